	.target	sm_80

	.elftype	@"ET_EXEC"


//--------------------- .note.nv.tkinfo           --------------------------
	.section	.note.nv.tkinfo,"",@"SHT_NOTE"
	.sectionflags	@"SHF_NOTE_NV_TKINFO"
	.tkinfo
        /*0018*/ 	.word	0x00000002
        /*0030*/ 	.string	""
        /*0030*/ 	.string	"ptxas"
        /*0030*/ 	.string	"Cuda compilation tools, release 13.0, V13.0.88"
        /*0030*/ 	.string	"Build cuda_13.0.r13.0/compiler.36424714_0"
        /*0030*/ 	.string	"-v  -suppress-debug-info  -lineinfo  -arch sm_80 "



//--------------------- .note.nv.cuinfo           --------------------------
	.section	.note.nv.cuinfo,"",@"SHT_NOTE"
	.sectionflags	@"SHF_NOTE_NV_CUINFO"
        /*0018*/ 	.short	0x0002
        /*001a*/ 	.short	0x0050
        /*001c*/ 	.short	0x0082
	.zero		2


//--------------------- .nv.info                  --------------------------
	.section	.nv.info,"",@"SHT_CUDA_INFO"
	.align	4


	//----- nvinfo : EIATTR_REGCOUNT
	.align		4
        /*0000*/ 	.byte	0x04, 0x2f
        /*0002*/ 	.short	(.L_1 - .L_0)
	.align		4
.L_0:
        /*0004*/ 	.word	index@(matmul_kernel)
        /*0008*/ 	.word	0x00000020


	//----- nvinfo : EIATTR_FRAME_SIZE
	.align		4
.L_1:
        /*000c*/ 	.byte	0x04, 0x11
        /*000e*/ 	.short	(.L_3 - .L_2)
	.align		4
.L_2:
        /*0010*/ 	.word	index@(matmul_kernel)
        /*0014*/ 	.word	0x000025d8


	//----- nvinfo : EIATTR_MIN_STACK_SIZE
	.align		4
.L_3:
        /*0018*/ 	.byte	0x04, 0x12
        /*001a*/ 	.short	(.L_5 - .L_4)
	.align		4
.L_4:
        /*001c*/ 	.word	index@(matmul_kernel)
        /*0020*/ 	.word	0x000025d8
.L_5:


//--------------------- .nv.info.matmul_kernel    --------------------------
	.section	.nv.info.matmul_kernel,"",@"SHT_CUDA_INFO"
	.sectionflags	@""
	.align	4


	//----- nvinfo : EIATTR_CUDA_API_VERSION
	.align		4
        /*0000*/ 	.byte	0x04, 0x37
        /*0002*/ 	.short	(.L_7 - .L_6)
.L_6:
        /*0004*/ 	.word	0x00000082


	//----- nvinfo : EIATTR_SW2861232_WAR
	.align		4
.L_7:
        /*0008*/ 	.byte	0x01, 0x35
	.zero		2


	//----- nvinfo : EIATTR_PARAM_CBANK
	.align		4
        /*000c*/ 	.byte	0x04, 0x0a
        /*000e*/ 	.short	(.L_9 - .L_8)
	.align		4
.L_8:
        /*0010*/ 	.word	index@(.nv.constant0.matmul_kernel)
        /*0014*/ 	.short	0x0160
        /*0016*/ 	.short	0x0050


	//----- nvinfo : EIATTR_CBANK_PARAM_SIZE
	.align		4
.L_9:
        /*0018*/ 	.byte	0x03, 0x19
        /*001a*/ 	.short	0x0050


	//----- nvinfo : EIATTR_KPARAM_INFO
	.align		4
        /*001c*/ 	.byte	0x04, 0x17
        /*001e*/ 	.short	(.L_11 - .L_10)
.L_10:
        /*0020*/ 	.word	0x00000000
        /*0024*/ 	.short	0x000d
        /*0026*/ 	.short	0x0048
        /*0028*/ 	.byte	0x00, 0xf4, 0x21, 0x00


	//----- nvinfo : EIATTR_KPARAM_INFO
	.align		4
.L_11:
        /*002c*/ 	.byte	0x04, 0x17
        /*002e*/ 	.short	(.L_13 - .L_12)
.L_12:
        /*0030*/ 	.word	0x00000000
        /*0034*/ 	.short	0x000c
        /*0036*/ 	.short	0x0040
        /*0038*/ 	.byte	0x00, 0xf4, 0x21, 0x00


	//----- nvinfo : EIATTR_KPARAM_INFO
	.align		4
.L_13:
        /*003c*/ 	.byte	0x04, 0x17
        /*003e*/ 	.short	(.L_15 - .L_14)
.L_14:
        /*0040*/ 	.word	0x00000000
        /*0044*/ 	.short	0x000b
        /*0046*/ 	.short	0x0038
        /*0048*/ 	.byte	0x00, 0xf0, 0x11, 0x00


	//----- nvinfo : EIATTR_KPARAM_INFO
	.align		4
.L_15:
        /*004c*/ 	.byte	0x04, 0x17
        /*004e*/ 	.short	(.L_17 - .L_16)
.L_16:
        /*0050*/ 	.word	0x00000000
        /*0054*/ 	.short	0x000a
        /*0056*/ 	.short	0x0034
        /*0058*/ 	.byte	0x00, 0xf0, 0x11, 0x00


	//----- nvinfo : EIATTR_KPARAM_INFO
	.align		4
.L_17:
        /*005c*/ 	.byte	0x04, 0x17
        /*005e*/ 	.short	(.L_19 - .L_18)
.L_18:
        /*0060*/ 	.word	0x00000000
        /*0064*/ 	.short	0x0009
        /*0066*/ 	.short	0x0030
        /*0068*/ 	.byte	0x00, 0xf0, 0x11, 0x00


	//----- nvinfo : EIATTR_KPARAM_INFO
	.align		4
.L_19:
        /*006c*/ 	.byte	0x04, 0x17
        /*006e*/ 	.short	(.L_21 - .L_20)
.L_20:
        /*0070*/ 	.word	0x00000000
        /*0074*/ 	.short	0x0008
        /*0076*/ 	.short	0x002c
        /*0078*/ 	.byte	0x00, 0xf0, 0x11, 0x00


	//----- nvinfo : EIATTR_KPARAM_INFO
	.align		4
.L_21:
        /*007c*/ 	.byte	0x04, 0x17
        /*007e*/ 	.short	(.L_23 - .L_22)
.L_22:
        /*0080*/ 	.word	0x00000000
        /*0084*/ 	.short	0x0007
        /*0086*/ 	.short	0x0028
        /*0088*/ 	.byte	0x00, 0xf0, 0x11, 0x00


	//----- nvinfo : EIATTR_KPARAM_INFO
	.align		4
.L_23:
        /*008c*/ 	.byte	0x04, 0x17
        /*008e*/ 	.short	(.L_25 - .L_24)
.L_24:
        /*0090*/ 	.word	0x00000000
        /*0094*/ 	.short	0x0006
        /*0096*/ 	.short	0x0024
        /*0098*/ 	.byte	0x00, 0xf0, 0x11, 0x00


	//----- nvinfo : EIATTR_KPARAM_INFO
	.align		4
.L_25:
        /*009c*/ 	.byte	0x04, 0x17
        /*009e*/ 	.short	(.L_27 - .L_26)
.L_26:
        /*00a0*/ 	.word	0x00000000
        /*00a4*/ 	.short	0x0005
        /*00a6*/ 	.short	0x0020
        /*00a8*/ 	.byte	0x00, 0xf0, 0x11, 0x00


	//----- nvinfo : EIATTR_KPARAM_INFO
	.align		4
.L_27:
        /*00ac*/ 	.byte	0x04, 0x17
        /*00ae*/ 	.short	(.L_29 - .L_28)
.L_28:
        /*00b0*/ 	.word	0x00000000
        /*00b4*/ 	.short	0x0004
        /*00b6*/ 	.short	0x001c
        /*00b8*/ 	.byte	0x00, 0xf0, 0x11, 0x00


	//----- nvinfo : EIATTR_KPARAM_INFO
	.align		4
.L_29:
        /*00bc*/ 	.byte	0x04, 0x17
        /*00be*/ 	.short	(.L_31 - .L_30)
.L_30:
        /*00c0*/ 	.word	0x00000000
        /*00c4*/ 	.short	0x0003
        /*00c6*/ 	.short	0x0018
        /*00c8*/ 	.byte	0x00, 0xf0, 0x11, 0x00


	//----- nvinfo : EIATTR_KPARAM_INFO
	.align		4
.L_31:
        /*00cc*/ 	.byte	0x04, 0x17
        /*00ce*/ 	.short	(.L_33 - .L_32)
.L_32:
        /*00d0*/ 	.word	0x00000000
        /*00d4*/ 	.short	0x0002
        /*00d6*/ 	.short	0x0010
        /*00d8*/ 	.byte	0x00, 0xf4, 0x21, 0x00


	//----- nvinfo : EIATTR_KPARAM_INFO
	.align		4
.L_33:
        /*00dc*/ 	.byte	0x04, 0x17
        /*00de*/ 	.short	(.L_35 - .L_34)
.L_34:
        /*00e0*/ 	.word	0x00000000
        /*00e4*/ 	.short	0x0001
        /*00e6*/ 	.short	0x0008
        /*00e8*/ 	.byte	0x00, 0xf4, 0x21, 0x00


	//----- nvinfo : EIATTR_KPARAM_INFO
	.align		4
.L_35:
        /*00ec*/ 	.byte	0x04, 0x17
        /*00ee*/ 	.short	(.L_37 - .L_36)
.L_36:
        /*00f0*/ 	.word	0x00000000
        /*00f4*/ 	.short	0x0000
        /*00f6*/ 	.short	0x0000
        /*00f8*/ 	.byte	0x00, 0xf4, 0x21, 0x00


	//----- nvinfo : EIATTR_MAXREG_COUNT
	.align		4
.L_37:
        /*00fc*/ 	.byte	0x03, 0x1b
        /*00fe*/ 	.short	0x00ff


	//----- nvinfo : EIATTR_NUM_BARRIERS
	.align		4
        /*0100*/ 	.byte	0x02, 0x4c
        /*0102*/ 	.byte	0x01
	.zero		1


	//----- nvinfo : EIATTR_ANNOTATIONS
	.align		4
        /*0104*/ 	.byte	0x04, 0x55
        /*0106*/ 	.short	(.L_39 - .L_38)


	//   ....[0]....
.L_38:
        /*0108*/ 	.word	0x00000001
        /*010c*/ 	.byte	0x70, 0x00, 0x00, 0x00, 0x01, 0x00, 0x00, 0x00, 0xb0, 0x00, 0x00, 0x00, 0x01, 0x00, 0x00, 0x00
        /* <DEDUP_REMOVED lines=3746> */
        /*eb3c*/ 	.byte	0x00, 0x3e, 0x03, 0x00


	//----- nvinfo : EIATTR_MERCURY_ISA_VERSION
	.align		4
.L_39:
        /*eb40*/ 	.byte	0x03, 0x5f
        /*eb42*/ 	.short	0x0000


	//----- nvinfo : EIATTR_EXIT_INSTR_OFFSETS
	.align		4
        /*eb44*/ 	.byte	0x04, 0x1c
        /*eb46*/ 	.short	(.L_41 - .L_40)


	//   ....[0]....
.L_40:
        /*eb48*/ 	.word	0x00033f20


	//   ....[1]....
        /*eb4c*/ 	.word	0x00033f50


	//----- nvinfo : EIATTR_REQNTID
	.align		4
.L_41:
        /*eb50*/ 	.byte	0x04, 0x10
        /*eb52*/ 	.short	(.L_43 - .L_42)
.L_42:
        /*eb54*/ 	.word	0x00000080
        /*eb58*/ 	.word	0x00000001
        /*eb5c*/ 	.word	0x00000001
.L_43:


//--------------------- .nv.callgraph             --------------------------
	.section	.nv.callgraph,"",@"SHT_CUDA_CALLGRAPH"
	.align	4
	.sectionentsize	8
	.align		4
        /*0000*/ 	.word	0x00000000
	.align		4
        /*0004*/ 	.word	0xffffffff
	.align		4
        /*0008*/ 	.word	0x00000000
	.align		4
        /*000c*/ 	.word	0xfffffffe
	.align		4
        /*0010*/ 	.word	0x00000000
	.align		4
        /*0014*/ 	.word	0xfffffffd
	.align		4
        /*0018*/ 	.word	0x00000000
	.align		4
        /*001c*/ 	.word	0xfffffffc


//--------------------- .nv.rel.action            --------------------------
	.section	.nv.rel.action,"",@"SHT_CUDA_RELOCINFO"
	.align	8
	.sectionentsize	8
        /*0000*/ 	.byte	0x73, 0x00, 0x00, 0x00, 0x00, 0x00, 0x00, 0x00, 0x00, 0x00, 0x00, 0x11, 0x25, 0x00, 0x05, 0x36


//--------------------- .nv.constant0.matmul_kernel --------------------------
	.section	.nv.constant0.matmul_kernel,"a",@progbits
	.sectionflags	@""
	.align	4
.nv.constant0.matmul_kernel:
	.zero		432


//--------------------- .text.matmul_kernel       --------------------------
	.section	.text.matmul_kernel,"ax",@progbits
	.sectioninfo	@"SHI_REGISTERS=32"
	.align	128
        .global         matmul_kernel
        .type           matmul_kernel,@function
        .size           matmul_kernel,(.L_x_4 - matmul_kernel)
        .other          matmul_kernel,@"STO_CUDA_ENTRY STV_DEFAULT"
matmul_kernel:
.text.matmul_kernel:
[----:B------:R-:W-:-:S04]  /*0000*/  IMAD.MOV.U32 R1, RZ, RZ, c[0x0][0x28] ;  /* 0x00000a00ff017624 */ /* 0x000fc800078e00ff */
[----:B------:R-:W-:Y:S01]  /*0010*/  IMAD.MOV.U32 R0, RZ, RZ, c[0x0][0x17c] ;  /* 0x00005f00ff007624 */ /* 0x000fe200078e00ff */
[----:B------:R-:W-:Y:S01]  /*0020*/  IADD3 R1, R1, -0x25d8, RZ ;  /* 0xffffda2801017810 */ /* 0x000fe20007ffe0ff */
[----:B------:R-:W0:Y:S01]  /*0030*/  S2R R29, SR_TID.X ;  /* 0x00000000001d7919 */ /* 0x000e220000002100 */
[----:B------:R-:W-:Y:S01]  /*0040*/  ULDC.64 UR6, c[0x0][0x118] ;  /* 0x0000460000067ab9 */ /* 0x000fe20000000a00 */
[----:B------:R-:W-:Y:S01]  /*0050*/  CS2R R12, SRZ ;  /* 0x00000000000c7805 */ /* 0x000fe2000001ff00 */
[----:B------:R-:W-:Y:S01]  /*0060*/  IADD3 R0, R0, 0x3f, RZ ;  /* 0x0000003f00007810 */ /* 0x000fe20007ffe0ff */
[----:B------:R-:W-:Y:S01]  /*0070*/  STL [R1+0x90], RZ ;  /* 0x000090ff01007387 */ /* 0x000fe20000100800 */
[----:B------:R-:W-:Y:S01]  /*0080*/  CS2R R14, SRZ ;  /* 0x00000000000e7805 */ /* 0x000fe2000001ff00 */
[----:B------:R-:W-:Y:S01]  /*0090*/  CS2R R16, SRZ ;  /* 0x0000000000107805 */ /* 0x000fe2000001ff00 */
[----:B------:R-:W-:Y:S01]  /*00a0*/  SHF.R.S32.HI R3, RZ, 0x1f, R0 ;  /* 0x0000001fff037819 */ /* 0x000fe20000011400 */
[----:B------:R-:W-:Y:S01]  /*00b0*/  STL [R1+0x94], RZ ;  /* 0x000094ff01007387 */ /* 0x000fe20000100800 */
[----:B------:R-:W-:Y:S01]  /*00c0*/  CS2R R18, SRZ ;  /* 0x0000000000127805 */ /* 0x000fe2000001ff00 */
[----:B------:R-:W-:Y:S01]  /*00d0*/  CS2R R20, SRZ ;  /* 0x0000000000147805 */ /* 0x000fe2000001ff00 */
[----:B------:R-:W-:Y:S01]  /*00e0*/  LEA.HI R3, R3, R0, RZ, 0x6 ;  /* 0x0000000003037211 */ /* 0x000fe200078f30ff */
[----:B------:R-:W-:Y:S01]  /*00f0*/  STL [R1+0x98], RZ ;  /* 0x000098ff01007387 */ /* 0x000fe20000100800 */
[----:B------:R-:W-:Y:S01]  /*0100*/  CS2R R22, SRZ ;  /* 0x0000000000167805 */ /* 0x000fe2000001ff00 */
[----:B------:R-:W-:Y:S01]  /*0110*/  CS2R R24, SRZ ;  /* 0x0000000000187805 */ /* 0x000fe2000001ff00 */
[----:B------:R-:W-:Y:S01]  /*0120*/  SHF.R.S32.HI R0, RZ, 0x6, R3 ;  /* 0x00000006ff007819 */ /* 0x000fe20000011403 */
[----:B------:R-:W-:Y:S01]  /*0130*/  STL [R1+0x9c], RZ ;  /* 0x00009cff01007387 */ /* 0x000fe20000100800 */
[----:B------:R-:W-:-:S03]  /*0140*/  CS2R R26, SRZ ;  /* 0x00000000001a7805 */ /* 0x000fc6000001ff00 */
[----:B------:R-:W-:Y:S01]  /*0150*/  IMAD.SHL.U32 R0, R0, 0x8, RZ ;  /* 0x0000000800007824 */ /* 0x000fe200078e00ff */
[----:B------:R-:W1:Y:S01]  /*0160*/  S2R R3, SR_CTAID.X ;  /* 0x0000000000037919 */ /* 0x000e620000002500 */
[----:B0-----:R-:W-:-:S03]  /*0170*/  LOP3.LUT R28, R29, 0x7f, RZ, 0xc0, !PT ;  /* 0x0000007f1d1c7812 */ /* 0x001fc600078ec0ff */
[----:B------:R-:W-:Y:S01]  /*0180*/  STL [R1+0x80], RZ ;  /* 0x000080ff01007387 */ /* 0x000fe20000100800 */
[-C--:B------:R-:W-:Y:S02]  /*0190*/  IABS R7, R0.reuse ;  /* 0x0000000000077213 */ /* 0x080fe40000000000 */
[----:B------:R-:W-:Y:S01]  /*01a0*/  IABS R10, R0 ;  /* 0x00000000000a7213 */ /* 0x000fe20000000000 */
[----:B------:R-:W-:Y:S01]  /*01b0*/  STL [R1+0x84], RZ ;  /* 0x000084ff01007387 */ /* 0x000fe20000100800 */
[----:B------:R-:W0:Y:S03]  /*01c0*/  I2F.RP R2, R7 ;  /* 0x0000000700027306 */ /* 0x000e260000209400 */
[----:B------:R-:W-:Y:S04]  /*01d0*/  STL [R1+0x88], RZ ;  /* 0x000088ff01007387 */ /* 0x000fe80000100800 */
[----:B------:R-:W-:Y:S04]  /*01e0*/  STL [R1+0x8c], RZ ;  /* 0x00008cff01007387 */ /* 0x000fe80000100800 */
[----:B------:R-:W-:Y:S01]  /*01f0*/  STL [R1+0x70], RZ ;  /* 0x000070ff01007387 */ /* 0x000fe20000100800 */
[----:B-1----:R-:W-:Y:S01]  /*0200*/  IABS R8, R3 ;  /* 0x0000000300087213 */ /* 0x002fe20000000000 */
[----:B0-----:R-:W0:Y:S02]  /*0210*/  MUFU.RCP R2, R2 ;  /* 0x0000000200027308 */ /* 0x001e240000001000 */
[----:B------:R-:W-:Y:S04]  /*0220*/  STL [R1+0x74], RZ ;  /* 0x000074ff01007387 */ /* 0x000fe80000100800 */
[----:B------:R-:W-:Y:S04]  /*0230*/  STL [R1+0x78], RZ ;  /* 0x000078ff01007387 */ /* 0x000fe80000100800 */
[----:B------:R-:W-:Y:S04]  /*0240*/  STL [R1+0x7c], RZ ;  /* 0x00007cff01007387 */ /* 0x000fe80000100800 */
[----:B------:R-:W-:Y:S01]  /*0250*/  STL [R1+0x60], RZ ;  /* 0x000060ff01007387 */ /* 0x000fe20000100800 */
[----:B0-----:R-:W-:Y:S01]  /*0260*/  IADD3 R4, R2, 0xffffffe, RZ ;  /* 0x0ffffffe02047810 */ /* 0x001fe20007ffe0ff */
[----:B------:R-:W-:-:S02]  /*0270*/  IMAD.MOV R2, RZ, RZ, -R10 ;  /* 0x000000ffff027224 */ /* 0x000fc400078e0a0a */
[----:B------:R-:W-:Y:S01]  /*0280*/  STL [R1+0x64], RZ ;  /* 0x000064ff01007387 */ /* 0x000fe20000100800 */
[----:B------:R0:W1:Y:S03]  /*0290*/  F2I.FTZ.U32.TRUNC.NTZ R5, R4 ;  /* 0x0000000400057305 */ /* 0x000066000021f000 */
[----:B------:R-:W-:Y:S04]  /*02a0*/  STL [R1+0x68], RZ ;  /* 0x000068ff01007387 */ /* 0x000fe80000100800 */
[----:B------:R-:W-:Y:S01]  /*02b0*/  STL [R1+0x6c], RZ ;  /* 0x00006cff01007387 */ /* 0x000fe20000100800 */
[----:B0-----:R-:W-:-:S03]  /*02c0*/  IMAD.MOV.U32 R4, RZ, RZ, RZ ;  /* 0x000000ffff047224 */ /* 0x001fc600078e00ff */
[----:B------:R-:W-:Y:S04]  /*02d0*/  STL [R1+0x50], RZ ;  /* 0x000050ff01007387 */ /* 0x000fe80000100800 */
[----:B------:R-:W-:Y:S01]  /*02e0*/  STL [R1+0x54], RZ ;  /* 0x000054ff01007387 */ /* 0x000fe20000100800 */
[----:B-1----:R-:W-:-:S03]  /*02f0*/  IMAD.MOV R6, RZ, RZ, -R5 ;  /* 0x000000ffff067224 */ /* 0x002fc600078e0a05 */
[----:B------:R-:W-:Y:S01]  /*0300*/  STL [R1+0x58], RZ ;  /* 0x000058ff01007387 */ /* 0x000fe20000100800 */
[----:B------:R-:W-:Y:S02]  /*0310*/  IMAD R9, R6, R7, RZ ;  /* 0x0000000706097224 */ /* 0x000fe400078e02ff */
[----:B------:R-:W-:Y:S01]  /*0320*/  IMAD.MOV.U32 R6, RZ, RZ, R8 ;  /* 0x000000ffff067224 */ /* 0x000fe200078e0008 */
[----:B------:R-:W-:Y:S01]  /*0330*/  STL [R1+0x5c], RZ ;  /* 0x00005cff01007387 */ /* 0x000fe20000100800 */
[----:B------:R-:W-:-:S03]  /*0340*/  IMAD.HI.U32 R5, R5, R9, R4 ;  /* 0x0000000905057227 */ /* 0x000fc600078e0004 */
[----:B------:R-:W-:Y:S03]  /*0350*/  STL [R1+0x40], RZ ;  /* 0x000040ff01007387 */ /* 0x000fe60000100800 */
[----:B------:R-:W-:Y:S01]  /*0360*/  IMAD.HI.U32 R5, R5, R6, RZ ;  /* 0x0000000605057227 */ /* 0x000fe200078e00ff */
[----:B------:R-:W-:Y:S03]  /*0370*/  STL [R1+0x44], RZ ;  /* 0x000044ff01007387 */ /* 0x000fe60000100800 */
[----:B------:R-:W-:Y:S01]  /*0380*/  IMAD R2, R5, R2, R6 ;  /* 0x0000000205027224 */ /* 0x000fe200078e0206 */
[----:B------:R-:W-:Y:S04]  /*0390*/  STL [R1+0x48], RZ ;  /* 0x000048ff01007387 */ /* 0x000fe80000100800 */
[----:B------:R-:W-:Y:S01]  /*03a0*/  ISETP.GT.U32.AND P1, PT, R7, R2, PT ;  /* 0x000000020700720c */ /* 0x000fe20003f24070 */
[----:B------:R-:W-:Y:S04]  /*03b0*/  STL [R1+0x4c], RZ ;  /* 0x00004cff01007387 */ /* 0x000fe80000100800 */
[----:B------:R-:W-:Y:S04]  /*03c0*/  STL [R1+0x30], RZ ;  /* 0x000030ff01007387 */ /* 0x000fe80000100800 */
[----:B------:R-:W-:Y:S04]  /*03d0*/  STL [R1+0x34], RZ ;  /* 0x000034ff01007387 */ /* 0x000fe80000100800 */
[----:B------:R-:W-:Y:S01]  /*03e0*/  @!P1 IMAD.IADD R2, R2, 0x1, -R7 ;  /* 0x0000000102029824 */ /* 0x000fe200078e0a07 */
[----:B------:R-:W-:Y:S01]  /*03f0*/  @!P1 IADD3 R5, R5, 0x1, RZ ;  /* 0x0000000105059810 */ /* 0x000fe20007ffe0ff */
[----:B------:R-:W-:Y:S01]  /*0400*/  STL [R1+0x38], RZ ;  /* 0x000038ff01007387 */ /* 0x000fe20000100800 */
[----:B------:R-:W-:-:S02]  /*0410*/  ISETP.NE.AND P1, PT, R0, RZ, PT ;  /* 0x000000ff0000720c */ /* 0x000fc40003f25270 */
[----:B------:R-:W-:Y:S01]  /*0420*/  ISETP.GE.U32.AND P0, PT, R2, R7, PT ;  /* 0x000000070200720c */ /* 0x000fe20003f06070 */
[----:B------:R-:W-:Y:S01]  /*0430*/  STL [R1+0x3c], RZ ;  /* 0x00003cff01007387 */ /* 0x000fe20000100800 */
[----:B------:R-:W-:-:S03]  /*0440*/  LOP3.LUT R2, R3, R0, RZ, 0x3c, !PT ;  /* 0x0000000003027212 */ /* 0x000fc600078e3cff */
[----:B------:R-:W-:Y:S01]  /*0450*/  STL [R1+0x20], RZ ;  /* 0x000020ff01007387 */ /* 0x000fe20000100800 */
[----:B------:R-:W-:Y:S01]  /*0460*/  ISETP.GE.AND P2, PT, R2, RZ, PT ;  /* 0x000000ff0200720c */ /* 0x000fe20003f46270 */
[----:B------:R-:W-:Y:S02]  /*0470*/  IMAD.MOV.U32 R2, RZ, RZ, c[0x0][0x178] ;  /* 0x00005e00ff027624 */ /* 0x000fe400078e00ff */
[----:B------:R-:W-:Y:S03]  /*0480*/  STL [R1+0x24], RZ ;  /* 0x000024ff01007387 */ /* 0x000fe60000100800 */
[----:B------:R-:W-:Y:S01]  /*0490*/  IADD3 R2, R2, 0x1ff, RZ ;  /* 0x000001ff02027810 */ /* 0x000fe20007ffe0ff */
[----:B------:R-:W-:Y:S01]  /*04a0*/  STL [R1+0x28], RZ ;  /* 0x000028ff01007387 */ /* 0x000fe20000100800 */
[----:B------:R-:W-:-:S03]  /*04b0*/  @P0 IADD3 R5, R5, 0x1, RZ ;  /* 0x0000000105050810 */ /* 0x000fc60007ffe0ff */
[----:B------:R-:W-:Y:S02]  /*04c0*/  STL [R1+0x2c], RZ ;  /* 0x00002cff01007387 */ /* 0x000fe40000100800 */
[----:B------:R-:W-:Y:S01]  /*04d0*/  IMAD.MOV.U32 R4, RZ, RZ, R5 ;  /* 0x000000ffff047224 */ /* 0x000fe200078e0005 */
[----:B------:R-:W-:Y:S01]  /*04e0*/  SHF.R.S32.HI R5, RZ, 0x1f, R2 ;  /* 0x0000001fff057819 */ /* 0x000fe20000011402 */
[----:B------:R-:W-:Y:S02]  /*04f0*/  STL [R1+0x10], RZ ;  /* 0x000010ff01007387 */ /* 0x000fe40000100800 */
[----:B------:R-:W-:Y:S01]  /*0500*/  @!P2 IMAD.MOV R4, RZ, RZ, -R4 ;  /* 0x000000ffff04a224 */ /* 0x000fe200078e0a04 */
[----:B------:R-:W-:Y:S01]  /*0510*/  @!P1 LOP3.LUT R4, RZ, R0, RZ, 0x33, !PT ;  /* 0x00000000ff049212 */ /* 0x000fe200078e33ff */
[----:B------:R-:W-:Y:S01]  /*0520*/  STL [R1+0x14], RZ ;  /* 0x000014ff01007387 */ /* 0x000fe20000100800 */
[----:B------:R-:W-:-:S03]  /*0530*/  LEA.HI R5, R5, R2, RZ, 0x9 ;  /* 0x0000000205057211 */ /* 0x000fc600078f48ff */
[----:B------:R-:W-:Y:S01]  /*0540*/  IMAD.SHL.U32 R2, R4, 0x8, RZ ;  /* 0x0000000804027824 */ /* 0x000fe200078e00ff */
[----:B------:R-:W-:Y:S01]  /*0550*/  STL [R1+0x18], RZ ;  /* 0x000018ff01007387 */ /* 0x000fe20000100800 */
[----:B------:R-:W-:-:S03]  /*0560*/  IMAD.MOV R4, RZ, RZ, -R4 ;  /* 0x000000ffff047224 */ /* 0x000fc600078e0a04 */
[----:B------:R-:W-:Y:S01]  /*0570*/  LEA.HI.SX32 R5, R5, -R2, 0x17 ;  /* 0x8000000205057211 */ /* 0x000fe200078fbaff */
[----:B------:R-:W-:Y:S01]  /*0580*/  IMAD R9, R0, R4, R3 ;  /* 0x0000000400097224 */ /* 0x000fe200078e0203 */
[----:B------:R-:W-:Y:S01]  /*0590*/  STL [R1+0x1c], RZ ;  /* 0x00001cff01007387 */ /* 0x000fe20000100800 */
[----:B------:R-:W-:Y:S01]  /*05a0*/  IMAD.MOV.U32 R4, RZ, RZ, RZ ;  /* 0x000000ffff047224 */ /* 0x000fe200078e00ff */
[----:B------:R-:W-:Y:S02]  /*05b0*/  IMNMX R10, R5, 0x8, PT ;  /* 0x00000008050a7817 */ /* 0x000fe40003800200 */
[----:B------:R-:W-:Y:S02]  /*05c0*/  STL [R1], RZ ;  /* 0x000000ff01007387 */ /* 0x000fe40000100800 */
[-C--:B------:R-:W-:Y:S02]  /*05d0*/  IABS R8, R10.reuse ;  /* 0x0000000a00087213 */ /* 0x080fe40000000000 */
[----:B------:R-:W-:Y:S01]  /*05e0*/  IABS R0, R10 ;  /* 0x0000000a00007213 */ /* 0x000fe20000000000 */
[----:B------:R-:W-:Y:S01]  /*05f0*/  STL [R1+0x4], RZ ;  /* 0x000004ff01007387 */ /* 0x000fe20000100800 */
[----:B------:R-:W0:Y:S03]  /*0600*/  I2F.RP R6, R8 ;  /* 0x0000000800067306 */ /* 0x000e260000209400 */
[----:B------:R-:W-:Y:S04]  /*0610*/  STL [R1+0x8], RZ ;  /* 0x000008ff01007387 */ /* 0x000fe80000100800 */
[----:B------:R-:W-:Y:S04]  /*0620*/  STL [R1+0xc], RZ ;  /* 0x00000cff01007387 */ /* 0x000fe80000100800 */
[----:B------:R-:W-:Y:S04]  /*0630*/  STL [R1+0xc0], RZ ;  /* 0x0000c0ff01007387 */ /* 0x000fe80000100800 */
[----:B------:R-:W-:Y:S01]  /*0640*/  STL [R1+0xc4], RZ ;  /* 0x0000c4ff01007387 */ /* 0x000fe20000100800 */
[----:B0-----:R-:W0:Y:S03]  /*0650*/  MUFU.RCP R6, R6 ;  /* 0x0000000600067308 */ /* 0x001e260000001000 */
[----:B------:R-:W-:Y:S04]  /*0660*/  STL [R1+0xc8], RZ ;  /* 0x0000c8ff01007387 */ /* 0x000fe80000100800 */
[----:B------:R-:W-:Y:S04]  /*0670*/  STL [R1+0xcc], RZ ;  /* 0x0000ccff01007387 */ /* 0x000fe80000100800 */
[----:B------:R-:W-:Y:S04]  /*0680*/  STL [R1+0xb0], RZ ;  /* 0x0000b0ff01007387 */ /* 0x000fe80000100800 */
[----:B------:R-:W-:Y:S01]  /*0690*/  STL [R1+0xb4], RZ ;  /* 0x0000b4ff01007387 */ /* 0x000fe20000100800 */
[----:B0-----:R-:W-:-:S03]  /*06a0*/  IADD3 R5, R6, 0xffffffe, RZ ;  /* 0x0ffffffe06057810 */ /* 0x001fc60007ffe0ff */
[----:B------:R-:W-:Y:S03]  /*06b0*/  STL [R1+0xb8], RZ ;  /* 0x0000b8ff01007387 */ /* 0x000fe60000100800 */
[----:B------:R-:W0:Y:S01]  /*06c0*/  F2I.FTZ.U32.TRUNC.NTZ R5, R5 ;  /* 0x0000000500057305 */ /* 0x000e22000021f000 */
[----:B------:R-:W-:Y:S04]  /*06d0*/  STL [R1+0xbc], RZ ;  /* 0x0000bcff01007387 */ /* 0x000fe80000100800 */
[----:B------:R-:W-:Y:S04]  /*06e0*/  STL [R1+0xa0], RZ ;  /* 0x0000a0ff01007387 */ /* 0x000fe80000100800 */
[----:B------:R-:W-:Y:S04]  /*06f0*/  STL [R1+0xa4], RZ ;  /* 0x0000a4ff01007387 */ /* 0x000fe80000100800 */
[----:B------:R-:W-:Y:S01]  /*0700*/  STL [R1+0xa8], RZ ;  /* 0x0000a8ff01007387 */ /* 0x000fe20000100800 */
[----:B0-----:R-:W-:-:S03]  /*0710*/  IMAD.MOV R7, RZ, RZ, -R5 ;  /* 0x000000ffff077224 */ /* 0x001fc600078e0a05 */
[----:B------:R-:W-:Y:S01]  /*0720*/  STL [R1+0xac], RZ ;  /* 0x0000acff01007387 */ /* 0x000fe20000100800 */
[----:B------:R-:W-:Y:S01]  /*0730*/  IMAD.MOV.U32 R3, RZ, RZ, R7 ;  /* 0x000000ffff037224 */ /* 0x000fe200078e0007 */
[----:B------:R-:W-:Y:S02]  /*0740*/  IABS R7, R9 ;  /* 0x0000000900077213 */ /* 0x000fe40000000000 */
[----:B------:R-:W-:Y:S01]  /*0750*/  STL [R1+0xd0], RZ ;  /* 0x0000d0ff01007387 */ /* 0x000fe20000100800 */
[----:B------:R-:W-:-:S03]  /*0760*/  IMAD R3, R3, R8, RZ ;  /* 0x0000000803037224 */ /* 0x000fc600078e02ff */
[----:B------:R-:W-:Y:S01]  /*0770*/  STL [R1+0xd4], RZ ;  /* 0x0000d4ff01007387 */ /* 0x000fe20000100800 */
[----:B------:R-:W-:-:S03]  /*0780*/  IMAD.HI.U32 R4, R5, R3, R4 ;  /* 0x0000000305047227 */ /* 0x000fc600078e0004 */
[----:B------:R-:W-:Y:S01]  /*0790*/  STL [R1+0xd8], RZ ;  /* 0x0000d8ff01007387 */ /* 0x000fe20000100800 */
[----:B------:R-:W-:Y:S02]  /*07a0*/  IMAD.MOV R3, RZ, RZ, -R0 ;  /* 0x000000ffff037224 */ /* 0x000fe400078e0a00 */
[----:B------:R-:W-:Y:S01]  /*07b0*/  IMAD.HI.U32 R0, R4, R7, RZ ;  /* 0x0000000704007227 */ /* 0x000fe200078e00ff */
[----:B------:R-:W-:Y:S03]  /*07c0*/  STL [R1+0xdc], RZ ;  /* 0x0000dcff01007387 */ /* 0x000fe60000100800 */
[----:B------:R-:W-:Y:S01]  /*07d0*/  IMAD R3, R0, R3, R7 ;  /* 0x0000000300037224 */ /* 0x000fe200078e0207 */
[----:B------:R-:W-:Y:S01]  /*07e0*/  STL [R1+0xe0], RZ ;  /* 0x0000e0ff01007387 */ /* 0x000fe20000100800 */
[----:B------:R-:W-:-:S03]  /*07f0*/  CS2R R6, SRZ ;  /* 0x0000000000067805 */ /* 0x000fc6000001ff00 */
[----:B------:R-:W-:Y:S01]  /*0800*/  ISETP.GT.U32.AND P1, PT, R8, R3, PT ;  /* 0x000000030800720c */ /* 0x000fe20003f24070 */
[----:B------:R-:W-:Y:S04]  /*0810*/  STL [R1+0xe4], RZ ;  /* 0x0000e4ff01007387 */ /* 0x000fe80000100800 */
[----:B------:R-:W-:Y:S04]  /*0820*/  STL [R1+0xe8], RZ ;  /* 0x0000e8ff01007387 */ /* 0x000fe80000100800 */
[----:B------:R-:W-:Y:S04]  /*0830*/  STL [R1+0xec], RZ ;  /* 0x0000ecff01007387 */ /* 0x000fe80000100800 */
[----:B------:R-:W-:Y:S01]  /*0840*/  @!P1 IMAD.IADD R3, R3, 0x1, -R8 ;  /* 0x0000000103039824 */ /* 0x000fe200078e0a08 */
[----:B------:R-:W-:Y:S01]  /*0850*/  STL [R1+0xf0], RZ ;  /* 0x0000f0ff01007387 */ /* 0x000fe20000100800 */
[----:B------:R-:W-:-:S02]  /*0860*/  @!P1 IADD3 R0, R0, 0x1, RZ ;  /* 0x0000000100009810 */ /* 0x000fc40007ffe0ff */
[----:B------:R-:W-:Y:S01]  /*0870*/  ISETP.NE.AND P1, PT, R10, RZ, PT ;  /* 0x000000ff0a00720c */ /* 0x000fe20003f25270 */
[----:B------:R-:W-:Y:S01]  /*0880*/  STL [R1+0xf4], RZ ;  /* 0x0000f4ff01007387 */ /* 0x000fe20000100800 */
[----:B------:R-:W-:Y:S02]  /*0890*/  ISETP.GE.U32.AND P0, PT, R3, R8, PT ;  /* 0x000000080300720c */ /* 0x000fe40003f06070 */
[----:B------:R-:W-:Y:S01]  /*08a0*/  LOP3.LUT R3, R9, R10, RZ, 0x3c, !PT ;  /* 0x0000000a09037212 */ /* 0x000fe200078e3cff */
[----:B------:R-:W-:Y:S03]  /*08b0*/  STL [R1+0xf8], RZ ;  /* 0x0000f8ff01007387 */ /* 0x000fe60000100800 */
[----:B------:R-:W-:Y:S01]  /*08c0*/  ISETP.GE.AND P2, PT, R3, RZ, PT ;  /* 0x000000ff0300720c */ /* 0x000fe20003f46270 */
[----:B------:R-:W-:Y:S01]  /*08d0*/  STL [R1+0xfc], RZ ;  /* 0x0000fcff01007387 */ /* 0x000fe20000100800 */
[----:B------:R-:W-:-:S03]  /*08e0*/  IMAD.MOV.U32 R3, RZ, RZ, c[0x0][0x180] ;  /* 0x00006000ff037624 */ /* 0x000fc600078e00ff */
[----:B------:R-:W-:Y:S02]  /*08f0*/  STL [R1+0x100], RZ ;  /* 0x000100ff01007387 */ /* 0x000fe40000100800 */
[----:B------:R-:W-:Y:S02]  /*0900*/  @P0 IADD3 R0, R0, 0x1, RZ ;  /* 0x0000000100000810 */ /* 0x000fe40007ffe0ff */
[----:B------:R-:W-:Y:S01]  /*0910*/  STL [R1+0x104], RZ ;  /* 0x000104ff01007387 */ /* 0x000fe20000100800 */
[----:B------:R-:W-:-:S03]  /*0920*/  IADD3 R3, R3, 0x3f, RZ ;  /* 0x0000003f03037810 */ /* 0x000fc60007ffe0ff */
[----:B------:R-:W-:Y:S01]  /*0930*/  STL [R1+0x108], RZ ;  /* 0x000108ff01007387 */ /* 0x000fe20000100800 */
[----:B------:R-:W-:Y:S01]  /*0940*/  @!P2 IMAD.MOV R0, RZ, RZ, -R0 ;  /* 0x000000ffff00a224 */ /* 0x000fe200078e0a00 */
[----:B------:R-:W-:Y:S02]  /*0950*/  @!P1 LOP3.LUT R0, RZ, R10, RZ, 0x33, !PT ;  /* 0x0000000aff009212 */ /* 0x000fe400078e33ff */
[----:B------:R-:W-:Y:S01]  /*0960*/  STL [R1+0x10c], RZ ;  /* 0x00010cff01007387 */ /* 0x000fe20000100800 */
[----:B------:R-:W-:Y:S02]  /*0970*/  ISETP.GE.AND P0, PT, R3, 0x40, PT ;  /* 0x000000400300780c */ /* 0x000fe40003f06270 */
[----:B------:R-:W-:Y:S01]  /*0980*/  IMAD.MOV R5, RZ, RZ, -R0 ;  /* 0x000000ffff057224 */ /* 0x000fe200078e0a00 */
[----:B------:R-:W-:Y:S03]  /*0990*/  STL [R1+0x110], RZ ;  /* 0x000110ff01007387 */ /* 0x000fe60000100800 */
[----:B------:R-:W-:Y:S01]  /*09a0*/  IMAD R5, R10, R5, R9 ;  /* 0x000000050a057224 */ /* 0x000fe200078e0209 */
[----:B------:R-:W-:Y:S01]  /*09b0*/  STL [R1+0x114], RZ ;  /* 0x000114ff01007387 */ /* 0x000fe20000100800 */
[----:B------:R-:W-:Y:S01]  /*09c0*/  CS2R R8, SRZ ;  /* 0x0000000000087805 */ /* 0x000fe2000001ff00 */
[----:B------:R-:W-:Y:S01]  /*09d0*/  CS2R R10, SRZ ;  /* 0x00000000000a7805 */ /* 0x000fe2000001ff00 */
[----:B------:R-:W-:Y:S01]  /*09e0*/  IMAD.IADD R2, R2, 0x1, R5 ;  /* 0x0000000102027824 */ /* 0x000fe200078e0205 */
[----:B------:R-:W-:Y:S01]  /*09f0*/  STL [R1+0x118], RZ ;  /* 0x000118ff01007387 */ /* 0x000fe20000100800 */
[----:B------:R-:W-:-:S02]  /*0a00*/  CS2R R4, SRZ ;  /* 0x0000000000047805 */ /* 0x000fc4000001ff00 */
[----:B------:R-:W-:Y:S01]  /*0a10*/  IMAD R2, R2, 0x200, R28 ;  /* 0x0000020002027824 */ /* 0x000fe200078e021c */
[----:B------:R-:W-:Y:S01]  /*0a20*/  STL [R1+0x11c], RZ ;  /* 0x00011cff01007387 */ /* 0x000fe20000100800 */
[----:B------:R-:W-:-:S03]  /*0a30*/  IMAD.SHL.U32 R28, R0, 0x40, RZ ;  /* 0x00000040001c7824 */ /* 0x000fc600078e00ff */
[----:B------:R-:W-:Y:S01]  /*0a40*/  STL [R1+0x120], RZ ;  /* 0x000120ff01007387 */ /* 0x000fe20000100800 */
[C---:B------:R-:W-:Y:S02]  /*0a50*/  IADD3 R3, R2.reuse, 0x100, RZ ;  /* 0x0000010002037810 */ /* 0x040fe40007ffe0ff */
[C---:B------:R-:W-:Y:S01]  /*0a60*/  IADD3 R0, R2.reuse, 0x80, RZ ;  /* 0x0000008002007810 */ /* 0x040fe20007ffe0ff */
[----:B------:R-:W-:Y:S04]  /*0a70*/  STL [R1+0x124], RZ ;  /* 0x000124ff01007387 */ /* 0x000fe80000100800 */
        /* <DEDUP_REMOVED lines=30> */
[----:B------:R-:W-:Y:S04]  /*0c60*/  STL [R1+0x7d4], R2 ;  /* 0x0007d40201007387 */ /* 0x000fe80000100800 */
[----:B------:R0:W-:Y:S02]  /*0c70*/  STL [R1+0x10c4], R3 ;  /* 0x0010c40301007387 */ /* 0x0001e40000100800 */
[----:B0-----:R-:W-:-:S05]  /*0c80*/  IADD3 R3, R2, 0x180, RZ ;  /* 0x0000018002037810 */ /* 0x001fca0007ffe0ff */
[----:B------:R0:W-:Y:S04]  /*0c90*/  STL [R1+0x10c0], R3 ;  /* 0x0010c00301007387 */ /* 0x0001e80000100800 */
[----:B------:R1:W-:Y:S04]  /*0ca0*/  STL [R1+0x7d8], R28 ;  /* 0x0007d81c01007387 */ /* 0x0003e80000100800 */
[----:B------:R1:W-:Y:S01]  /*0cb0*/  STL [R1+0x1058], R0 ;  /* 0x0010580001007387 */ /* 0x0003e20000100800 */
[----:B0-----:R-:W-:-:S05]  /*0cc0*/  IMAD.MOV.U32 R3, RZ, RZ, c[0x0][0x180] ;  /* 0x00006000ff037624 */ /* 0x001fca00078e00ff */
[----:B------:R-:W-:Y:S01]  /*0cd0*/  IADD3 R3, R3, 0x3f, RZ ;  /* 0x0000003f03037810 */ /* 0x000fe20007ffe0ff */
[----:B------:R-:W-:Y:S05]  /*0ce0*/  @!P0 BRA `(.L_x_0) ;  /* 0x0002ca5000008947 */ /* 0x000fea0003800000 */
[----:B------:R-:W2:Y:S04]  /*0cf0*/  LDL R26, [R1+0x10c4] ;  /* 0x0010c400011a7983 */ /* 0x000ea80000100800 */
[----:B------:R-:W3:Y:S01]  /*0d00*/  LDL R27, [R1+0x10c0] ;  /* 0x0010c000011b7983 */ /* 0x000ee20000100800 */
[----:B------:R-:W-:Y:S01]  /*0d10*/  IMAD.MOV.U32 R25, RZ, RZ, R0 ;  /* 0x000000ffff197224 */ /* 0x000fe200078e0000 */
[----:B-1----:R-:W-:Y:S02]  /*0d20*/  IABS R0, c[0x0][0x17c] ;  /* 0x00005f0000007a13 */ /* 0x002fe40000000000 */
[----:B------:R-:W-:Y:S01]  /*0d30*/  IABS R8, c[0x0][0x178] ;  /* 0x00005e0000087a13 */ /* 0x000fe20000000000 */
[----:B------:R-:W-:Y:S01]  /*0d40*/  IMAD.MOV.U32 R24, RZ, RZ, R2 ;  /* 0x000000ffff187224 */ /* 0x000fe200078e0002 */
[----:B------:R-:W0:Y:S08]  /*0d50*/  I2F.RP R9, R0 ;  /* 0x0000000000097306 */ /* 0x000e300000209400 */
[----:B------:R-:W1:Y:S08]  /*0d60*/  I2F.RP R2, R8 ;  /* 0x0000000800027306 */ /* 0x000e700000209400 */
[----:B0-----:R-:W0:Y:S08]  /*0d70*/  MUFU.RCP R9, R9 ;  /* 0x0000000900097308 */ /* 0x001e300000001000 */
[----:B-1----:R-:W1:Y:S01]  /*0d80*/  MUFU.RCP R2, R2 ;  /* 0x0000000200027308 */ /* 0x002e620000001000 */
[----:B0-----:R-:W-:-:S02]  /*0d90*/  IADD3 R5, R9, 0xffffffe, RZ ;  /* 0x0ffffffe09057810 */ /* 0x001fc40007ffe0ff */
[----:B-1----:R-:W-:-:S05]  /*0da0*/  IADD3 R6, R2, 0xffffffe, RZ ;  /* 0x0ffffffe02067810 */ /* 0x002fca0007ffe0ff */
[----:B------:R-:W0:Y:S08]  /*0db0*/  F2I.FTZ.U32.TRUNC.NTZ R5, R5 ;  /* 0x0000000500057305 */ /* 0x000e30000021f000 */
[----:B------:R-:W1:Y:S01]  /*0dc0*/  F2I.FTZ.U32.TRUNC.NTZ R7, R6 ;  /* 0x0000000600077305 */ /* 0x000e62000021f000 */
[----:B------:R-:W-:Y:S02]  /*0dd0*/  LOP3.LUT R11, R29, 0x3f, RZ, 0xc0, !PT ;  /* 0x0000003f1d0b7812 */ /* 0x000fe400078ec0ff */
[----:B------:R-:W-:-:S02]  /*0de0*/  SHF.R.S32.HI R10, RZ, 0x1f, R3 ;  /* 0x0000001fff0a7819 */ /* 0x000fc40000011403 */
[--C-:B------:R-:W-:Y:S01]  /*0df0*/  SHF.R.S32.HI R4, RZ, 0x6, R29.reuse ;  /* 0x00000006ff047819 */ /* 0x100fe2000001141d */
[----:B------:R-:W-:Y:S01]  /*0e00*/  IMAD.SHL.U32 R11, R11, 0x2, RZ ;  /* 0x000000020b0b7824 */ /* 0x000fe200078e00ff */
[----:B------:R-:W-:Y:S02]  /*0e10*/  LEA.HI R3, R10, R3, RZ, 0x6 ;  /* 0x000000030a037211 */ /* 0x000fe400078f30ff */
[----:B------:R-:W-:Y:S01]  /*0e20*/  SHF.R.U32.HI R2, RZ, 0x6, R29 ;  /* 0x00000006ff027819 */ /* 0x000fe2000001161d */
[----:B0-----:R-:W-:Y:S01]  /*0e30*/  IMAD.MOV R13, RZ, RZ, -R5 ;  /* 0x000000ffff0d7224 */ /* 0x001fe200078e0a05 */
[----:B------:R-:W-:Y:S01]  /*0e40*/  SGXT R4, R4, 0x1 ;  /* 0x000000010404781a */ /* 0x000fe20000000200 */
[----:B------:R0:W-:Y:S01]  /*0e50*/  STL [R1+0x50], R3 ;  /* 0x0000500301007387 */ /* 0x0001e20000100800 */
[----:B------:R-:W-:Y:S01]  /*0e60*/  SGXT.U32 R2, R2, 0x1 ;  /* 0x000000010202781a */ /* 0x000fe20000000000 */
[----:B-1----:R-:W-:Y:S01]  /*0e70*/  IMAD.MOV R9, RZ, RZ, -R7 ;  /* 0x000000ffff097224 */ /* 0x002fe200078e0a07 */
[----:B------:R-:W-:Y:S01]  /*0e80*/  LOP3.LUT R10, R11, 0x90, R4, 0x78, !PT ;  /* 0x000000900b0a7812 */ /* 0x000fe200078e7804 */
[----:B------:R-:W-:Y:S01]  /*0e90*/  IMAD.MOV.U32 R6, RZ, RZ, RZ ;  /* 0x000000ffff067224 */ /* 0x000fe200078e00ff */
[----:B------:R-:W-:Y:S01]  /*0ea0*/  LOP3.LUT R2, R28, R2, RZ, 0xfc, !PT ;  /* 0x000000021c027212 */ /* 0x000fe200078efcff */
[----:B------:R-:W-:-:S02]  /*0eb0*/  IMAD.MOV.U32 R4, RZ, RZ, RZ ;  /* 0x000000ffff047224 */ /* 0x000fc400078e00ff */
[----:B0-----:R-:W-:Y:S02]  /*0ec0*/  IMAD R3, R9, R8, RZ ;  /* 0x0000000809037224 */ /* 0x001fe400078e02ff */
[----:B------:R-:W-:Y:S02]  /*0ed0*/  IMAD R9, R13, R0, RZ ;  /* 0x000000000d097224 */ /* 0x000fe400078e02ff */
[----:B------:R-:W-:Y:S01]  /*0ee0*/  IMAD.HI.U32 R6, R7, R3, R6 ;  /* 0x0000000307067227 */ /* 0x000fe200078e0006 */
[----:B------:R-:W-:Y:S02]  /*0ef0*/  IABS R19, R24 ;  /* 0x0000001800137213 */ /* 0x000fe40000000000 */
[----:B------:R-:W-:Y:S01]  /*0f00*/  IABS R17, R25 ;  /* 0x0000001900117213 */ /* 0x000fe20000000000 */
[----:B------:R-:W-:Y:S01]  /*0f10*/  IMAD.HI.U32 R3, R5, R9, R4 ;  /* 0x0000000905037227 */ /* 0x000fe200078e0004 */
[----:B------:R-:W-:Y:S01]  /*0f20*/  LOP3.LUT R4, R2, 0x3e, RZ, 0xfc, !PT ;  /* 0x0000003e02047812 */ /* 0x000fe200078efcff */
[----:B------:R0:W-:Y:S02]  /*0f30*/  STL [R1+0x49c], R10 ;  /* 0x00049c0a01007387 */ /* 0x0001e40000100800 */
[----:B------:R-:W-:Y:S01]  /*0f40*/  IMAD.HI.U32 R5, R6, R17, RZ ;  /* 0x0000001106057227 */ /* 0x000fe200078e00ff */
[----:B------:R-:W-:-:S02]  /*0f50*/  ISETP.GE.AND P2, PT, R4, RZ, PT ;  /* 0x000000ff0400720c */ /* 0x000fc40003f46270 */
[----:B0-----:R-:W-:Y:S01]  /*0f60*/  IABS R10, R4 ;  /* 0x00000004000a7213 */ /* 0x001fe20000000000 */
[----:B------:R-:W-:-:S04]  /*0f70*/  IMAD.HI.U32 R4, R6, R19, RZ ;  /* 0x0000001306047227 */ /* 0x000fc800078e00ff */
[----:B------:R-:W-:Y:S02]  /*0f80*/  IMAD.MOV R4, RZ, RZ, -R4 ;  /* 0x000000ffff047224 */ /* 0x000fe400078e0a04 */
[----:B------:R-:W-:Y:S02]  /*0f90*/  IMAD.MOV R5, RZ, RZ, -R5 ;  /* 0x000000ffff057224 */ /* 0x000fe400078e0a05 */
[C---:B------:R-:W-:Y:S02]  /*0fa0*/  IMAD R19, R8.reuse, R4, R19 ;  /* 0x0000000408137224 */ /* 0x040fe400078e0213 */
[----:B------:R-:W-:-:S03]  /*0fb0*/  IMAD R17, R8, R5, R17 ;  /* 0x0000000508117224 */ /* 0x000fc600078e0211 */
[C---:B------:R-:W-:Y:S02]  /*0fc0*/  ISETP.GT.U32.AND P6, PT, R8.reuse, R19, PT ;  /* 0x000000130800720c */ /* 0x040fe40003fc4070 */
[----:B------:R-:W-:-:S11]  /*0fd0*/  ISETP.GT.U32.AND P0, PT, R8, R17, PT ;  /* 0x000000110800720c */ /* 0x000fd60003f04070 */
[--C-:B------:R-:W-:Y:S02]  /*0fe0*/  @!P6 IMAD.IADD R19, R19, 0x1, -R8.reuse ;  /* 0x000000011313e824 */ /* 0x100fe400078e0a08 */
[----:B------:R-:W-:-:S03]  /*0ff0*/  @!P0 IMAD.IADD R17, R17, 0x1, -R8 ;  /* 0x0000000111118824 */ /* 0x000fc600078e0a08 */
[C---:B------:R-:W-:Y:S02]  /*1000*/  ISETP.GT.U32.AND P6, PT, R8.reuse, R19, PT ;  /* 0x000000130800720c */ /* 0x040fe40003fc4070 */
[----:B------:R-:W-:Y:S01]  /*1010*/  ISETP.GT.U32.AND P0, PT, R8, R17, PT ;  /* 0x000000110800720c */ /* 0x000fe20003f04070 */
[----:B------:R-:W-:Y:S01]  /*1020*/  IMAD.HI.U32 R12, R3, R10, RZ ;  /* 0x0000000a030c7227 */ /* 0x000fe200078e00ff */
[----:B------:R-:W-:-:S03]  /*1030*/  LOP3.LUT R4, R2, 0x38, RZ, 0xfc, !PT ;  /* 0x0000003802047812 */ /* 0x000fc600078efcff */
[----:B------:R-:W-:Y:S01]  /*1040*/  IMAD.MOV R13, RZ, RZ, -R12 ;  /* 0x000000ffff0d7224 */ /* 0x000fe200078e0a0c */
[----:B------:R-:W-:Y:S02]  /*1050*/  LOP3.LUT R5, R2, 0x3c, RZ, 0xfc, !PT ;  /* 0x0000003c02057812 */ /* 0x000fe400078efcff */
[----:B------:R-:W-:Y:S01]  /*1060*/  IABS R29, R4 ;  /* 0x00000004001d7213 */ /* 0x000fe20000000000 */
[----:B------:R-:W-:Y:S02]  /*1070*/  IMAD R10, R0, R13, R10 ;  /* 0x0000000d000a7224 */ /* 0x000fe400078e020a */
[--C-:B------:R-:W-:Y:S01]  /*1080*/  @!P6 IMAD.IADD R19, R19, 0x1, -R8.reuse ;  /* 0x000000011313e824 */ /* 0x100fe200078e0a08 */
[----:B------:R-:W-:Y:S01]  /*1090*/  ISETP.GE.AND P6, PT, R24, RZ, PT ;  /* 0x000000ff1800720c */ /* 0x000fe20003fc6270 */
[----:B------:R-:W-:Y:S01]  /*10a0*/  @!P0 IMAD.IADD R17, R17, 0x1, -R8 ;  /* 0x0000000111118824 */ /* 0x000fe200078e0a08 */
[----:B------:R-:W-:Y:S02]  /*10b0*/  ISETP.GE.AND P0, PT, R25, RZ, PT ;  /* 0x000000ff1900720c */ /* 0x000fe40003f06270 */
[----:B------:R-:W-:-:S02]  /*10c0*/  LOP3.LUT R13, R2, 0x36, RZ, 0xfc, !PT ;  /* 0x00000036020d7812 */ /* 0x000fc400078efcff */
[----:B------:R-:W-:Y:S02]  /*10d0*/  IABS R15, R5 ;  /* 0x00000005000f7213 */ /* 0x000fe40000000000 */
[----:B------:R-:W-:Y:S02]  /*10e0*/  IABS R28, R13 ;  /* 0x0000000d001c7213 */ /* 0x000fe40000000000 */
[----:B------:R-:W-:Y:S01]  /*10f0*/  ISETP.GE.AND P1, PT, R5, RZ, PT ;  /* 0x000000ff0500720c */ /* 0x000fe20003f26270 */
[----:B------:R-:W-:-:S04]  /*1100*/  IMAD.HI.U32 R12, R3, R15, RZ ;  /* 0x0000000f030c7227 */ /* 0x000fc800078e00ff */
[----:B------:R-:W-:-:S04]  /*1110*/  IMAD.HI.U32 R5, R3, R28, RZ ;  /* 0x0000001c03057227 */ /* 0x000fc800078e00ff */
[----:B------:R-:W-:Y:S02]  /*1120*/  IMAD.MOV R12, RZ, RZ, -R12 ;  /* 0x000000ffff0c7224 */ /* 0x000fe400078e0a0c */
[----:B------:R-:W-:Y:S01]  /*1130*/  @!P6 IMAD.MOV R19, RZ, RZ, -R19 ;  /* 0x000000ffff13e224 */ /* 0x000fe200078e0a13 */
[----:B------:R-:W-:Y:S01]  /*1140*/  ISETP.NE.AND P6, PT, RZ, c[0x0][0x178], PT ;  /* 0x00005e00ff007a0c */ /* 0x000fe20003fc5270 */
[----:B------:R-:W-:Y:S02]  /*1150*/  @!P0 IMAD.MOV R17, RZ, RZ, -R17 ;  /* 0x000000ffff118224 */ /* 0x000fe400078e0a11 */
[----:B------:R-:W-:Y:S02]  /*1160*/  IMAD.MOV R5, RZ, RZ, -R5 ;  /* 0x000000ffff057224 */ /* 0x000fe400078e0a05 */
[C---:B------:R-:W-:Y:S01]  /*1170*/  IMAD R15, R0.reuse, R12, R15 ;  /* 0x0000000c000f7224 */ /* 0x040fe200078e020f */
[C---:B------:R-:W-:Y:S01]  /*1180*/  ISETP.GT.U32.AND P0, PT, R0.reuse, R10, PT ;  /* 0x0000000a0000720c */ /* 0x040fe20003f04070 */
[----:B------:R-:W-:-:S12]  /*1190*/  IMAD R28, R0, R5, R28 ;  /* 0x00000005001c7224 */ /* 0x000fd800078e021c */
[----:B------:R-:W-:-:S05]  /*11a0*/  @!P0 IMAD.IADD R10, R10, 0x1, -R0 ;  /* 0x000000010a0a8824 */ /* 0x000fca00078e0a00 */
[----:B------:R-:W-:Y:S02]  /*11b0*/  ISETP.GT.U32.AND P0, PT, R0, R10, PT ;  /* 0x0000000a0000720c */ /* 0x000fe40003f04070 */
[----:B--2---:R-:W-:Y:S02]  /*11c0*/  IABS R11, R26 ;  /* 0x0000001a000b7213 */ /* 0x004fe40000000000 */
[----:B---3--:R-:W-:-:S03]  /*11d0*/  IABS R9, R27 ;  /* 0x0000001b00097213 */ /* 0x008fc60000000000 */
[----:B------:R-:W-:-:S04]  /*11e0*/  IMAD.HI.U32 R7, R6, R11, RZ ;  /* 0x0000000b06077227 */ /* 0x000fc800078e00ff */
        /* <DEDUP_REMOVED lines=10> */
[----:B------:R-:W-:Y:S02]  /*1290*/  ISETP.GT.U32.AND P3, PT, R8, R9, PT ;  /* 0x000000090800720c */ /* 0x000fe40003f64070 */
[----:B------:R-:W-:-:S04]  /*12a0*/  LOP3.LUT R6, R2, 0x3a, RZ, 0xfc, !PT ;  /* 0x0000003a02067812 */ /* 0x000fc800078efcff */
[----:B------:R-:W-:-:S05]  /*12b0*/  IABS R14, R6 ;  /* 0x00000006000e7213 */ /* 0x000fca0000000000 */
[--C-:B------:R-:W-:Y:S01]  /*12c0*/  @!P5 IMAD.IADD R11, R11, 0x1, -R8.reuse ;  /* 0x000000010b0bd824 */ /* 0x100fe200078e0a08 */
[----:B------:R-:W-:Y:S01]  /*12d0*/  ISETP.GE.AND P5, PT, R26, RZ, PT ;  /* 0x000000ff1a00720c */ /* 0x000fe20003fa6270 */
[----:B------:R-:W-:Y:S01]  /*12e0*/  @!P3 IMAD.IADD R9, R9, 0x1, -R8 ;  /* 0x000000010909b824 */ /* 0x000fe200078e0a08 */
[----:B------:R-:W-:Y:S01]  /*12f0*/  ISETP.GE.AND P3, PT, R27, RZ, PT ;  /* 0x000000ff1b00720c */ /* 0x000fe20003f66270 */
[----:B------:R-:W-:Y:S01]  /*1300*/  IMAD.HI.U32 R7, R3, R14, RZ ;  /* 0x0000000e03077227 */ /* 0x000fe200078e00ff */
[----:B------:R-:W-:-:S03]  /*1310*/  ISETP.GE.AND P4, PT, R6, RZ, PT ;  /* 0x000000ff0600720c */ /* 0x000fc60003f86270 */
[----:B------:R-:W-:Y:S01]  /*1320*/  IMAD.HI.U32 R6, R3, R29, RZ ;  /* 0x0000001d03067227 */ /* 0x000fe200078e00ff */
[----:B------:R-:W-:-:S03]  /*1330*/  LOP3.LUT R8, RZ, c[0x0][0x178], RZ, 0x33, !PT ;  /* 0x00005e00ff087a12 */ /* 0x000fc600078e33ff */
[----:B------:R-:W-:Y:S02]  /*1340*/  IMAD.MOV R7, RZ, RZ, -R7 ;  /* 0x000000ffff077224 */ /* 0x000fe400078e0a07 */
[----:B------:R-:W-:Y:S02]  /*1350*/  IMAD.MOV R6, RZ, RZ, -R6 ;  /* 0x000000ffff067224 */ /* 0x000fe400078e0a06 */
[----:B------:R-:W-:Y:S02]  /*1360*/  @!P5 IMAD.MOV R11, RZ, RZ, -R11 ;  /* 0x000000ffff0bd224 */ /* 0x000fe400078e0a0b */
[----:B------:R-:W-:Y:S02]  /*1370*/  @!P3 IMAD.MOV R9, RZ, RZ, -R9 ;  /* 0x000000ffff09b224 */ /* 0x000fe400078e0a09 */
[----:B------:R-:W-:Y:S01]  /*1380*/  IMAD R14, R0, R7, R14 ;  /* 0x00000007000e7224 */ /* 0x000fe200078e020e */
[----:B------:R-:W-:Y:S01]  /*1390*/  LOP3.LUT R7, R2, 0x34, RZ, 0xfc, !PT ;  /* 0x0000003402077812 */ /* 0x000fe200078efcff */
[----:B------:R-:W-:Y:S01]  /*13a0*/  IMAD R29, R0, R6, R29 ;  /* 0x00000006001d7224 */ /* 0x000fe200078e021d */
[----:B------:R-:W-:-:S02]  /*13b0*/  SEL R16, R8, R19, !P6 ;  /* 0x0000001308107207 */ /* 0x000fc40007000000 */
[C---:B------:R-:W-:Y:S02]  /*13c0*/  SEL R12, R8.reuse, R17, !P6 ;  /* 0x00000011080c7207 */ /* 0x040fe40007000000 */
[C---:B------:R-:W-:Y:S02]  /*13d0*/  SEL R11, R8.reuse, R11, !P6 ;  /* 0x0000000b080b7207 */ /* 0x040fe40007000000 */
[----:B------:R-:W-:Y:S02]  /*13e0*/  SEL R8, R8, R9, !P6 ;  /* 0x0000000908087207 */ /* 0x000fe40007000000 */
[----:B------:R-:W-:Y:S02]  /*13f0*/  IABS R5, R7 ;  /* 0x0000000700057213 */ /* 0x000fe40000000000 */
[C---:B------:R-:W-:Y:S02]  /*1400*/  ISETP.GT.U32.AND P6, PT, R0.reuse, R29, PT ;  /* 0x0000001d0000720c */ /* 0x040fe40003fc4070 */
[C---:B------:R-:W-:Y:S01]  /*1410*/  ISETP.GT.U32.AND P5, PT, R0.reuse, R15, PT ;  /* 0x0000000f0000720c */ /* 0x040fe20003fa4070 */
[----:B------:R-:W-:Y:S01]  /*1420*/  IMAD.HI.U32 R6, R3, R5, RZ ;  /* 0x0000000503067227 */ /* 0x000fe200078e00ff */
[----:B------:R-:W-:-:S02]  /*1430*/  ISETP.GT.U32.AND P3, PT, R0, R14, PT ;  /* 0x0000000e0000720c */ /* 0x000fc40003f64070 */
[----:B------:R-:W-:Y:S01]  /*1440*/  LOP3.LUT R9, R2, 0x32, RZ, 0xfc, !PT ;  /* 0x0000003202097812 */ /* 0x000fe200078efcff */
[----:B------:R-:W-:-:S04]  /*1450*/  IMAD.MOV R6, RZ, RZ, -R6 ;  /* 0x000000ffff067224 */ /* 0x000fc800078e0a06 */
[C---:B------:R-:W-:Y:S01]  /*1460*/  IMAD R5, R0.reuse, R6, R5 ;  /* 0x0000000600057224 */ /* 0x040fe200078e0205 */
[----:B------:R-:W-:Y:S01]  /*1470*/  IABS R6, R9 ;  /* 0x0000000900067213 */ /* 0x000fe20000000000 */
[--C-:B------:R-:W-:Y:S02]  /*1480*/  @!P6 IMAD.IADD R29, R29, 0x1, -R0.reuse ;  /* 0x000000011d1de824 */ /* 0x100fe400078e0a00 */
[----:B------:R-:W-:Y:S02]  /*1490*/  @!P5 IMAD.IADD R15, R15, 0x1, -R0 ;  /* 0x000000010f0fd824 */ /* 0x000fe400078e0a00 */
[----:B------:R-:W-:Y:S01]  /*14a0*/  IMAD.HI.U32 R18, R3, R6, RZ ;  /* 0x0000000603127227 */ /* 0x000fe200078e00ff */
[----:B------:R-:W-:-:S03]  /*14b0*/  ISETP.GT.U32.AND P6, PT, R0, R29, PT ;  /* 0x0000001d0000720c */ /* 0x000fc60003fc4070 */
[----:B------:R-:W-:Y:S01]  /*14c0*/  @!P3 IMAD.IADD R14, R14, 0x1, -R0 ;  /* 0x000000010e0eb824 */ /* 0x000fe200078e0a00 */
[----:B------:R-:W-:Y:S01]  /*14d0*/  ISETP.GT.U32.AND P5, PT, R0, R15, PT ;  /* 0x0000000f0000720c */ /* 0x000fe20003fa4070 */
[----:B------:R-:W-:-:S03]  /*14e0*/  IMAD.MOV R18, RZ, RZ, -R18 ;  /* 0x000000ffff127224 */ /* 0x000fc600078e0a12 */
[C---:B------:R-:W-:Y:S01]  /*14f0*/  ISETP.GT.U32.AND P3, PT, R0.reuse, R14, PT ;  /* 0x0000000e0000720c */ /* 0x040fe20003f64070 */
[----:B------:R-:W-:Y:S01]  /*1500*/  IMAD R6, R0, R18, R6 ;  /* 0x0000001200067224 */ /* 0x000fe200078e0206 */
[----:B------:R-:W-:Y:S01]  /*1510*/  STL [R1+0x40], R16 ;  /* 0x0000401001007387 */ /* 0x000fe20000100800 */
[--C-:B------:R-:W-:Y:S01]  /*1520*/  @!P0 IMAD.IADD R10, R10, 0x1, -R0.reuse ;  /* 0x000000010a0a8824 */ /* 0x100fe200078e0a00 */
[C---:B------:R-:W-:Y:S01]  /*1530*/  ISETP.GT.U32.AND P0, PT, R0.reuse, R28, PT ;  /* 0x0000001c0000720c */ /* 0x040fe20003f04070 */
[----:B------:R-:W-:Y:S01]  /*1540*/  @!P6 IMAD.IADD R29, R29, 0x1, -R0 ;  /* 0x000000011d1de824 */ /* 0x000fe200078e0a00 */
[----:B------:R0:W-:Y:S01]  /*1550*/  STL [R1+0x44], R12 ;  /* 0x0000440c01007387 */ /* 0x0001e20000100800 */
[----:B------:R-:W-:-:S03]  /*1560*/  ISETP.GT.U32.AND P6, PT, R0, R6, PT ;  /* 0x000000060000720c */ /* 0x000fc60003fc4070 */
[----:B------:R1:W-:Y:S01]  /*1570*/  STL [R1+0x48], R11 ;  /* 0x0000480b01007387 */ /* 0x0003e20000100800 */
[--C-:B------:R-:W-:Y:S01]  /*1580*/  @!P5 IMAD.IADD R15, R15, 0x1, -R0.reuse ;  /* 0x000000010f0fd824 */ /* 0x100fe200078e0a00 */
[----:B0-----:R-:W-:Y:S02]  /*1590*/  LOP3.LUT R12, R2, 0x2e, RZ, 0xfc, !PT ;  /* 0x0000002e020c7812 */ /* 0x001fe400078efcff */
[----:B------:R0:W-:Y:S01]  /*15a0*/  STL [R1+0x4c], R8 ;  /* 0x00004c0801007387 */ /* 0x0001e20000100800 */
[----:B------:R-:W-:Y:S02]  /*15b0*/  ISETP.GT.U32.AND P5, PT, R0, R5, PT ;  /* 0x000000050000720c */ /* 0x000fe40003fa4070 */
[----:B-1----:R-:W-:Y:S01]  /*15c0*/  LOP3.LUT R11, R2, 0x30, RZ, 0xfc, !PT ;  /* 0x00000030020b7812 */ /* 0x002fe200078efcff */
[----:B------:R-:W-:Y:S01]  /*15d0*/  @!P3 IMAD.IADD R14, R14, 0x1, -R0 ;  /* 0x000000010e0eb824 */ /* 0x000fe200078e0a00 */
[----:B------:R-:W-:Y:S02]  /*15e0*/  ISETP.GE.AND P3, PT, R4, RZ, PT ;  /* 0x000000ff0400720c */ /* 0x000fe40003f66270 */
[----:B------:R-:W-:-:S02]  /*15f0*/  IABS R16, R11 ;  /* 0x0000000b00107213 */ /* 0x000fc40000000000 */
[----:B0-----:R-:W-:Y:S01]  /*1600*/  IABS R8, R12 ;  /* 0x0000000c00087213 */ /* 0x001fe20000000000 */
[----:B------:R-:W-:-:S04]  /*1610*/  @!P0 IMAD.IADD R28, R28, 0x1, -R0 ;  /* 0x000000011c1c8824 */ /* 0x000fc800078e0a00 */
[----:B------:R-:W-:Y:S01]  /*1620*/  IMAD.HI.U32 R4, R3, R8, RZ ;  /* 0x0000000803047227 */ /* 0x000fe200078e00ff */
[----:B------:R-:W-:-:S03]  /*1630*/  ISETP.GE.AND P0, PT, R13, RZ, PT ;  /* 0x000000ff0d00720c */ /* 0x000fc60003f06270 */
[----:B------:R-:W-:Y:S01]  /*1640*/  IMAD.HI.U32 R17, R3, R16, RZ ;  /* 0x0000001003117227 */ /* 0x000fe200078e00ff */
[----:B------:R-:W-:-:S03]  /*1650*/  LOP3.LUT R13, R2, 0x2c, RZ, 0xfc, !PT ;  /* 0x0000002c020d7812 */ /* 0x000fc600078efcff */
[----:B------:R-:W-:Y:S02]  /*1660*/  IMAD.MOV.U32 R20, RZ, RZ, R10 ;  /* 0x000000ffff147224 */ /* 0x000fe400078e000a */
[----:B------:R-:W-:Y:S02]  /*1670*/  @!P6 IMAD.IADD R6, R6, 0x1, -R0 ;  /* 0x000000010606e824 */ /* 0x000fe400078e0a00 */
[----:B------:R-:W-:Y:S01]  /*1680*/  IMAD.MOV R4, RZ, RZ, -R4 ;  /* 0x000000ffff047224 */ /* 0x000fe200078e0a04 */
[C---:B------:R-:W-:Y:S01]  /*1690*/  ISETP.GT.U32.AND P6, PT, R0.reuse, R28, PT ;  /* 0x0000001c0000720c */ /* 0x040fe20003fc4070 */
[----:B------:R-:W-:Y:S02]  /*16a0*/  IMAD.MOV R17, RZ, RZ, -R17 ;  /* 0x000000ffff117224 */ /* 0x000fe400078e0a11 */
[----:B------:R-:W-:Y:S01]  /*16b0*/  @!P2 IMAD.MOV R20, RZ, RZ, -R20 ;  /* 0x000000ffff14a224 */ /* 0x000fe200078e0a14 */
[C---:B------:R-:W-:Y:S01]  /*16c0*/  ISETP.GT.U32.AND P2, PT, R0.reuse, R6, PT ;  /* 0x000000060000720c */ /* 0x040fe20003f44070 */
[----:B------:R-:W-:Y:S01]  /*16d0*/  IMAD R8, R0, R4, R8 ;  /* 0x0000000400087224 */ /* 0x000fe200078e0208 */
[----:B------:R-:W-:Y:S01]  /*16e0*/  LOP3.LUT R4, R2, 0x2a, RZ, 0xfc, !PT ;  /* 0x0000002a02047812 */ /* 0x000fe200078efcff */
[----:B------:R-:W-:Y:S01]  /*16f0*/  @!P5 IMAD.IADD R5, R5, 0x1, -R0 ;  /* 0x000000010505d824 */ /* 0x000fe200078e0a00 */
[----:B------:R-:W-:Y:S01]  /*1700*/  ISETP.GE.AND P5, PT, R7, RZ, PT ;  /* 0x000000ff0700720c */ /* 0x000fe20003fa6270 */
[----:B------:R-:W-:Y:S01]  /*1710*/  IMAD.MOV.U32 R19, RZ, RZ, R15 ;  /* 0x000000ffff137224 */ /* 0x000fe200078e000f */
[----:B------:R-:W-:Y:S01]  /*1720*/  IABS R10, R13 ;  /* 0x0000000d000a7213 */ /* 0x000fe20000000000 */
[----:B------:R-:W-:-:S02]  /*1730*/  IMAD R7, R0, R17, R16 ;  /* 0x0000001100077224 */ /* 0x000fc400078e0210 */
[----:B------:R-:W-:Y:S01]  /*1740*/  IMAD.MOV.U32 R15, RZ, RZ, R14 ;  /* 0x000000ffff0f7224 */ /* 0x000fe200078e000e */
[----:B------:R-:W-:Y:S01]  /*1750*/  IABS R14, R4 ;  /* 0x00000004000e7213 */ /* 0x000fe20000000000 */
[----:B------:R-:W-:Y:S01]  /*1760*/  @!P3 IMAD.MOV R29, RZ, RZ, -R29 ;  /* 0x000000ffff1db224 */ /* 0x000fe200078e0a1d */
[----:B------:R-:W-:Y:S01]  /*1770*/  ISETP.GE.AND P3, PT, R9, RZ, PT ;  /* 0x000000ff0900720c */ /* 0x000fe20003f66270 */
[----:B------:R-:W-:Y:S01]  /*1780*/  @!P4 IMAD.MOV R15, RZ, RZ, -R15 ;  /* 0x000000ffff0fc224 */ /* 0x000fe200078e0a0f */
[C---:B------:R-:W-:Y:S01]  /*1790*/  ISETP.GT.U32.AND P4, PT, R0.reuse, R7, PT ;  /* 0x000000070000720c */ /* 0x040fe20003f84070 */
[----:B------:R-:W-:Y:S02]  /*17a0*/  IMAD.MOV.U32 R9, RZ, RZ, R10 ;  /* 0x000000ffff097224 */ /* 0x000fe400078e000a */
[----:B------:R-:W-:Y:S01]  /*17b0*/  @!P1 IMAD.MOV R19, RZ, RZ, -R19 ;  /* 0x000000ffff139224 */ /* 0x000fe200078e0a13 */
[----:B------:R-:W-:Y:S01]  /*17c0*/  ISETP.GT.U32.AND P1, PT, R0, R5, PT ;  /* 0x000000050000720c */ /* 0x000fe20003f24070 */
[----:B------:R-:W-:-:S02]  /*17d0*/  IMAD.MOV.U32 R10, RZ, RZ, R14 ;  /* 0x000000ffff0a7224 */ /* 0x000fc400078e000e */
[----:B------:R-:W-:-:S04]  /*17e0*/  IMAD.HI.U32 R14, R3, R9, RZ ;  /* 0x00000009030e7227 */ /* 0x000fc800078e00ff */
[--C-:B------:R-:W-:Y:S01]  /*17f0*/  @!P6 IMAD.IADD R28, R28, 0x1, -R0.reuse ;  /* 0x000000011c1ce824 */ /* 0x100fe200078e0a00 */
[----:B------:R-:W-:Y:S01]  /*1800*/  ISETP.GT.U32.AND P6, PT, R0, R8, PT ;  /* 0x000000080000720c */ /* 0x000fe20003fc4070 */
[----:B------:R-:W-:Y:S01]  /*1810*/  @!P2 IMAD.IADD R6, R6, 0x1, -R0 ;  /* 0x000000010606a824 */ /* 0x000fe200078e0a00 */
[----:B------:R-:W-:Y:S01]  /*1820*/  ISETP.GE.AND P2, PT, R12, RZ, PT ;  /* 0x000000ff0c00720c */ /* 0x000fe20003f46270 */
[----:B------:R-:W-:Y:S02]  /*1830*/  IMAD.MOV R12, RZ, RZ, -R14 ;  /* 0x000000ffff0c7224 */ /* 0x000fe400078e0a0e */
[--C-:B------:R-:W-:Y:S02]  /*1840*/  @!P4 IMAD.IADD R7, R7, 0x1, -R0.reuse ;  /* 0x000000010707c824 */ /* 0x100fe400078e0a00 */
[C---:B------:R-:W-:Y:S02]  /*1850*/  IMAD R9, R0.reuse, R12, R9 ;  /* 0x0000000c00097224 */ /* 0x040fe400078e0209 */
[----:B------:R-:W-:Y:S01]  /*1860*/  @!P1 IMAD.IADD R5, R5, 0x1, -R0 ;  /* 0x0000000105059824 */ /* 0x000fe200078e0a00 */
[----:B------:R-:W-:Y:S01]  /*1870*/  ISETP.GE.AND P1, PT, R11, RZ, PT ;  /* 0x000000ff0b00720c */ /* 0x000fe20003f26270 */
[----:B------:R-:W-:Y:S01]  /*1880*/  @!P3 IMAD.MOV R6, RZ, RZ, -R6 ;  /* 0x000000ffff06b224 */ /* 0x000fe200078e0a06 */
[----:B------:R-:W-:Y:S01]  /*1890*/  ISETP.GT.U32.AND P3, PT, R0, R9, PT ;  /* 0x000000090000720c */ /* 0x000fe20003f64070 */
[----:B------:R-:W-:-:S04]  /*18a0*/  IMAD.HI.U32 R11, R3, R10, RZ ;  /* 0x0000000a030b7227 */ /* 0x000fc800078e00ff */
[----:B------:R-:W-:Y:S01]  /*18b0*/  @!P0 IMAD.MOV R28, RZ, RZ, -R28 ;  /* 0x000000ffff1c8224 */ /* 0x000fe200078e0a1c */
[----:B------:R-:W-:Y:S01]  /*18c0*/  ISETP.GT.U32.AND P0, PT, R0, R7, PT ;  /* 0x000000070000720c */ /* 0x000fe20003f04070 */
[----:B------:R-:W-:Y:S02]  /*18d0*/  @!P6 IMAD.IADD R8, R8, 0x1, -R0 ;  /* 0x000000010808e824 */ /* 0x000fe400078e0a00 */
[----:B------:R-:W-:Y:S02]  /*18e0*/  IMAD.MOV R11, RZ, RZ, -R11 ;  /* 0x000000ffff0b7224 */ /* 0x000fe400078e0a0b */
[----:B------:R-:W-:Y:S01]  /*18f0*/  @!P5 IMAD.MOV R5, RZ, RZ, -R5 ;  /* 0x000000ffff05d224 */ /* 0x000fe200078e0a05 */
[C---:B------:R-:W-:Y:S01]  /*1900*/  ISETP.GT.U32.AND P5, PT, R0.reuse, R8, PT ;  /* 0x000000080000720c */ /* 0x040fe20003fa4070 */
[----:B------:R-:W-:Y:S01]  /*1910*/  STL [R1+0x8], R20 ;  /* 0x0000081401007387 */ /* 0x000fe20000100800 */
[----:B------:R-:W-:-:S03]  /*1920*/  IMAD R10, R0, R11, R10 ;  /* 0x0000000b000a7224 */ /* 0x000fc600078e020a */
[----:B------:R-:W-:Y:S01]  /*1930*/  STL [R1+0x4], R19 ;  /* 0x0000041301007387 */ /* 0x000fe20000100800 */
[----:B------:R-:W-:-:S03]  /*1940*/  @!P3 IMAD.IADD R9, R9, 0x1, -R0 ;  /* 0x000000010909b824 */ /* 0x000fc600078e0a00 */
[----:B------:R-:W-:Y:S01]  /*1950*/  STL [R1+0x1134], R29 ;  /* 0x0011341d01007387 */ /* 0x000fe20000100800 */
[----:B------:R-:W-:-:S03]  /*1960*/  ISETP.GT.U32.AND P3, PT, R0, R10, PT ;  /* 0x0000000a0000720c */ /* 0x000fc60003f64070 */
[----:B------:R0:W-:Y:S01]  /*1970*/  STL [R1], R15 ;  /* 0x0000000f01007387 */ /* 0x0001e20000100800 */
[----:B------:R-:W-:Y:S01]  /*1980*/  @!P0 IMAD.IADD R7, R7, 0x1, -R0 ;  /* 0x0000000107078824 */ /* 0x000fe200078e0a00 */
[C---:B------:R-:W-:Y:S02]  /*1990*/  LOP3.LUT R12, R2.reuse, 0x26, RZ, 0xfc, !PT ;  /* 0x00000026020c7812 */ /* 0x040fe400078efcff */
[----:B0-----:R-:W-:-:S04]  /*19a0*/  LOP3.LUT R15, R2, 0x28, RZ, 0xfc, !PT ;  /* 0x00000028020f7812 */ /* 0x001fc800078efcff */
[----:B------:R-:W-:Y:S02]  /*19b0*/  ISETP.GE.AND P0, PT, R15, RZ, PT ;  /* 0x000000ff0f00720c */ /* 0x000fe40003f06270 */
[----:B------:R-:W-:Y:S01]  /*19c0*/  IABS R15, R15 ;  /* 0x0000000f000f7213 */ /* 0x000fe20000000000 */
[--C-:B------:R-:W-:Y:S01]  /*19d0*/  @!P5 IMAD.IADD R8, R8, 0x1, -R0.reuse ;  /* 0x000000010808d824 */ /* 0x100fe200078e0a00 */
[----:B------:R-:W-:Y:S01]  /*19e0*/  ISETP.GE.AND P5, PT, R12, RZ, PT ;  /* 0x000000ff0c00720c */ /* 0x000fe20003fa6270 */
[----:B------:R-:W-:Y:S01]  /*19f0*/  @!P1 IMAD.MOV R7, RZ, RZ, -R7 ;  /* 0x000000ffff079224 */ /* 0x000fe200078e0a07 */
[----:B------:R-:W-:Y:S01]  /*1a00*/  IABS R12, R12 ;  /* 0x0000000c000c7213 */ /* 0x000fe20000000000 */
[----:B------:R-:W-:Y:S01]  /*1a10*/  IMAD.HI.U32 R17, R3, R15, RZ ;  /* 0x0000000f03117227 */ /* 0x000fe200078e00ff */
[----:B------:R-:W-:Y:S02]  /*1a20*/  ISETP.GT.U32.AND P1, PT, R0, R9, PT ;  /* 0x000000090000720c */ /* 0x000fe40003f24070 */
[----:B------:R-:W-:Y:S01]  /*1a30*/  LOP3.LUT R11, R2, 0x24, RZ, 0xfc, !PT ;  /* 0x00000024020b7812 */ /* 0x000fe200078efcff */
[----:B------:R-:W-:Y:S01]  /*1a40*/  IMAD.MOV R17, RZ, RZ, -R17 ;  /* 0x000000ffff117224 */ /* 0x000fe200078e0a11 */
[----:B------:R-:W-:Y:S01]  /*1a50*/  ISETP.GE.AND P4, PT, R13, RZ, PT ;  /* 0x000000ff0d00720c */ /* 0x000fe20003f86270 */
[----:B------:R-:W-:Y:S01]  /*1a60*/  @!P3 IMAD.IADD R10, R10, 0x1, -R0 ;  /* 0x000000010a0ab824 */ /* 0x000fe200078e0a00 */
[----:B------:R-:W-:Y:S01]  /*1a70*/  ISETP.GE.AND P6, PT, R4, RZ, PT ;  /* 0x000000ff0400720c */ /* 0x000fe20003fc6270 */
[----:B------:R-:W-:Y:S01]  /*1a80*/  IMAD.HI.U32 R4, R3, R12, RZ ;  /* 0x0000000c03047227 */ /* 0x000fe200078e00ff */
[----:B------:R-:W-:-:S02]  /*1a90*/  LOP3.LUT R16, R2, 0x22, RZ, 0xfc, !PT ;  /* 0x0000002202107812 */ /* 0x000fc400078efcff */
[----:B------:R-:W-:Y:S01]  /*1aa0*/  IABS R13, R11 ;  /* 0x0000000b000d7213 */ /* 0x000fe20000000000 */
[----:B------:R-:W-:Y:S01]  /*1ab0*/  @!P2 IMAD.MOV R8, RZ, RZ, -R8 ;  /* 0x000000ffff08a224 */ /* 0x000fe200078e0a08 */
[----:B------:R-:W-:Y:S01]  /*1ac0*/  ISETP.GE.AND P2, PT, R11, RZ, PT ;  /* 0x000000ff0b00720c */ /* 0x000fe20003f46270 */
[C---:B------:R-:W-:Y:S01]  /*1ad0*/  IMAD R11, R0.reuse, R17, R15 ;  /* 0x00000011000b7224 */ /* 0x040fe200078e020f */
[----:B------:R-:W-:Y:S01]  /*1ae0*/  IABS R14, R16 ;  /* 0x00000010000e7213 */ /* 0x000fe20000000000 */
[----:B------:R-:W-:Y:S01]  /*1af0*/  IMAD.MOV R17, RZ, RZ, -R4 ;  /* 0x000000ffff117224 */ /* 0x000fe200078e0a04 */
[C---:B------:R-:W-:Y:S01]  /*1b00*/  ISETP.GT.U32.AND P3, PT, R0.reuse, R10, PT ;  /* 0x0000000a0000720c */ /* 0x040fe20003f64070 */
[----:B------:R-:W-:Y:S02]  /*1b10*/  @!P1 IMAD.IADD R9, R9, 0x1, -R0 ;  /* 0x0000000109099824 */ /* 0x000fe400078e0a00 */
[----:B------:R-:W-:Y:S02]  /*1b20*/  IMAD R12, R0, R17, R12 ;  /* 0x00000011000c7224 */ /* 0x000fe400078e020c */
[----:B------:R-:W-:-:S04]  /*1b30*/  IMAD.HI.U32 R4, R3, R14, RZ ;  /* 0x0000000e03047227 */ /* 0x000fc800078e00ff */
[----:B------:R-:W-:Y:S01]  /*1b40*/  @!P4 IMAD.MOV R9, RZ, RZ, -R9 ;  /* 0x000000ffff09c224 */ /* 0x000fe200078e0a09 */
[----:B------:R-:W-:Y:S01]  /*1b50*/  ISETP.GT.U32.AND P4, PT, R0, R12, PT ;  /* 0x0000000c0000720c */ /* 0x000fe20003f84070 */
[----:B------:R-:W-:Y:S02]  /*1b60*/  IMAD.MOV R4, RZ, RZ, -R4 ;  /* 0x000000ffff047224 */ /* 0x000fe400078e0a04 */
[----:B------:R-:W-:Y:S02]  /*1b70*/  @!P3 IMAD.IADD R10, R10, 0x1, -R0 ;  /* 0x000000010a0ab824 */ /* 0x000fe400078e0a00 */
[----:B------:R-:W-:Y:S02]  /*1b80*/  IMAD R14, R0, R4, R14 ;  /* 0x00000004000e7224 */ /* 0x000fe400078e020e */
[----:B------:R-:W-:Y:S01]  /*1b90*/  IMAD.HI.U32 R15, R3, R13, RZ ;  /* 0x0000000d030f7227 */ /* 0x000fe200078e00ff */
[----:B------:R-:W-:-:S03]  /*1ba0*/  LOP3.LUT R21, R2, 0x20, RZ, 0xfc, !PT ;  /* 0x0000002002157812 */ /* 0x000fc600078efcff */
[----:B------:R-:W-:Y:S01]  /*1bb0*/  @!P6 IMAD.MOV R10, RZ, RZ, -R10 ;  /* 0x000000ffff0ae224 */ /* 0x000fe200078e0a0a */
[----:B------:R-:W-:Y:S01]  /*1bc0*/  ISETP.GT.U32.AND P6, PT, R0, R14, PT ;  /* 0x0000000e0000720c */ /* 0x000fe20003fc4070 */
[----:B------:R-:W-:Y:S02]  /*1bd0*/  IMAD.MOV R15, RZ, RZ, -R15 ;  /* 0x000000ffff0f7224 */ /* 0x000fe400078e0a0f */
[----:B------:R-:W-:Y:S01]  /*1be0*/  @!P4 IMAD.IADD R12, R12, 0x1, -R0 ;  /* 0x000000010c0cc824 */ /* 0x000fe200078e0a00 */
[----:B------:R-:W-:Y:S01]  /*1bf0*/  IABS R4, R21 ;  /* 0x0000001500047213 */ /* 0x000fe20000000000 */
[----:B------:R-:W-:Y:S01]  /*1c00*/  IMAD R13, R0, R15, R13 ;  /* 0x0000000f000d7224 */ /* 0x000fe200078e020d */
[----:B------:R-:W-:Y:S02]  /*1c10*/  LOP3.LUT R15, R2, 0x1e, RZ, 0xfc, !PT ;  /* 0x0000001e020f7812 */ /* 0x000fe400078efcff */
[C---:B------:R-:W-:Y:S01]  /*1c20*/  ISETP.GT.U32.AND P4, PT, R0.reuse, R12, PT ;  /* 0x0000000c0000720c */ /* 0x040fe20003f84070 */
[----:B------:R-:W-:Y:S01]  /*1c30*/  IMAD.HI.U32 R19, R3, R4, RZ ;  /* 0x0000000403137227 */ /* 0x000fe200078e00ff */
[----:B------:R-:W-:-:S02]  /*1c40*/  ISETP.GT.U32.AND P3, PT, R0, R13, PT ;  /* 0x0000000d0000720c */ /* 0x000fc40003f64070 */
[----:B------:R-:W-:Y:S01]  /*1c50*/  IABS R18, R15 ;  /* 0x0000000f00127213 */ /* 0x000fe20000000000 */
[----:B------:R-:W-:Y:S02]  /*1c60*/  @!P6 IMAD.IADD R14, R14, 0x1, -R0 ;  /* 0x000000010e0ee824 */ /* 0x000fe400078e0a00 */
[----:B------:R-:W-:Y:S01]  /*1c70*/  IMAD.MOV R19, RZ, RZ, -R19 ;  /* 0x000000ffff137224 */ /* 0x000fe200078e0a13 */
[C---:B------:R-:W-:Y:S02]  /*1c80*/  ISETP.GT.U32.AND P1, PT, R0.reuse, R11, PT ;  /* 0x0000000b0000720c */ /* 0x040fe40003f24070 */
[C---:B------:R-:W-:Y:S01]  /*1c90*/  ISETP.GT.U32.AND P6, PT, R0.reuse, R14, PT ;  /* 0x0000000e0000720c */ /* 0x040fe20003fc4070 */
[----:B------:R-:W-:Y:S02]  /*1ca0*/  IMAD R4, R0, R19, R4 ;  /* 0x0000001300047224 */ /* 0x000fe400078e0204 */
[----:B------:R-:W-:-:S04]  /*1cb0*/  IMAD.HI.U32 R19, R3, R18, RZ ;  /* 0x0000001203137227 */ /* 0x000fc800078e00ff */
[--C-:B------:R-:W-:Y:S02]  /*1cc0*/  @!P4 IMAD.IADD R12, R12, 0x1, -R0.reuse ;  /* 0x000000010c0cc824 */ /* 0x100fe400078e0a00 */
[----:B------:R-:W-:Y:S02]  /*1cd0*/  IMAD.MOV R19, RZ, RZ, -R19 ;  /* 0x000000ffff137224 */ /* 0x000fe400078e0a13 */
[----:B------:R-:W-:Y:S02]  /*1ce0*/  @!P3 IMAD.IADD R13, R13, 0x1, -R0 ;  /* 0x000000010d0db824 */ /* 0x000fe400078e0a00 */
[----:B------:R-:W-:Y:S01]  /*1cf0*/  @!P5 IMAD.MOV R12, RZ, RZ, -R12 ;  /* 0x000000ffff0cd224 */ /* 0x000fe200078e0a0c */
[----:B------:R-:W-:Y:S01]  /*1d00*/  ISETP.GE.AND P5, PT, R15, RZ, PT ;  /* 0x000000ff0f00720c */ /* 0x000fe20003fa6270 */
[C---:B------:R-:W-:Y:S01]  /*1d10*/  IMAD R15, R0.reuse, R19, R18 ;  /* 0x00000013000f7224 */ /* 0x040fe200078e0212 */
[----:B------:R-:W-:Y:S01]  /*1d20*/  ISETP.GT.U32.AND P3, PT, R0, R13, PT ;  /* 0x0000000d0000720c */ /* 0x000fe20003f64070 */
[----:B------:R-:W-:-:S02]  /*1d30*/  @!P1 IMAD.IADD R11, R11, 0x1, -R0 ;  /* 0x000000010b0b9824 */ /* 0x000fc400078e0a00 */
[----:B------:R-:W-:Y:S01]  /*1d40*/  @!P6 IMAD.IADD R14, R14, 0x1, -R0 ;  /* 0x000000010e0ee824 */ /* 0x000fe200078e0a00 */
[C---:B------:R-:W-:Y:S02]  /*1d50*/  ISETP.GT.U32.AND P6, PT, R0.reuse, R15, PT ;  /* 0x0000000f0000720c */ /* 0x040fe40003fc4070 */
[----:B------:R-:W-:Y:S02]  /*1d60*/  ISETP.GT.U32.AND P1, PT, R0, R11, PT ;  /* 0x0000000b0000720c */ /* 0x000fe40003f24070 */
[----:B------:R-:W-:-:S04]  /*1d70*/  LOP3.LUT R17, R2, 0x1c, RZ, 0xfc, !PT ;  /* 0x0000001c02117812 */ /* 0x000fc800078efcff */
[----:B------:R-:W-:Y:S01]  /*1d80*/  IABS R20, R17 ;  /* 0x0000001100147213 */ /* 0x000fe20000000000 */
[--C-:B------:R-:W-:Y:S01]  /*1d90*/  @!P3 IMAD.IADD R13, R13, 0x1, -R0.reuse ;  /* 0x000000010d0db824 */ /* 0x100fe200078e0a00 */
[----:B------:R-:W-:Y:S02]  /*1da0*/  ISETP.GE.AND P3, PT, R17, RZ, PT ;  /* 0x000000ff1100720c */ /* 0x000fe40003f66270 */
[----:B------:R-:W-:Y:S01]  /*1db0*/  LOP3.LUT R17, R2, 0x1a, RZ, 0xfc, !PT ;  /* 0x0000001a02117812 */ /* 0x000fe200078efcff */
[--C-:B------:R-:W-:Y:S01]  /*1dc0*/  @!P6 IMAD.IADD R15, R15, 0x1, -R0.reuse ;  /* 0x000000010f0fe824 */ /* 0x100fe200078e0a00 */
[----:B------:R-:W-:Y:S01]  /*1dd0*/  ISETP.GT.U32.AND P4, PT, R0, R4, PT ;  /* 0x000000040000720c */ /* 0x000fe20003f84070 */
[----:B------:R-:W-:Y:S01]  /*1de0*/  @!P1 IMAD.IADD R11, R11, 0x1, -R0 ;  /* 0x000000010b0b9824 */ /* 0x000fe200078e0a00 */
[----:B------:R-:W-:Y:S01]  /*1df0*/  ISETP.GE.AND P1, PT, R16, RZ, PT ;  /* 0x000000ff1000720c */ /* 0x000fe20003f26270 */
[----:B------:R-:W-:Y:S01]  /*1e00*/  @!P2 IMAD.MOV R13, RZ, RZ, -R13 ;  /* 0x000000ffff0da224 */ /* 0x000fe200078e0a0d */
[----:B------:R-:W-:Y:S01]  /*1e10*/  ISETP.GE.AND P2, PT, R17, RZ, PT ;  /* 0x000000ff1100720c */ /* 0x000fe20003f46270 */
[----:B------:R-:W-:Y:S01]  /*1e20*/  IMAD.MOV.U32 R16, RZ, RZ, R20 ;  /* 0x000000ffff107224 */ /* 0x000fe200078e0014 */
[----:B------:R-:W-:-:S02]  /*1e30*/  IABS R17, R17 ;  /* 0x0000001100117213 */ /* 0x000fc40000000000 */
[----:B------:R-:W-:Y:S01]  /*1e40*/  ISETP.GT.U32.AND P6, PT, R0, R15, PT ;  /* 0x0000000f0000720c */ /* 0x000fe20003fc4070 */
[----:B------:R-:W-:-:S04]  /*1e50*/  IMAD.HI.U32 R20, R3, R16, RZ ;  /* 0x0000001003147227 */ /* 0x000fc800078e00ff */
[----:B------:R-:W-:-:S04]  /*1e60*/  IMAD.HI.U32 R22, R3, R17, RZ ;  /* 0x0000001103167227 */ /* 0x000fc800078e00ff */
[----:B------:R-:W-:Y:S02]  /*1e70*/  IMAD.MOV R20, RZ, RZ, -R20 ;  /* 0x000000ffff147224 */ /* 0x000fe400078e0a14 */
[----:B------:R-:W-:Y:S02]  /*1e80*/  IMAD.MOV R22, RZ, RZ, -R22 ;  /* 0x000000ffff167224 */ /* 0x000fe400078e0a16 */
[----:B------:R-:W-:Y:S02]  /*1e90*/  IMAD R16, R0, R20, R16 ;  /* 0x0000001400107224 */ /* 0x000fe400078e0210 */
[--C-:B------:R-:W-:Y:S02]  /*1ea0*/  @!P4 IMAD.IADD R4, R4, 0x1, -R0.reuse ;  /* 0x000000010404c824 */ /* 0x100fe400078e0a00 */
[C---:B------:R-:W-:Y:S02]  /*1eb0*/  IMAD R17, R0.reuse, R22, R17 ;  /* 0x0000001600117224 */ /* 0x040fe400078e0211 */
[----:B------:R-:W-:Y:S01]  /*1ec0*/  @!P6 IMAD.IADD R15, R15, 0x1, -R0 ;  /* 0x000000010f0fe824 */ /* 0x000fe200078e0a00 */
[----:B------:R-:W-:-:S02]  /*1ed0*/  ISETP.GT.U32.AND P4, PT, R0, R4, PT ;  /* 0x000000040000720c */ /* 0x000fc40003f84070 */
[C---:B------:R-:W-:Y:S01]  /*1ee0*/  ISETP.GT.U32.AND P6, PT, R0.reuse, R16, PT ;  /* 0x000000100000720c */ /* 0x040fe20003fc4070 */
[----:B------:R-:W-:Y:S01]  /*1ef0*/  @!P5 IMAD.MOV R15, RZ, RZ, -R15 ;  /* 0x000000ffff0fd224 */ /* 0x000fe200078e0a0f */
[----:B------:R-:W-:Y:S02]  /*1f00*/  ISETP.GT.U32.AND P5, PT, R0, R17, PT ;  /* 0x000000110000720c */ /* 0x000fe40003fa4070 */
[C---:B------:R-:W-:Y:S02]  /*1f10*/  LOP3.LUT R18, R2.reuse, 0x18, RZ, 0xfc, !PT ;  /* 0x0000001802127812 */ /* 0x040fe400078efcff */
[----:B------:R-:W-:Y:S01]  /*1f20*/  LOP3.LUT R19, R2, 0x16, RZ, 0xfc, !PT ;  /* 0x0000001602137812 */ /* 0x000fe200078efcff */
[----:B------:R-:W-:Y:S01]  /*1f30*/  STL [R1+0x1138], R28 ;  /* 0x0011381c01007387 */ /* 0x000fe20000100800 */
[----:B------:R-:W-:Y:S01]  /*1f40*/  @!P0 IMAD.MOV R11, RZ, RZ, -R11 ;  /* 0x000000ffff0b8224 */ /* 0x000fe200078e0a0b */
[----:B------:R-:W-:Y:S01]  /*1f50*/  ISETP.GE.AND P0, PT, R21, RZ, PT ;  /* 0x000000ff1500720c */ /* 0x000fe20003f06270 */
[----:B------:R-:W-:Y:S01]  /*1f60*/  @!P1 IMAD.MOV R14, RZ, RZ, -R14 ;  /* 0x000000ffff0e9224 */ /* 0x000fe200078e0a0e */
[----:B------:R-:W-:Y:S01]  /*1f70*/  STL [R1+0x113c], R5 ;  /* 0x00113c0501007387 */ /* 0x000fe20000100800 */
[----:B------:R-:W-:Y:S01]  /*1f80*/  ISETP.GE.AND P1, PT, R18, RZ, PT ;  /* 0x000000ff1200720c */ /* 0x000fe20003f26270 */
[--C-:B------:R-:W-:Y:S01]  /*1f90*/  @!P4 IMAD.IADD R4, R4, 0x1, -R0.reuse ;  /* 0x000000010404c824 */ /* 0x100fe200078e0a00 */
[----:B------:R-:W-:Y:S01]  /*1fa0*/  LOP3.LUT R23, R2, 0x12, RZ, 0xfc, !PT ;  /* 0x0000001202177812 */ /* 0x000fe200078efcff */
[--C-:B------:R-:W-:Y:S01]  /*1fb0*/  @!P6 IMAD.IADD R16, R16, 0x1, -R0.reuse ;  /* 0x000000011010e824 */ /* 0x100fe200078e0a00 */
[----:B------:R-:W-:Y:S01]  /*1fc0*/  STL [R1+0x1140], R6 ;  /* 0x0011400601007387 */ /* 0x000fe20000100800 */
[----:B------:R-:W-:Y:S01]  /*1fd0*/  IABS R18, R18 ;  /* 0x0000001200127213 */ /* 0x000fe20000000000 */
[----:B------:R-:W-:Y:S01]  /*1fe0*/  @!P5 IMAD.IADD R17, R17, 0x1, -R0 ;  /* 0x000000011111d824 */ /* 0x000fe200078e0a00 */
[----:B------:R-:W-:Y:S01]  /*1ff0*/  ISETP.GE.AND P4, PT, R19, RZ, PT ;  /* 0x000000ff1300720c */ /* 0x000fe20003f86270 */
[----:B------:R-:W-:Y:S01]  /*2000*/  STL [R1+0x1144], R7 ;  /* 0x0011440701007387 */ /* 0x000fe20000100800 */
[----:B------:R-:W-:Y:S01]  /*2010*/  IABS R19, R19 ;  /* 0x0000001300137213 */ /* 0x000fe20000000000 */
[----:B------:R-:W-:-:S02]  /*2020*/  IMAD.MOV.U32 R24, RZ, RZ, R4 ;  /* 0x000000ffff187224 */ /* 0x000fc400078e0004 */
[----:B------:R-:W-:Y:S01]  /*2030*/  STL [R1+0x1148], R8 ;  /* 0x0011480801007387 */ /* 0x000fe20000100800 */
[C---:B------:R-:W-:Y:S01]  /*2040*/  ISETP.GT.U32.AND P6, PT, R0.reuse, R16, PT ;  /* 0x000000100000720c */ /* 0x040fe20003fc4070 */
[----:B------:R-:W-:Y:S02]  /*2050*/  IMAD.HI.U32 R4, R3, R18, RZ ;  /* 0x0000001203047227 */ /* 0x000fe400078e00ff */
[----:B------:R-:W-:Y:S01]  /*2060*/  STL [R1+0x114c], R9 ;  /* 0x00114c0901007387 */ /* 0x000fe20000100800 */
[----:B------:R-:W-:Y:S02]  /*2070*/  IABS R21, R23 ;  /* 0x0000001700157213 */ /* 0x000fe40000000000 */
[----:B------:R-:W-:Y:S01]  /*2080*/  ISETP.GT.U32.AND P5, PT, R0, R17, PT ;  /* 0x000000110000720c */ /* 0x000fe20003fa4070 */
[----:B------:R-:W-:Y:S04]  /*2090*/  STL [R1+0x1150], R10 ;  /* 0x0011500a01007387 */ /* 0x000fe80000100800 */
[----:B------:R0:W-:Y:S01]  /*20a0*/  STL [R1+0x3c], R23 ;  /* 0x00003c1701007387 */ /* 0x0001e20000100800 */
[----:B------:R-:W-:Y:S01]  /*20b0*/  LOP3.LUT R20, R2, 0x14, RZ, 0xfc, !PT ;  /* 0x0000001402147812 */ /* 0x000fe200078efcff */
[----:B------:R-:W-:-:S02]  /*20c0*/  IMAD.MOV R4, RZ, RZ, -R4 ;  /* 0x000000ffff047224 */ /* 0x000fc400078e0a04 */
[----:B------:R-:W-:Y:S02]  /*20d0*/  @!P0 IMAD.MOV R24, RZ, RZ, -R24 ;  /* 0x000000ffff188224 */ /* 0x000fe400078e0a18 */
[----:B0-----:R-:W-:Y:S01]  /*20e0*/  IMAD.HI.U32 R23, R3, R19, RZ ;  /* 0x0000001303177227 */ /* 0x001fe200078e00ff */
[----:B------:R-:W-:-:S03]  /*20f0*/  ISETP.GE.AND P0, PT, R20, RZ, PT ;  /* 0x000000ff1400720c */ /* 0x000fc60003f06270 */
[----:B------:R-:W-:Y:S01]  /*2100*/  IMAD.MOV R23, RZ, RZ, -R23 ;  /* 0x000000ffff177224 */ /* 0x000fe200078e0a17 */
[----:B------:R-:W-:Y:S01]  /*2110*/  IABS R20, R20 ;  /* 0x0000001400147213 */ /* 0x000fe20000000000 */
[C---:B------:R-:W-:Y:S02]  /*2120*/  IMAD R18, R0.reuse, R4, R18 ;  /* 0x0000000400127224 */ /* 0x040fe400078e0212 */
[----:B------:R-:W-:Y:S02]  /*2130*/  IMAD R19, R0, R23, R19 ;  /* 0x0000001700137224 */ /* 0x000fe400078e0213 */
[--C-:B------:R-:W-:Y:S01]  /*2140*/  @!P6 IMAD.IADD R16, R16, 0x1, -R0.reuse ;  /* 0x000000011010e824 */ /* 0x100fe200078e0a00 */
[C---:B------:R-:W-:Y:S01]  /*2150*/  ISETP.GT.U32.AND P6, PT, R0.reuse, R18, PT ;  /* 0x000000120000720c */ /* 0x040fe20003fc4070 */
[----:B------:R-:W-:Y:S01]  /*2160*/  @!P5 IMAD.IADD R17, R17, 0x1, -R0 ;  /* 0x000000011111d824 */ /* 0x000fe200078e0a00 */
[----:B------:R-:W-:Y:S01]  /*2170*/  ISETP.GT.U32.AND P5, PT, R0, R19, PT ;  /* 0x000000130000720c */ /* 0x000fe20003fa4070 */
[----:B------:R-:W-:-:S04]  /*2180*/  IMAD.HI.U32 R22, R3, R20, RZ ;  /* 0x0000001403167227 */ /* 0x000fc800078e00ff */
[----:B------:R-:W-:Y:S01]  /*2190*/  IMAD.MOV R22, RZ, RZ, -R22 ;  /* 0x000000ffff167224 */ /* 0x000fe200078e0a16 */
[----:B------:R-:W-:Y:S01]  /*21a0*/  LOP3.LUT R6, R2, 0x10, RZ, 0xfc, !PT ;  /* 0x0000001002067812 */ /* 0x000fe200078efcff */
[----:B------:R-:W-:-:S04]  /*21b0*/  IMAD.HI.U32 R4, R3, R21, RZ ;  /* 0x0000001503047227 */ /* 0x000fc800078e00ff */
[----:B------:R-:W-:Y:S02]  /*21c0*/  IMAD R20, R0, R22, R20 ;  /* 0x0000001600147224 */ /* 0x000fe400078e0214 */
[--C-:B------:R-:W-:Y:S01]  /*21d0*/  @!P6 IMAD.IADD R18, R18, 0x1, -R0.reuse ;  /* 0x000000011212e824 */ /* 0x100fe200078e0a00 */
[----:B------:R-:W-:Y:S01]  /*21e0*/  IABS R22, R6 ;  /* 0x0000000600167213 */ /* 0x000fe20000000000 */
[----:B------:R-:W-:Y:S01]  /*21f0*/  @!P5 IMAD.IADD R19, R19, 0x1, -R0 ;  /* 0x000000011313d824 */ /* 0x000fe200078e0a00 */
[----:B------:R-:W-:Y:S01]  /*2200*/  ISETP.GT.U32.AND P6, PT, R0, R20, PT ;  /* 0x000000140000720c */ /* 0x000fe20003fc4070 */
[----:B------:R-:W-:Y:S01]  /*2210*/  IMAD.MOV R4, RZ, RZ, -R4 ;  /* 0x000000ffff047224 */ /* 0x000fe200078e0a04 */
[----:B------:R-:W-:Y:S02]  /*2220*/  LOP3.LUT R9, R2, 0xe, RZ, 0xfc, !PT ;  /* 0x0000000e02097812 */ /* 0x000fe400078efcff */
[C---:B------:R-:W-:Y:S01]  /*2230*/  ISETP.GT.U32.AND P5, PT, R0.reuse, R19, PT ;  /* 0x000000130000720c */ /* 0x040fe20003fa4070 */
[----:B------:R-:W-:-:S02]  /*2240*/  IMAD R21, R0, R4, R21 ;  /* 0x0000000400157224 */ /* 0x000fc400078e0215 */
[C---:B------:R-:W-:Y:S01]  /*2250*/  IMAD.HI.U32 R4, R3.reuse, R22, RZ ;  /* 0x0000001603047227 */ /* 0x040fe200078e00ff */
[C---:B------:R-:W-:Y:S02]  /*2260*/  LOP3.LUT R5, R2.reuse, 0x8, RZ, 0xfc, !PT ;  /* 0x0000000802057812 */ /* 0x040fe400078efcff */
[----:B------:R-:W-:Y:S01]  /*2270*/  IABS R23, R9 ;  /* 0x0000000900177213 */ /* 0x000fe20000000000 */
[----:B------:R-:W-:Y:S01]  /*2280*/  IMAD.MOV R4, RZ, RZ, -R4 ;  /* 0x000000ffff047224 */ /* 0x000fe200078e0a04 */
[C---:B------:R-:W-:Y:S02]  /*2290*/  LOP3.LUT R8, R2.reuse, 0xc, RZ, 0xfc, !PT ;  /* 0x0000000c02087812 */ /* 0x040fe400078efcff */
[----:B------:R-:W-:Y:S01]  /*22a0*/  LOP3.LUT R28, R2, 0xa, RZ, 0xfc, !PT ;  /* 0x0000000a021c7812 */ /* 0x000fe200078efcff */
[----:B------:R0:W-:Y:S01]  /*22b0*/  STL [R1+0x18], R24 ;  /* 0x0000181801007387 */ /* 0x0001e20000100800 */
[----:B------:R-:W-:Y:S01]  /*22c0*/  IABS R27, R5 ;  /* 0x00000005001b7213 */ /* 0x000fe20000000000 */
[----:B------:R-:W-:Y:S01]  /*22d0*/  @!P6 IMAD.IADD R20, R20, 0x1, -R0 ;  /* 0x000000011414e824 */ /* 0x000fe200078e0a00 */
[----:B------:R-:W-:Y:S01]  /*22e0*/  IABS R26, R28 ;  /* 0x0000001c001a7213 */ /* 0x000fe20000000000 */
[----:B------:R-:W-:-:S04]  /*22f0*/  IMAD.HI.U32 R25, R3, R23, RZ ;  /* 0x0000001703197227 */ /* 0x000fc800078e00ff */
[C---:B------:R-:W-:Y:S01]  /*2300*/  IMAD R22, R0.reuse, R4, R22 ;  /* 0x0000000400167224 */ /* 0x040fe200078e0216 */
[----:B0-----:R-:W-:Y:S01]  /*2310*/  IABS R24, R8 ;  /* 0x0000000800187213 */ /* 0x001fe20000000000 */
[----:B------:R-:W-:Y:S01]  /*2320*/  @!P2 IMAD.MOV R17, RZ, RZ, -R17 ;  /* 0x000000ffff11a224 */ /* 0x000fe200078e0a11 */
[----:B------:R0:W-:Y:S01]  /*2330*/  STL [R1+0x2c], R6 ;  /* 0x00002c0601007387 */ /* 0x0001e20000100800 */
[----:B------:R-:W-:Y:S01]  /*2340*/  IMAD.MOV.U32 R7, RZ, RZ, R27 ;  /* 0x000000ffff077224 */ /* 0x000fe200078e001b */
[C---:B------:R-:W-:Y:S01]  /*2350*/  ISETP.GT.U32.AND P6, PT, R0.reuse, R20, PT ;  /* 0x000000140000720c */ /* 0x040fe20003fc4070 */
[----:B------:R-:W-:Y:S01]  /*2360*/  IMAD.MOV R25, RZ, RZ, -R25 ;  /* 0x000000ffff197224 */ /* 0x000fe200078e0a19 */
[C---:B------:R-:W-:Y:S01]  /*2370*/  ISETP.GT.U32.AND P2, PT, R0.reuse, R21, PT ;  /* 0x000000150000720c */ /* 0x040fe20003f44070 */
[----:B------:R-:W-:Y:S01]  /*2380*/  @!P5 IMAD.IADD R19, R19, 0x1, -R0 ;  /* 0x000000011313d824 */ /* 0x000fe200078e0a00 */
[----:B------:R-:W-:Y:S01]  /*2390*/  ISETP.GT.U32.AND P5, PT, R0, R22, PT ;  /* 0x000000160000720c */ /* 0x000fe20003fa4070 */
[----:B------:R-:W-:-:S04]  /*23a0*/  IMAD.HI.U32 R27, R3, R24, RZ ;  /* 0x00000018031b7227 */ /* 0x000fc800078e00ff */
[----:B0-----:R-:W-:-:S04]  /*23b0*/  IMAD.HI.U32 R6, R3, R26, RZ ;  /* 0x0000001a03067227 */ /* 0x001fc800078e00ff */
[C---:B------:R-:W-:Y:S02]  /*23c0*/  IMAD R23, R0.reuse, R25, R23 ;  /* 0x0000001900177224 */ /* 0x040fe400078e0217 */
[----:B------:R-:W-:Y:S01]  /*23d0*/  @!P3 IMAD.MOV R16, RZ, RZ, -R16 ;  /* 0x000000ffff10b224 */ /* 0x000fe200078e0a10 */
[----:B------:R-:W-:Y:S01]  /*23e0*/  ISETP.GT.U32.AND P3, PT, R0, R18, PT ;  /* 0x000000120000720c */ /* 0x000fe20003f64070 */
[----:B------:R-:W-:Y:S02]  /*23f0*/  IMAD.MOV R4, RZ, RZ, -R27 ;  /* 0x000000ffff047224 */ /* 0x000fe400078e0a1b */
[----:B------:R-:W-:Y:S01]  /*2400*/  IMAD.MOV R25, RZ, RZ, -R6 ;  /* 0x000000ffff197224 */ /* 0x000fe200078e0a06 */
[----:B------:R-:W-:Y:S01]  /*2410*/  LOP3.LUT R6, R2, 0x6, RZ, 0xfc, !PT ;  /* 0x0000000602067812 */ /* 0x000fe200078efcff */
[----:B------:R-:W-:-:S04]  /*2420*/  IMAD.HI.U32 R27, R3, R7, RZ ;  /* 0x00000007031b7227 */ /* 0x000fc800078e00ff */
[----:B------:R-:W-:Y:S01]  /*2430*/  IMAD R24, R0, R4, R24 ;  /* 0x0000000400187224 */ /* 0x000fe200078e0218 */
[----:B------:R-:W-:Y:S01]  /*2440*/  LOP3.LUT R4, R2, 0x4, RZ, 0xfc, !PT ;  /* 0x0000000402047812 */ /* 0x000fe200078efcff */
[----:B------:R-:W-:Y:S02]  /*2450*/  IMAD R25, R0, R25, R26 ;  /* 0x0000001900197224 */ /* 0x000fe400078e021a */
[----:B------:R-:W-:Y:S01]  /*2460*/  IMAD.MOV R26, RZ, RZ, -R27 ;  /* 0x000000ffff1a7224 */ /* 0x000fe200078e0a1b */
[----:B------:R-:W-:Y:S01]  /*2470*/  IABS R27, R6 ;  /* 0x00000006001b7213 */ /* 0x000fe20000000000 */
[--C-:B------:R-:W-:Y:S01]  /*2480*/  @!P6 IMAD.IADD R20, R20, 0x1, -R0.reuse ;  /* 0x000000011414e824 */ /* 0x100fe200078e0a00 */
[----:B------:R0:W-:Y:S01]  /*2490*/  STL [R1+0x24], R6 ;  /* 0x0000240601007387 */ /* 0x0001e20000100800 */
[--C-:B------:R-:W-:Y:S01]  /*24a0*/  @!P2 IMAD.IADD R21, R21, 0x1, -R0.reuse ;  /* 0x000000011515a824 */ /* 0x100fe200078e0a00 */
[----:B------:R-:W-:Y:S01]  /*24b0*/  ISETP.GT.U32.AND P6, PT, R0, R23, PT ;  /* 0x000000170000720c */ /* 0x000fe20003fc4070 */
[----:B------:R-:W-:Y:S01]  /*24c0*/  @!P5 IMAD.IADD R22, R22, 0x1, -R0 ;  /* 0x000000011616d824 */ /* 0x000fe200078e0a00 */
[C---:B------:R-:W-:Y:S01]  /*24d0*/  ISETP.GT.U32.AND P2, PT, R0.reuse, R24, PT ;  /* 0x000000180000720c */ /* 0x040fe20003f44070 */
[----:B------:R1:W-:Y:S01]  /*24e0*/  STL [R1+0x20], R4 ;  /* 0x0000200401007387 */ /* 0x0003e20000100800 */
[----:B------:R-:W-:Y:S01]  /*24f0*/  ISETP.GT.U32.AND P5, PT, R0, R25, PT ;  /* 0x000000190000720c */ /* 0x000fe20003fa4070 */
[----:B------:R-:W-:Y:S01]  /*2500*/  IMAD.HI.U32 R29, R3, R27, RZ ;  /* 0x0000001b031d7227 */ /* 0x000fe200078e00ff */
[----:B0-----:R-:W-:-:S03]  /*2510*/  IABS R6, R2 ;  /* 0x0000000200067213 */ /* 0x001fc60000000000 */
[----:B------:R-:W-:Y:S01]  /*2520*/  IMAD R26, R0, R26, R7 ;  /* 0x0000001a001a7224 */ /* 0x000fe200078e0207 */
[----:B------:R-:W-:Y:S01]  /*2530*/  LOP3.LUT R7, R2, 0x2, RZ, 0xfc, !PT ;  /* 0x0000000202077812 */ /* 0x000fe200078efcff */
[----:B------:R-:W-:Y:S01]  /*2540*/  @!P3 IMAD.IADD R18, R18, 0x1, -R0 ;  /* 0x000000011212b824 */ /* 0x000fe200078e0a00 */
[----:B-1----:R-:W-:Y:S02]  /*2550*/  IABS R4, R4 ;  /* 0x0000000400047213 */ /* 0x002fe40000000000 */
[----:B------:R-:W-:Y:S01]  /*2560*/  ISETP.GE.AND P3, PT, R2, RZ, PT ;  /* 0x000000ff0200720c */ /* 0x000fe20003f66270 */
[----:B------:R-:W-:Y:S02]  /*2570*/  IMAD.MOV R2, RZ, RZ, -R29 ;  /* 0x000000ffff027224 */ /* 0x000fe400078e0a1d */
[----:B------:R-:W-:-:S04]  /*2580*/  IMAD.HI.U32 R10, R3, R4, RZ ;  /* 0x00000004030a7227 */ /* 0x000fc800078e00ff */
[----:B------:R-:W-:Y:S02]  /*2590*/  IMAD R27, R0, R2, R27 ;  /* 0x00000002001b7224 */ /* 0x000fe400078e021b */
[----:B------:R-:W-:Y:S02]  /*25a0*/  IMAD.MOV R2, RZ, RZ, -R10 ;  /* 0x000000ffff027224 */ /* 0x000fe400078e0a0a */
[----:B------:R-:W-:Y:S01]  /*25b0*/  IMAD.MOV.U32 R10, RZ, RZ, R6 ;  /* 0x000000ffff0a7224 */ /* 0x000fe200078e0006 */
[----:B------:R-:W-:Y:S01]  /*25c0*/  IABS R6, R7 ;  /* 0x0000000700067213 */ /* 0x000fe20000000000 */
[--C-:B------:R-:W-:Y:S02]  /*25d0*/  @!P6 IMAD.IADD R23, R23, 0x1, -R0.reuse ;  /* 0x000000011717e824 */ /* 0x100fe400078e0a00 */
[--C-:B------:R-:W-:Y:S02]  /*25e0*/  @!P2 IMAD.IADD R24, R24, 0x1, -R0.reuse ;  /* 0x000000011818a824 */ /* 0x100fe400078e0a00 */
[----:B------:R-:W-:Y:S01]  /*25f0*/  @!P5 IMAD.IADD R25, R25, 0x1, -R0 ;  /* 0x000000011919d824 */ /* 0x000fe200078e0a00 */
[C---:B------:R-:W-:Y:S01]  /*2600*/  ISETP.GT.U32.AND P6, PT, R0.reuse, R21, PT ;  /* 0x000000150000720c */ /* 0x040fe20003fc4070 */
[C---:B------:R-:W-:Y:S01]  /*2610*/  IMAD R2, R0.reuse, R2, R4 ;  /* 0x0000000200027224 */ /* 0x040fe200078e0204 */
[C---:B------:R-:W-:Y:S01]  /*2620*/  ISETP.GT.U32.AND P2, PT, R0.reuse, R23, PT ;  /* 0x000000170000720c */ /* 0x040fe20003f44070 */
[----:B------:R-:W-:Y:S01]  /*2630*/  @!P1 IMAD.MOV R18, RZ, RZ, -R18 ;  /* 0x000000ffff129224 */ /* 0x000fe200078e0a12 */
[C---:B------:R-:W-:Y:S01]  /*2640*/  ISETP.GT.U32.AND P1, PT, R0.reuse, R22, PT ;  /* 0x000000160000720c */ /* 0x040fe20003f24070 */
[----:B------:R-:W-:Y:S01]  /*2650*/  @!P4 IMAD.MOV R19, RZ, RZ, -R19 ;  /* 0x000000ffff13c224 */ /* 0x000fe200078e0a13 */
[C---:B------:R-:W-:Y:S01]  /*2660*/  ISETP.GT.U32.AND P4, PT, R0.reuse, R24, PT ;  /* 0x000000180000720c */ /* 0x040fe20003f84070 */
[----:B------:R-:W-:Y:S01]  /*2670*/  IMAD.MOV.U32 R4, RZ, RZ, R6 ;  /* 0x000000ffff047224 */ /* 0x000fe200078e0006 */
[----:B------:R-:W-:Y:S01]  /*2680*/  ISETP.GT.U32.AND P5, PT, R0, R25, PT ;  /* 0x000000190000720c */ /* 0x000fe20003fa4070 */
[----:B------:R-:W-:-:S04]  /*2690*/  IMAD.HI.U32 R6, R3, R10, RZ ;  /* 0x0000000a03067227 */ /* 0x000fc800078e00ff */
[----:B------:R-:W-:Y:S02]  /*26a0*/  IMAD.MOV R29, RZ, RZ, -R6 ;  /* 0x000000ffff1d7224 */ /* 0x000fe400078e0a06 */
[----:B------:R-:W-:-:S04]  /*26b0*/  IMAD.HI.U32 R6, R3, R4, RZ ;  /* 0x0000000403067227 */ /* 0x000fc800078e00ff */
[C---:B------:R-:W-:Y:S02]  /*26c0*/  IMAD R3, R0.reuse, R29, R10 ;  /* 0x0000001d00037224 */ /* 0x040fe400078e020a */
[----:B------:R-:W-:Y:S01]  /*26d0*/  IMAD.MOV R6, RZ, RZ, -R6 ;  /* 0x000000ffff067224 */ /* 0x000fe200078e0a06 */
[----:B------:R-:W2:Y:S01]  /*26e0*/  LDL.LU R10, [R1+0x1150] ;  /* 0x00115000010a7983 */ /* 0x000ea20000300800 */
[--C-:B------:R-:W-:Y:S01]  /*26f0*/  @!P6 IMAD.IADD R21, R21, 0x1, -R0.reuse ;  /* 0x000000011515e824 */ /* 0x100fe200078e0a00 */
[----:B------:R-:W-:Y:S01]  /*2700*/  ISETP.GT.U32.AND P6, PT, R0, R26, PT ;  /* 0x0000001a0000720c */ /* 0x000fe20003fc4070 */
[--C-:B------:R-:W-:Y:S01]  /*2710*/  @!P1 IMAD.IADD R22, R22, 0x1, -R0.reuse ;  /* 0x0000000116169824 */ /* 0x100fe200078e0a00 */
[C---:B------:R-:W-:Y:S01]  /*2720*/  ISETP.GT.U32.AND P1, PT, R0.reuse, R27, PT ;  /* 0x0000001b0000720c */ /* 0x040fe20003f24070 */
[--C-:B------:R-:W-:Y:S01]  /*2730*/  @!P2 IMAD.IADD R23, R23, 0x1, -R0.reuse ;  /* 0x000000011717a824 */ /* 0x100fe200078e0a00 */
[----:B------:R-:W-:Y:S01]  /*2740*/  ISETP.GT.U32.AND P2, PT, R0, R3, PT ;  /* 0x000000030000720c */ /* 0x000fe20003f44070 */
[----:B------:R-:W-:Y:S01]  /*2750*/  @!P4 IMAD.IADD R24, R24, 0x1, -R0 ;  /* 0x000000011818c824 */ /* 0x000fe200078e0a00 */
[C---:B------:R-:W-:Y:S01]  /*2760*/  ISETP.GT.U32.AND P4, PT, R0.reuse, R2, PT ;  /* 0x000000020000720c */ /* 0x040fe20003f84070 */
[----:B------:R-:W-:-:S02]  /*2770*/  IMAD R4, R0, R6, R4 ;  /* 0x0000000600047224 */ /* 0x000fc400078e0204 */
[----:B------:R-:W-:Y:S02]  /*2780*/  @!P5 IMAD.IADD R25, R25, 0x1, -R0 ;  /* 0x000000011919d824 */ /* 0x000fe400078e0a00 */
[----:B------:R-:W3:Y:S04]  /*2790*/  LDL.LU R0, [R1+0x3c] ;  /* 0x00003c0001007983 */ /* 0x000ee80000300800 */
[----:B------:R-:W0:Y:S01]  /*27a0*/  S2R R29, SR_TID.X ;  /* 0x00000000001d7919 */ /* 0x000e220000002100 */
[----:B---3--:R-:W-:Y:S02]  /*27b0*/  ISETP.GE.AND P5, PT, R0, RZ, PT ;  /* 0x000000ff0000720c */ /* 0x008fe40003fa6270 */
[----:B------:R-:W-:-:S05]  /*27c0*/  IABS R0, c[0x0][0x17c] ;  /* 0x00005f0000007a13 */ /* 0x000fca0000000000 */
[--C-:B------:R-:W-:Y:S01]  /*27d0*/  @!P6 IMAD.IADD R26, R26, 0x1, -R0.reuse ;  /* 0x000000011a1ae824 */ /* 0x100fe200078e0a00 */
[----:B------:R-:W-:Y:S01]  /*27e0*/  ISETP.GT.U32.AND P6, PT, R0, R4, PT ;  /* 0x000000040000720c */ /* 0x000fe20003fc4070 */
[----:B------:R-:W-:Y:S02]  /*27f0*/  @!P1 IMAD.IADD R27, R27, 0x1, -R0 ;  /* 0x000000011b1b9824 */ /* 0x000fe400078e0a00 */
[----:B------:R-:W3:Y:S01]  /*2800*/  LDL.LU R0, [R1+0x2c] ;  /* 0x00002c0001007983 */ /* 0x000ee20000300800 */
[C---:B0-----:R-:W-:Y:S01]  /*2810*/  LOP3.LUT R6, R29.reuse, 0x7, RZ, 0xc0, !PT ;  /* 0x000000071d067812 */ /* 0x041fe200078ec0ff */
[----:B------:R-:W-:Y:S02]  /*2820*/  IMAD.SHL.U32 R29, R29, 0x2, RZ ;  /* 0x000000021d1d7824 */ /* 0x000fe400078e00ff */
[----:B------:R-:W-:Y:S02]  /*2830*/  @!P0 IMAD.MOV R20, RZ, RZ, -R20 ;  /* 0x000000ffff148224 */ /* 0x000fe400078e0a14 */
[----:B------:R-:W-:Y:S01]  /*2840*/  @!P5 IMAD.MOV R21, RZ, RZ, -R21 ;  /* 0x000000ffff15d224 */ /* 0x000fe200078e0a15 */
[----:B---3--:R-:W-:-:S02]  /*2850*/  ISETP.GE.AND P1, PT, R0, RZ, PT ;  /* 0x000000ff0000720c */ /* 0x008fc40003f26270 */
[----:B------:R-:W-:-:S05]  /*2860*/  IABS R0, c[0x0][0x17c] ;  /* 0x00005f0000007a13 */ /* 0x000fca0000000000 */
[----:B------:R-:W-:Y:S02]  /*2870*/  @!P2 IMAD.IADD R3, R3, 0x1, -R0 ;  /* 0x000000010303a824 */ /* 0x000fe400078e0a00 */
[----:B------:R-:W-:-:S05]  /*2880*/  IMAD R0, R6, 0x90, RZ ;  /* 0x0000009006007824 */ /* 0x000fca00078e02ff */
[----:B------:R-:W-:Y:S02]  /*2890*/  LOP3.LUT R0, R0, 0x30, R29, 0x78, !PT ;  /* 0x0000003000007812 */ /* 0x000fe400078e781d */
[----:B------:R-:W-:-:S05]  /*28a0*/  IABS R0, c[0x0][0x17c] ;  /* 0x00005f0000007a13 */ /* 0x000fca0000000000 */
[----:B------:R-:W-:Y:S02]  /*28b0*/  @!P4 IMAD.IADD R2, R2, 0x1, -R0 ;  /* 0x000000010202c824 */ /* 0x000fe400078e0a00 */
[----:B------:R-:W0:Y:S01]  /*28c0*/  S2R R0, SR_TID.X ;  /* 0x0000000000007919 */ /* 0x000e220000002100 */
[----:B------:R-:W-:Y:S02]  /*28d0*/  LOP3.LUT R29, R29, 0x10, RZ, 0xc0, !PT ;  /* 0x000000101d1d7812 */ /* 0x000fe400078ec0ff */
[----:B------:R-:W-:Y:S02]  /*28e0*/  ISETP.GE.AND P2, PT, R9, RZ, PT ;  /* 0x000000ff0900720c */ /* 0x000fe40003f46270 */
[----:B------:R-:W-:Y:S01]  /*28f0*/  ISETP.GE.AND P4, PT, R8, RZ, PT ;  /* 0x000000ff0800720c */ /* 0x000fe20003f86270 */
[----:B------:R-:W-:Y:S01]  /*2900*/  IMAD R6, R6, 0x410, RZ ;  /* 0x0000041006067824 */ /* 0x000fe200078e02ff */
[----:B------:R-:W3:Y:S01]  /*2910*/  LDL.LU R9, [R1+0x114c] ;  /* 0x00114c0001097983 */ /* 0x000ee20000300800 */
[----:B------:R-:W-:-:S03]  /*2920*/  @!P1 IMAD.MOV R22, RZ, RZ, -R22 ;  /* 0x000000ffff169224 */ /* 0x000fc600078e0a16 */
[----:B------:R-:W4:Y:S01]  /*2930*/  LDL.LU R8, [R1+0x1148] ;  /* 0x0011480001087983 */ /* 0x000f220000300800 */
[----:B0-----:R-:W-:Y:S02]  /*2940*/  LOP3.LUT R29, R29, 0x60, R0, 0xf8, !PT ;  /* 0x000000601d1d7812 */ /* 0x001fe400078ef800 */
[----:B------:R-:W-:-:S04]  /*2950*/  IABS R0, c[0x0][0x17c] ;  /* 0x00005f0000007a13 */ /* 0x000fc80000000000 */
[C---:B------:R-:W-:Y:S02]  /*2960*/  ISETP.GT.U32.AND P0, PT, R0.reuse, R26, PT ;  /* 0x0000001a0000720c */ /* 0x040fe40003f04070 */
[----:B------:R-:W-:Y:S01]  /*2970*/  ISETP.GT.U32.AND P5, PT, R0, R27, PT ;  /* 0x0000001b0000720c */ /* 0x000fe20003fa4070 */
[----:B------:R-:W-:Y:S01]  /*2980*/  @!P6 IMAD.IADD R4, R4, 0x1, -R0 ;  /* 0x000000010404e824 */ /* 0x000fe200078e0a00 */
[----:B------:R-:W-:Y:S01]  /*2990*/  ISETP.GE.AND P6, PT, R28, RZ, PT ;  /* 0x000000ff1c00720c */ /* 0x000fe20003fc6270 */
[----:B------:R-:W-:Y:S01]  /*29a0*/  @!P2 IMAD.MOV R23, RZ, RZ, -R23 ;  /* 0x000000ffff17a224 */ /* 0x000fe200078e0a17 */
[----:B------:R-:W-:Y:S01]  /*29b0*/  LOP3.LUT R6, R6, R29, RZ, 0x3c, !PT ;  /* 0x0000001d06067212 */ /* 0x000fe200078e3cff */
[----:B------:R-:W-:Y:S01]  /*29c0*/  @!P4 IMAD.MOV R24, RZ, RZ, -R24 ;  /* 0x000000ffff18c224 */ /* 0x000fe200078e0a18 */
[----:B------:R-:W-:-:S05]  /*29d0*/  ISETP.GT.U32.AND P1, PT, R0, R3, PT ;  /* 0x000000030000720c */ /* 0x000fca0003f24070 */
[--C-:B------:R-:W-:Y:S01]  /*29e0*/  @!P0 IMAD.IADD R26, R26, 0x1, -R0.reuse ;  /* 0x000000011a1a8824 */ /* 0x100fe200078e0a00 */
[----:B------:R-:W-:Y:S02]  /*29f0*/  ISETP.GE.AND P0, PT, R5, RZ, PT ;  /* 0x000000ff0500720c */ /* 0x000fe40003f06270 */
[----:B------:R-:W5:Y:S01]  /*2a00*/  LDL.LU R5, [R1+0x8] ;  /* 0x0000080001057983 */ /* 0x000f620000300800 */
[C---:B------:R-:W-:Y:S01]  /*2a10*/  ISETP.GT.U32.AND P2, PT, R0.reuse, R2, PT ;  /* 0x000000020000720c */ /* 0x040fe20003f44070 */
[----:B------:R-:W-:Y:S01]  /*2a20*/  @!P5 IMAD.IADD R27, R27, 0x1, -R0 ;  /* 0x000000011b1bd824 */ /* 0x000fe200078e0a00 */
[----:B------:R-:W-:Y:S01]  /*2a30*/  ISETP.GT.U32.AND P4, PT, R0, R4, PT ;  /* 0x000000040000720c */ /* 0x000fe20003f84070 */
[----:B------:R-:W2:Y:S04]  /*2a40*/  LDL.LU R28, [R1+0x4] ;  /* 0x00000400011c7983 */ /* 0x000ea80000300800 */
[----:B------:R-:W2:Y:S04]  /*2a50*/  LDL.LU R29, [R1] ;  /* 0x00000000011d7983 */ /* 0x000ea80000300800 */
[----:B------:R-:W2:Y:S02]  /*2a60*/  LDL.LU R0, [R1+0x24] ;  /* 0x0000240001007983 */ /* 0x000ea40000300800 */
[----:B--2---:R-:W-:-:S02]  /*2a70*/  ISETP.GE.AND P5, PT, R0, RZ, PT ;  /* 0x000000ff0000720c */ /* 0x004fc40003fa6270 */
[----:B------:R-:W-:-:S05]  /*2a80*/  IABS R0, c[0x0][0x17c] ;  /* 0x00005f0000007a13 */ /* 0x000fca0000000000 */
[----:B------:R-:W-:Y:S02]  /*2a90*/  @!P1 IMAD.IADD R3, R3, 0x1, -R0 ;  /* 0x0000000103039824 */ /* 0x000fe400078e0a00 */
[----:B------:R-:W2:Y:S01]  /*2aa0*/  LDL.LU R0, [R1+0x20] ;  /* 0x0000200001007983 */ /* 0x000ea20000300800 */
[----:B------:R-:W-:Y:S01]  /*2ab0*/  @!P6 IMAD.MOV R25, RZ, RZ, -R25 ;  /* 0x000000ffff19e224 */ /* 0x000fe200078e0a19 */
[----:B--2---:R-:W-:Y:S02]  /*2ac0*/  ISETP.GE.AND P1, PT, R0, RZ, PT ;  /* 0x000000ff0000720c */ /* 0x004fe40003f26270 */
[----:B------:R-:W-:-:S05]  /*2ad0*/  IABS R0, c[0x0][0x17c] ;  /* 0x00005f0000007a13 */ /* 0x000fca0000000000 */
[----:B------:R-:W-:Y:S02]  /*2ae0*/  @!P2 IMAD.IADD R2, R2, 0x1, -R0 ;  /* 0x000000010202a824 */ /* 0x000fe400078e0a00 */
[----:B------:R-:W0:Y:S02]  /*2af0*/  S2R R0, SR_TID.X ;  /* 0x0000000000007919 */ /* 0x000e240000002100 */
[----:B0-----:R-:W-:-:S05]  /*2b00*/  IMAD.SHL.U32 R0, R0, 0x200, RZ ;  /* 0x0000020000007824 */ /* 0x001fca00078e00ff */
[----:B------:R-:W-:-:S05]  /*2b10*/  LOP3.LUT R0, R0, 0x2000, RZ, 0xc0, !PT ;  /* 0x0000200000007812 */ /* 0x000fca00078ec0ff */
[----:B------:R-:W-:Y:S01]  /*2b20*/  IMAD.IADD R0, R0, 0x1, R6 ;  /* 0x0000000100007824 */ /* 0x000fe200078e0206 */
[----:B------:R-:W-:-:S05]  /*2b30*/  IABS R0, c[0x0][0x17c] ;  /* 0x00005f0000007a13 */ /* 0x000fca0000000000 */
[----:B------:R-:W-:Y:S02]  /*2b40*/  @!P4 IMAD.IADD R4, R4, 0x1, -R0 ;  /* 0x000000010404c824 */ /* 0x000fe400078e0a00 */
[----:B------:R-:W0:Y:S01]  /*2b50*/  S2R R0, SR_TID.X ;  /* 0x0000000000007919 */ /* 0x000e220000002100 */
[----:B------:R-:W-:-:S03]  /*2b60*/  ISETP.GE.AND P2, PT, R7, RZ, PT ;  /* 0x000000ff0700720c */ /* 0x000fc60003f46270 */
[----:B------:R-:W2:Y:S01]  /*2b70*/  LDL.LU R7, [R1+0x1144] ;  /* 0x0011440001077983 */ /* 0x000ea20000300800 */
[----:B------:R-:W-:-:S03]  /*2b80*/  ISETP.NE.AND P4, PT, RZ, c[0x0][0x17c], PT ;  /* 0x00005f00ff007a0c */ /* 0x000fc60003f85270 */
[----:B------:R-:W2:Y:S01]  /*2b90*/  LDL.LU R6, [R1+0x1140] ;  /* 0x0011400001067983 */ /* 0x000ea20000300800 */
[----:B0-----:R-:W-:-:S05]  /*2ba0*/  LOP3.LUT R0, R0, 0x3f, RZ, 0xc0, !PT ;  /* 0x0000003f00007812 */ /* 0x001fca00078ec0ff */
[----:B------:R-:W-:-:S05]  /*2bb0*/  IMAD R0, R0, c[0x0][0x18c], RZ ;  /* 0x0000630000007a24 */ /* 0x000fca00078e02ff */
[----:B------:R-:W-:-:S05]  /*2bc0*/  LEA R0, P6, R0, c[0x0][0x168], 0x1 ;  /* 0x00005a0000007a11 */ /* 0x000fca00078c08ff */
[----:B------:R0:W-:Y:S02]  /*2bd0*/  STL [R1+0x1110], R0 ;  /* 0x0011100001007387 */ /* 0x0001e40000100800 */
[----:B0-----:R-:W-:-:S04]  /*2be0*/  LOP3.LUT R0, RZ, c[0x0][0x17c], RZ, 0x33, !PT ;  /* 0x00005f00ff007a12 */ /* 0x001fc800078e33ff */
[C---:B-----5:R-:W-:Y:S02]  /*2bf0*/  SEL R5, R0.reuse, R5, !P4 ;  /* 0x0000000500057207 */ /* 0x060fe40006000000 */
[C---:B------:R-:W-:Y:S02]  /*2c00*/  SEL R28, R0.reuse, R28, !P4 ;  /* 0x0000001c001c7207 */ /* 0x040fe40006000000 */
[C---:B------:R-:W-:Y:S01]  /*2c10*/  SEL R29, R0.reuse, R29, !P4 ;  /* 0x0000001d001d7207 */ /* 0x040fe20006000000 */
[----:B------:R0:W-:Y:S04]  /*2c20*/  STL [R1+0x10], R5 ;  /* 0x0000100501007387 */ /* 0x0001e80000100800 */
[----:B0-----:R-:W5:Y:S04]  /*2c30*/  LDL.LU R5, [R1+0x113c] ;  /* 0x00113c0001057983 */ /* 0x001f680000300800 */
[----:B------:R0:W-:Y:S04]  /*2c40*/  STL [R1+0xc], R28 ;  /* 0x00000c1c01007387 */ /* 0x0001e80000100800 */
[----:B0-----:R-:W2:Y:S04]  /*2c50*/  LDL.LU R28, [R1+0x1138] ;  /* 0x00113800011c7983 */ /* 0x001ea80000300800 */
[----:B------:R0:W-:Y:S04]  /*2c60*/  STL [R1+0x8], R29 ;  /* 0x0000081d01007387 */ /* 0x0001e80000100800 */
[----:B0-----:R-:W2:Y:S02]  /*2c70*/  LDL.LU R29, [R1+0x1134] ;  /* 0x00113400011d7983 */ /* 0x001ea40000300800 */
[----:B--2---:R-:W-:-:S02]  /*2c80*/  SEL R29, R0, R29, !P4 ;  /* 0x0000001d001d7207 */ /* 0x004fc40006000000 */
[----:B------:R-:W-:-:S05]  /*2c90*/  SEL R0, R0, R28, !P4 ;  /* 0x0000001c00007207 */ /* 0x000fca0006000000 */
[----:B------:R0:W-:Y:S04]  /*2ca0*/  STL [R1+0x1114], R0 ;  /* 0x0011140001007387 */ /* 0x0001e80000100800 */
[----:B------:R-:W-:Y:S04]  /*2cb0*/  STL [R1+0x4], R29 ;  /* 0x0000041d01007387 */ /* 0x000fe80000100800 */
[----:B0-----:R-:W2:Y:S04]  /*2cc0*/  LDL.LU R0, [R1+0x8] ;  /* 0x0000080001007983 */ /* 0x001ea80000300800 */
[----:B--2---:R0:W-:Y:S04]  /*2cd0*/  STL [R1+0x1118], R0 ;  /* 0x0011180001007387 */ /* 0x0041e80000100800 */
        /* <DEDUP_REMOVED lines=11> */
[----:B--2---:R0:W-:Y:S02]  /*2d90*/  STL [R1+0x1130], R0 ;  /* 0x0011300001007387 */ /* 0x0041e40000100800 */
[----:B0-----:R-:W-:-:S04]  /*2da0*/  LOP3.LUT R0, RZ, c[0x0][0x17c], RZ, 0x33, !PT ;  /* 0x00005f00ff007a12 */ /* 0x001fc800078e33ff */
[C---:B-----5:R-:W-:Y:S02]  /*2db0*/  SEL R29, R0.reuse, R5, !P4 ;  /* 0x00000005001d7207 */ /* 0x060fe40006000000 */
[----:B------:R-:W2:Y:S01]  /*2dc0*/  LDL.LU R5, [R1+0x18] ;  /* 0x0000180001057983 */ /* 0x000ea20000300800 */
[----:B------:R-:W-:Y:S02]  /*2dd0*/  @!P0 IMAD.MOV R26, RZ, RZ, -R26 ;  /* 0x000000ffff1a8224 */ /* 0x000fe400078e0a1a */
[----:B------:R-:W-:Y:S02]  /*2de0*/  @!P5 IMAD.MOV R27, RZ, RZ, -R27 ;  /* 0x000000ffff1bd224 */ /* 0x000fe400078e0a1b */
[----:B------:R-:W-:Y:S02]  /*2df0*/  @!P3 IMAD.MOV R3, RZ, RZ, -R3 ;  /* 0x000000ffff03b224 */ /* 0x000fe400078e0a03 */
[----:B------:R-:W-:Y:S02]  /*2e00*/  @!P1 IMAD.MOV R2, RZ, RZ, -R2 ;  /* 0x000000ffff029224 */ /* 0x000fe400078e0a02 */
[----:B------:R-:W-:Y:S01]  /*2e10*/  @!P2 IMAD.MOV R4, RZ, RZ, -R4 ;  /* 0x000000ffff04a224 */ /* 0x000fe200078e0a04 */
[----:B------:R-:W-:-:S02]  /*2e20*/  SEL R28, R0, R6, !P4 ;  /* 0x00000006001c7207 */ /* 0x000fc40006000000 */
[C---:B------:R-:W-:Y:S02]  /*2e30*/  SEL R7, R0.reuse, R7, !P4 ;  /* 0x0000000700077207 */ /* 0x040fe40006000000 */
[C---:B----4-:R-:W-:Y:S02]  /*2e40*/  SEL R8, R0.reuse, R8, !P4 ;  /* 0x0000000800087207 */ /* 0x050fe40006000000 */
[C---:B---3--:R-:W-:Y:S02]  /*2e50*/  SEL R9, R0.reuse, R9, !P4 ;  /* 0x0000000900097207 */ /* 0x048fe40006000000 */
[C---:B------:R-:W-:Y:S02]  /*2e60*/  SEL R10, R0.reuse, R10, !P4 ;  /* 0x0000000a000a7207 */ /* 0x040fe40006000000 */
[C---:B------:R-:W-:Y:S02]  /*2e70*/  SEL R11, R0.reuse, R11, !P4 ;  /* 0x0000000b000b7207 */ /* 0x040fe40006000000 */
[----:B------:R-:W-:-:S02]  /*2e80*/  SEL R12, R0, R12, !P4 ;  /* 0x0000000c000c7207 */ /* 0x000fc40006000000 */
[C---:B------:R-:W-:Y:S02]  /*2e90*/  SEL R13, R0.reuse, R13, !P4 ;  /* 0x0000000d000d7207 */ /* 0x040fe40006000000 */
[C---:B------:R-:W-:Y:S02]  /*2ea0*/  SEL R14, R0.reuse, R14, !P4 ;  /* 0x0000000e000e7207 */ /* 0x040fe40006000000 */
[C---:B------:R-:W-:Y:S02]  /*2eb0*/  SEL R15, R0.reuse, R15, !P4 ;  /* 0x0000000f000f7207 */ /* 0x040fe40006000000 */
        /* <DEDUP_REMOVED lines=15> */
[----:B--2---:R-:W-:Y:S02]  /*2fb0*/  SEL R5, R0, R5, !P4 ;  /* 0x0000000500057207 */ /* 0x004fe40006000000 */
[----:B------:R-:W2:Y:S04]  /*2fc0*/  LDL.LU R0, [R1+0x1130] ;  /* 0x0011300001007983 */ /* 0x000ea80000300800 */
[----:B------:R-:W0:Y:S02]  /*2fd0*/  S2R R2, SR_TID.X ;  /* 0x0000000000027919 */ /* 0x000e240000002100 */
[----:B0-----:R-:W-:-:S05]  /*2fe0*/  LOP3.LUT R2, R2, 0x3f, RZ, 0xc0, !PT ;  /* 0x0000003f02027812 */ /* 0x001fca00078ec0ff */
[----:B------:R-:W-:-:S05]  /*2ff0*/  IMAD R2, R2, c[0x0][0x18c], RZ ;  /* 0x0000630002027a24 */ /* 0x000fca00078e02ff */
[----:B------:R-:W-:-:S05]  /*3000*/  LEA.HI.X.SX32 R2, R2, c[0x0][0x16c], 0x1, P6 ;  /* 0x00005b0002027a11 */ /* 0x000fca00030f0eff */
[----:B------:R0:W-:Y:S04]  /*3010*/  STL [R1+0x110c], R2 ;  /* 0x00110c0201007387 */ /* 0x0001e80000100800 */
[----:B0-----:R-:W3:Y:S01]  /*3020*/  LDL.LU R2, [R1+0x4] ;  /* 0x0000040001027983 */ /* 0x001ee20000300800 */
[----:B--2---:R-:W-:-:S05]  /*3030*/  IMAD R0, R0, c[0x0][0x184], RZ ;  /* 0x0000610000007a24 */ /* 0x004fca00078e02ff */
[----:B------:R0:W-:Y:S04]  /*3040*/  STL [R1+0x20], R0 ;  /* 0x0000200001007387 */ /* 0x0001e80000100800 */
[----:B0-----:R-:W2:Y:S02]  /*3050*/  LDL.LU R0, [R1+0x112c] ;  /* 0x00112c0001007983 */ /* 0x001ea40000300800 */
        /* <DEDUP_REMOVED lines=17> */
[----:B0-----:R-:W2:Y:S01]  /*3170*/  LDL.LU R0, [R1+0x1114] ;  /* 0x0011140001007983 */ /* 0x001ea20000300800 */
[----:B---3--:R-:W-:Y:S02]  /*3180*/  IMAD R2, R2, c[0x0][0x190], RZ ;  /* 0x0000640002027a24 */ /* 0x008fe400078e02ff */
[----:B------:R-:W-:-:S03]  /*3190*/  IMAD R8, R8, c[0x0][0x190], RZ ;  /* 0x0000640008087a24 */ /* 0x000fc600078e02ff */
[----:B------:R2:W-:Y:S01]  /*31a0*/  STL [R1+0x4], R2 ;  /* 0x0000040201007387 */ /* 0x0005e20000100800 */
[----:B------:R-:W-:Y:S02]  /*31b0*/  IMAD R9, R9, c[0x0][0x190], RZ ;  /* 0x0000640009097a24 */ /* 0x000fe400078e02ff */
[----:B------:R-:W-:Y:S02]  /*31c0*/  IMAD R10, R10, c[0x0][0x190], RZ ;  /* 0x000064000a0a7a24 */ /* 0x000fe400078e02ff */
[----:B------:R-:W-:Y:S02]  /*31d0*/  IMAD R11, R11, c[0x0][0x190], RZ ;  /* 0x000064000b0b7a24 */ /* 0x000fe400078e02ff */
[----:B------:R-:W-:Y:S02]  /*31e0*/  IMAD R12, R12, c[0x0][0x190], RZ ;  /* 0x000064000c0c7a24 */ /* 0x000fe400078e02ff */
[----:B--2---:R-:W-:Y:S02]  /*31f0*/  IMAD R2, R0, c[0x0][0x190], RZ ;  /* 0x0000640000027a24 */ /* 0x004fe400078e02ff */
[----:B------:R-:W2:Y:S04]  /*3200*/  LDL.LU R0, [R1+0x1110] ;  /* 0x0011100001007983 */ /* 0x000ea80000300800 */
[----:B------:R-:W-:Y:S04]  /*3210*/  STL [R1], R2 ;  /* 0x0000000201007387 */ /* 0x000fe80000100800 */
[----:B------:R0:W-:Y:S04]  /*3220*/  STL [R1+0x1108], R8 ;  /* 0x0011080801007387 */ /* 0x0001e80000100800 */
[----:B0-----:R-:W2:Y:S04]  /*3230*/  LDL.LU R8, [R1+0x10] ;  /* 0x0000100001087983 */ /* 0x001ea80000300800 */
[----:B------:R0:W-:Y:S04]  /*3240*/  STL [R1+0x1104], R9 ;  /* 0x0011040901007387 */ /* 0x0001e80000100800 */
[----:B0-----:R-:W3:Y:S04]  /*3250*/  LDL.LU R9, [R1+0xc] ;  /* 0x00000c0001097983 */ /* 0x001ee80000300800 */
[----:B------:R0:W-:Y:S04]  /*3260*/  STL [R1+0x1100], R10 ;  /* 0x0011000a01007387 */ /* 0x0001e80000100800 */
[----:B0-----:R-:W4:Y:S04]  /*3270*/  LDL.LU R10, [R1+0x8] ;  /* 0x00000800010a7983 */ /* 0x001f280000300800 */
[----:B------:R0:W-:Y:S04]  /*3280*/  STL [R1+0x10fc], R11 ;  /* 0x0010fc0b01007387 */ /* 0x0001e80000100800 */
[----:B0-----:R-:W5:Y:S04]  /*3290*/  LDL.LU R11, [R1+0x4] ;  /* 0x00000400010b7983 */ /* 0x001f680000300800 */
[----:B------:R0:W-:Y:S04]  /*32a0*/  STL [R1+0x10f8], R12 ;  /* 0x0010f80c01007387 */ /* 0x0001e80000100800 */
[----:B0-----:R-:W5:Y:S01]  /*32b0*/  LDL.LU R12, [R1] ;  /* 0x00000000010c7983 */ /* 0x001f620000300800 */
[----:B------:R-:W-:-:S02]  /*32c0*/  IMAD R29, R29, c[0x0][0x190], RZ ;  /* 0x000064001d1d7a24 */ /* 0x000fc400078e02ff */
[----:B------:R-:W-:Y:S01]  /*32d0*/  IMAD R28, R28, c[0x0][0x190], RZ ;  /* 0x000064001c1c7a24 */ /* 0x000fe200078e02ff */
[----:B--2---:R-:W-:-:S05]  /*32e0*/  LEA R2, P6, R8, R0, 0x1 ;  /* 0x0000000008027211 */ /* 0x004fca00078c08ff */
[----:B------:R3:W-:Y:S02]  /*32f0*/  STL [R1+0x10a4], R2 ;  /* 0x0010a40201007387 */ /* 0x0007e40000100800 */
[----:B---3--:R-:W-:-:S05]  /*3300*/  LEA R2, P5, R9, R0, 0x1 ;  /* 0x0000000009027211 */ /* 0x008fca00078a08ff */
[----:B------:R4:W-:Y:S02]  /*3310*/  STL [R1+0x10a8], R2 ;  /* 0x0010a80201007387 */ /* 0x0009e40000100800 */
[----:B----4-:R-:W-:-:S05]  /*3320*/  LEA R2, P4, R10, R0, 0x1 ;  /* 0x000000000a027211 */ /* 0x010fca00078808ff */
[----:B------:R5:W-:Y:S02]  /*3330*/  STL [R1+0x10ac], R2 ;  /* 0x0010ac0201007387 */ /* 0x000be40000100800 */
[----:B-----5:R-:W-:-:S05]  /*3340*/  LEA R2, P3, R11, R0, 0x1 ;  /* 0x000000000b027211 */ /* 0x020fca00078608ff */
[----:B------:R0:W-:Y:S02]  /*3350*/  STL [R1+0x10b0], R2 ;  /* 0x0010b00201007387 */ /* 0x0001e40000100800 */
[----:B0-----:R-:W-:-:S05]  /*3360*/  LEA R2, P2, R12, R0, 0x1 ;  /* 0x000000000c027211 */ /* 0x001fca00078408ff */
[----:B------:R0:W-:Y:S02]  /*3370*/  STL [R1+0x10b4], R2 ;  /* 0x0010b40201007387 */ /* 0x0001e40000100800 */
[----:B0-----:R-:W-:-:S05]  /*3380*/  LEA R2, P0, R29, R0, 0x1 ;  /* 0x000000001d027211 */ /* 0x001fca00078008ff */
[----:B------:R0:W-:Y:S02]  /*3390*/  STL [R1+0x10b8], R2 ;  /* 0x0010b80201007387 */ /* 0x0001e40000100800 */
[----:B0-----:R-:W-:-:S05]  /*33a0*/  LEA R2, P1, R28, R0, 0x1 ;  /* 0x000000001c027211 */ /* 0x001fca00078208ff */
[----:B------:R0:W-:Y:S04]  /*33b0*/  STL [R1+0x10bc], R2 ;  /* 0x0010bc0201007387 */ /* 0x0001e80000100800 */
[----:B0-----:R-:W2:Y:S01]  /*33c0*/  LDL.LU R2, [R1+0x110c] ;  /* 0x00110c0001027983 */ /* 0x001ea20000300800 */
[----:B------:R-:W-:Y:S01]  /*33d0*/  IMAD R7, R7, c[0x0][0x190], RZ ;  /* 0x0000640007077a24 */ /* 0x000fe200078e02ff */
[----:B--2---:R-:W-:-:S05]  /*33e0*/  LEA.HI.X.SX32 R8, R8, R2, 0x1, P6 ;  /* 0x0000000208087211 */ /* 0x004fca00030f0eff */
[----:B------:R0:W-:Y:S02]  /*33f0*/  STL [R1+0x109c], R8 ;  /* 0x00109c0801007387 */ /* 0x0001e40000100800 */
[----:B0-----:R-:W-:-:S05]  /*3400*/  LEA R8, P6, R7, R0, 0x1 ;  /* 0x0000000007087211 */ /* 0x001fca00078c08ff */
[----:B------:R0:W-:Y:S04]  /*3410*/  STL [R1+0x10a0], R8 ;  /* 0x0010a00801007387 */ /* 0x0001e80000100800 */
[----:B0-----:R-:W2:Y:S01]  /*3420*/  LDL.LU R8, [R1+0x1108] ;  /* 0x0011080001087983 */ /* 0x001ea20000300800 */
[----:B------:R-:W-:-:S05]  /*3430*/  LEA.HI.X.SX32 R9, R9, R2, 0x1, P5 ;  /* 0x0000000209097211 */ /* 0x000fca00028f0eff */
[----:B------:R2:W-:Y:S02]  /*3440*/  STL [R1+0x1094], R9 ;  /* 0x0010940901007387 */ /* 0x0005e40000100800 */
[----:B--2---:R-:W-:-:S05]  /*3450*/  LEA R9, P5, R8, R0, 0x1 ;  /* 0x0000000008097211 */ /* 0x004fca00078a08ff */
        /* <DEDUP_REMOVED lines=18> */
[----:B------:R2:W-:Y:S01]  /*3580*/  STL [R1+0x1074], R29 ;  /* 0x0010741d01007387 */ /* 0x0005e20000100800 */
[----:B------:R-:W-:Y:S02]  /*3590*/  IMAD R13, R13, c[0x0][0x190], RZ ;  /* 0x000064000d0d7a24 */ /* 0x000fe400078e02ff */
[----:B------:R-:W-:Y:S02]  /*35a0*/  IMAD R14, R14, c[0x0][0x190], RZ ;  /* 0x000064000e0e7a24 */ /* 0x000fe400078e02ff */
[----:B------:R-:W-:Y:S02]  /*35b0*/  IMAD R5, R5, c[0x0][0x190], RZ ;  /* 0x0000640005057a24 */ /* 0x000fe400078e02ff */
[----:B------:R-:W-:Y:S02]  /*35c0*/  IMAD R15, R15, c[0x0][0x190], RZ ;  /* 0x000064000f0f7a24 */ /* 0x000fe400078e02ff */
[----:B------:R-:W-:Y:S02]  /*35d0*/  IMAD R16, R16, c[0x0][0x190], RZ ;  /* 0x0000640010107a24 */ /* 0x000fe400078e02ff */
[----:B------:R-:W-:-:S02]  /*35e0*/  IMAD R17, R17, c[0x0][0x190], RZ ;  /* 0x0000640011117a24 */ /* 0x000fc400078e02ff */
[----:B------:R-:W-:Y:S02]  /*35f0*/  IMAD R18, R18, c[0x0][0x190], RZ ;  /* 0x0000640012127a24 */ /* 0x000fe400078e02ff */
[----:B------:R-:W-:Y:S02]  /*3600*/  IMAD R19, R19, c[0x0][0x190], RZ ;  /* 0x0000640013137a24 */ /* 0x000fe400078e02ff */
[----:B------:R-:W-:Y:S02]  /*3610*/  IMAD R20, R20, c[0x0][0x190], RZ ;  /* 0x0000640014147a24 */ /* 0x000fe400078e02ff */
[----:B------:R-:W-:Y:S01]  /*3620*/  IMAD R21, R21, c[0x0][0x190], RZ ;  /* 0x0000640015157a24 */ /* 0x000fe200078e02ff */
[----:B--2---:R-:W-:-:S05]  /*3630*/  LEA R29, P0, R12, R0, 0x1 ;  /* 0x000000000c1d7211 */ /* 0x004fca00078008ff */
[----:B------:R0:W-:Y:S02]  /*3640*/  STL [R1+0x1078], R29 ;  /* 0x0010781d01007387 */ /* 0x0001e40000100800 */
[----:B0-----:R-:W-:Y:S02]  /*3650*/  LEA.HI.X.SX32 R29, R28, R2, 0x1, P1 ;  /* 0x000000021c1d7211 */ /* 0x001fe400008f0eff */
[----:B------:R-:W-:-:S03]  /*3660*/  LEA R28, P1, R13, R0, 0x1 ;  /* 0x000000000d1c7211 */ /* 0x000fc600078208ff */
[----:B------:R0:W-:Y:S04]  /*3670*/  STL [R1+0x106c], R29 ;  /* 0x00106c1d01007387 */ /* 0x0001e80000100800 */
[----:B------:R1:W-:Y:S01]  /*3680*/  STL [R1+0x1070], R28 ;  /* 0x0010701c01007387 */ /* 0x0003e20000100800 */
[----:B0-----:R-:W-:Y:S02]  /*3690*/  LEA.HI.X.SX32 R29, R7, R2, 0x1, P6 ;  /* 0x00000002071d7211 */ /* 0x001fe400030f0eff */
[----:B------:R-:W-:Y:S02]  /*36a0*/  LEA R7, P6, R14, R0, 0x1 ;  /* 0x000000000e077211 */ /* 0x000fe400078c08ff */
[----:B-1----:R-:W-:Y:S01]  /*36b0*/  LEA.HI.X.SX32 R28, R8, R2, 0x1, P5 ;  /* 0x00000002081c7211 */ /* 0x002fe200028f0eff */
[----:B------:R-:W-:Y:S01]  /*36c0*/  STL [R1+0x1064], R29 ;  /* 0x0010641d01007387 */ /* 0x000fe20000100800 */
[----:B------:R-:W-:-:S03]  /*36d0*/  LEA R8, P5, R5, R0, 0x1 ;  /* 0x0000000005087211 */ /* 0x000fc600078a08ff */
[----:B------:R0:W-:Y:S04]  /*36e0*/  STL [R1+0x1068], R7 ;  /* 0x0010680701007387 */ /* 0x0001e80000100800 */
[----:B------:R-:W-:Y:S01]  /*36f0*/  STL [R1+0x105c], R28 ;  /* 0x00105c1c01007387 */ /* 0x000fe20000100800 */
[----:B0-----:R-:W-:-:S03]  /*3700*/  LEA.HI.X.SX32 R7, R9, R2, 0x1, P4 ;  /* 0x0000000209077211 */ /* 0x001fc600020f0eff */
[----:B------:R0:W-:Y:S01]  /*3710*/  STL [R1+0x1060], R8 ;  /* 0x0010600801007387 */ /* 0x0001e20000100800 */
[----:B------:R-:W-:-:S03]  /*3720*/  LEA R9, P4, R15, R0, 0x1 ;  /* 0x000000000f097211 */ /* 0x000fc600078808ff */
[----:B------:R1:W-:Y:S01]  /*3730*/  STL [R1+0x1050], R7 ;  /* 0x0010500701007387 */ /* 0x0003e20000100800 */
[----:B0-----:R-:W-:-:S03]  /*3740*/  LEA.HI.X.SX32 R8, R10, R2, 0x1, P3 ;  /* 0x000000020a087211 */ /* 0x001fc600018f0eff */
[----:B------:R0:W-:Y:S01]  /*3750*/  STL [R1+0x1054], R9 ;  /* 0x0010540901007387 */ /* 0x0001e20000100800 */
[----:B-1----:R-:W-:-:S03]  /*3760*/  LEA R7, P3, R16, R0, 0x1 ;  /* 0x0000000010077211 */ /* 0x002fc600078608ff */
[----:B0-----:R-:W2:Y:S04]  /*3770*/  LDL.LU R9, [R1+0x14] ;  /* 0x0000140001097983 */ /* 0x001ea80000300800 */
[----:B------:R0:W-:Y:S01]  /*3780*/  STL [R1+0x1048], R8 ;  /* 0x0010480801007387 */ /* 0x0001e20000100800 */
[----:B------:R-:W-:-:S03]  /*3790*/  LEA.HI.X.SX32 R10, R12, R2, 0x1, P0 ;  /* 0x000000020c0a7211 */ /* 0x000fc600000f0eff */
[----:B------:R1:W-:Y:S01]  /*37a0*/  STL [R1+0x104c], R7 ;  /* 0x00104c0701007387 */ /* 0x0003e20000100800 */
[----:B0-----:R-:W-:Y:S02]  /*37b0*/  LEA.HI.X.SX32 R8, R11, R2, 0x1, P2 ;  /* 0x000000020b087211 */ /* 0x001fe400010f0eff */
[----:B-1----:R-:W-:-:S03]  /*37c0*/  LEA R7, P2, R17, R0, 0x1 ;  /* 0x0000000011077211 */ /* 0x002fc600078408ff */
[----:B------:R0:W-:Y:S04]  /*37d0*/  STL [R1+0x1040], R8 ;  /* 0x0010400801007387 */ /* 0x0001e80000100800 */
[----:B0-----:R-:W3:Y:S04]  /*37e0*/  LDL.LU R8, [R1+0x18] ;  /* 0x0000180001087983 */ /* 0x001ee80000300800 */
[----:B------:R0:W-:Y:S04]  /*37f0*/  STL [R1+0x1044], R7 ;  /* 0x0010440701007387 */ /* 0x0001e80000100800 */
[----:B------:R1:W-:Y:S01]  /*3800*/  STL [R1+0x1038], R10 ;  /* 0x0010380a01007387 */ /* 0x0003e20000100800 */
[----:B0-----:R-:W-:-:S02]  /*3810*/  LEA R7, P0, R18, R0, 0x1 ;  /* 0x0000000012077211 */ /* 0x001fc400078008ff */
[----:B-1----:R-:W-:-:S03]  /*3820*/  LEA.HI.X.SX32 R10, R13, R2, 0x1, P1 ;  /* 0x000000020d0a7211 */ /* 0x002fc600008f0eff */
[----:B------:R0:W-:Y:S01]  /*3830*/  STL [R1+0x103c], R7 ;  /* 0x00103c0701007387 */ /* 0x0001e20000100800 */
[----:B------:R-:W-:-:S03]  /*3840*/  LEA R11, P1, R19, R0, 0x1 ;  /* 0x00000000130b7211 */ /* 0x000fc600078208ff */
[----:B------:R1:W-:Y:S01]  /*3850*/  STL [R1+0x1030], R10 ;  /* 0x0010300a01007387 */ /* 0x0003e20000100800 */
[-C--:B------:R-:W-:Y:S02]  /*3860*/  LEA.HI.X.SX32 R5, R5, R2.reuse, 0x1, P5 ;  /* 0x0000000205057211 */ /* 0x080fe400028f0eff */
[----:B0-----:R-:W-:Y:S01]  /*3870*/  LEA.HI.X.SX32 R7, R14, R2, 0x1, P6 ;  /* 0x000000020e077211 */ /* 0x001fe200030f0eff */
[----:B------:R-:W-:Y:S01]  /*3880*/  STL [R1+0x1034], R11 ;  /* 0x0010340b01007387 */ /* 0x000fe20000100800 */
[----:B-1----:R-:W-:-:S03]  /*3890*/  LEA R10, P6, R20, R0, 0x1 ;  /* 0x00000000140a7211 */ /* 0x002fc600078c08ff */
[----:B------:R0:W-:Y:S04]  /*38a0*/  STL [R1+0x1028], R7 ;  /* 0x0010280701007387 */ /* 0x0001e80000100800 */
[----:B------:R1:W-:Y:S01]  /*38b0*/  STL [R1+0x102c], R10 ;  /* 0x00102c0a01007387 */ /* 0x0003e20000100800 */
[----:B0-----:R-:W-:-:S03]  /*38c0*/  LEA R7, P5, R21, R0, 0x1 ;  /* 0x0000000015077211 */ /* 0x001fc600078a08ff */
[----:B------:R-:W-:Y:S01]  /*38d0*/  STL [R1+0x1020], R5 ;  /* 0x0010200501007387 */ /* 0x000fe20000100800 */
[----:B-1----:R-:W-:-:S03]  /*38e0*/  LEA.HI.X.SX32 R10, R15, R2, 0x1, P4 ;  /* 0x000000020f0a7211 */ /* 0x002fc600020f0eff */
[----:B------:R0:W-:Y:S04]  /*38f0*/  STL [R1+0x1024], R7 ;  /* 0x0010240701007387 */ /* 0x0001e80000100800 */
[----:B0-----:R-:W4:Y:S04]  /*3900*/  LDL.LU R7, [R1+0x20] ;  /* 0x0000200001077983 */ /* 0x001f280000300800 */
[----:B------:R0:W-:Y:S04]  /*3910*/  STL [R1+0x1018], R10 ;  /* 0x0010180a01007387 */ /* 0x0001e80000100800 */
[----:B------:R-:W5:Y:S01]  /*3920*/  LDL.LU R28, [R1+0x1c] ;  /* 0x00001c00011c7983 */ /* 0x000f620000300800 */
[----:B------:R-:W-:-:S02]  /*3930*/  IMAD R22, R22, c[0x0][0x190], RZ ;  /* 0x0000640016167a24 */ /* 0x000fc400078e02ff */
[----:B------:R-:W-:-:S03]  /*3940*/  IMAD R23, R23, c[0x0][0x190], RZ ;  /* 0x0000640017177a24 */ /* 0x000fc600078e02ff */
[----:B------:R-:W-:Y:S01]  /*3950*/  LEA R5, P4, R22, R0, 0x1 ;  /* 0x0000000016057211 */ /* 0x000fe200078808ff */
[----:B------:R-:W-:Y:S01]  /*3960*/  IMAD R24, R24, c[0x0][0x190], RZ ;  /* 0x0000640018187a24 */ /* 0x000fe200078e02ff */
[----:B------:R-:W-:Y:S02]  /*3970*/  LEA.HI.X.SX32 R11, R16, R2, 0x1, P3 ;  /* 0x00000002100b7211 */ /* 0x000fe400018f0eff */
[----:B0-----:R-:W-:Y:S01]  /*3980*/  LEA R10, P3, R23, R0, 0x1 ;  /* 0x00000000170a7211 */ /* 0x001fe200078608ff */
[----:B------:R0:W-:Y:S01]  /*3990*/  STL [R1+0x101c], R5 ;  /* 0x00101c0501007387 */ /* 0x0001e20000100800 */
[----:B------:R-:W-:-:S03]  /*39a0*/  IMAD R25, R25, c[0x0][0x190], RZ ;  /* 0x0000640019197a24 */ /* 0x000fc600078e02ff */
[----:B------:R1:W-:Y:S01]  /*39b0*/  STL [R1+0x1010], R11 ;  /* 0x0010100b01007387 */ /* 0x0003e20000100800 */
[----:B0-----:R-:W-:-:S03]  /*39c0*/  LEA.HI.X.SX32 R5, R17, R2, 0x1, P2 ;  /* 0x0000000211057211 */ /* 0x001fc600010f0eff */
[----:B------:R0:W-:Y:S01]  /*39d0*/  STL [R1+0x1014], R10 ;  /* 0x0010140a01007387 */ /* 0x0001e20000100800 */
[----:B------:R-:W-:Y:S01]  /*39e0*/  IMAD R26, R26, c[0x0][0x190], RZ ;  /* 0x000064001a1a7a24 */ /* 0x000fe200078e02ff */
[----:B-1----:R-:W-:Y:S02]  /*39f0*/  LEA R11, P2, R24, R0, 0x1 ;  /* 0x00000000180b7211 */ /* 0x002fe400078408ff */
[----:B------:R1:W-:Y:S01]  /*3a00*/  STL [R1+0x1008], R5 ;  /* 0x0010080501007387 */ /* 0x0003e20000100800 */
[----:B0-----:R-:W-:-:S03]  /*3a10*/  LEA.HI.X.SX32 R10, R18, R2, 0x1, P0 ;  /* 0x00000002120a7211 */ /* 0x001fc600000f0eff */
[----:B------:R0:W-:Y:S01]  /*3a20*/  STL [R1+0x100c], R11 ;  /* 0x00100c0b01007387 */ /* 0x0001e20000100800 */
[----:B-1----:R-:W-:-:S03]  /*3a30*/  LEA R5, P0, R25, R0, 0x1 ;  /* 0x0000000019057211 */ /* 0x002fc600078008ff */
[----:B------:R1:W-:Y:S01]  /*3a40*/  STL [R1+0xfd8], R10 ;  /* 0x000fd80a01007387 */ /* 0x0003e20000100800 */
[----:B------:R-:W-:-:S03]  /*3a50*/  IMAD R27, R27, c[0x0][0x190], RZ ;  /* 0x000064001b1b7a24 */ /* 0x000fc600078e02ff */
[----:B------:R1:W-:Y:S01]  /*3a60*/  STL [R1+0xff4], R5 ;  /* 0x000ff40501007387 */ /* 0x0003e20000100800 */
[----:B0-----:R-:W-:Y:S01]  /*3a70*/  LEA.HI.X.SX32 R11, R19, R2, 0x1, P1 ;  /* 0x00000002130b7211 */ /* 0x001fe200008f0eff */
[----:B------:R-:W-:Y:S01]  /*3a80*/  IMAD R6, R6, c[0x0][0x190], RZ ;  /* 0x0000640006067a24 */ /* 0x000fe200078e02ff */
[----:B-1----:R-:W-:-:S03]  /*3a90*/  LEA R10, P1, R26, R0, 0x1 ;  /* 0x000000001a0a7211 */ /* 0x002fc600078208ff */
[----:B------:R0:W-:Y:S01]  /*3aa0*/  STL [R1+0xfdc], R11 ;  /* 0x000fdc0b01007387 */ /* 0x0001e20000100800 */
[----:B------:R-:W-:-:S03]  /*3ab0*/  LEA.HI.X.SX32 R5, R20, R2, 0x1, P6 ;  /* 0x0000000214057211 */ /* 0x000fc600030f0eff */
[----:B------:R1:W-:Y:S01]  /*3ac0*/  STL [R1+0xff8], R10 ;  /* 0x000ff80a01007387 */ /* 0x0003e20000100800 */
[----:B------:R-:W-:-:S03]  /*3ad0*/  IMAD R4, R4, c[0x0][0x190], RZ ;  /* 0x0000640004047a24 */ /* 0x000fc600078e02ff */
[----:B------:R1:W-:Y:S01]  /*3ae0*/  STL [R1+0xfe0], R5 ;  /* 0x000fe00501007387 */ /* 0x0003e20000100800 */
[----:B0-----:R-:W-:Y:S02]  /*3af0*/  LEA R11, P6, R27, R0, 0x1 ;  /* 0x000000001b0b7211 */ /* 0x001fe400078c08ff */
[----:B-1----:R-:W-:-:S03]  /*3b00*/  LEA.HI.X.SX32 R10, R21, R2, 0x1, P5 ;  /* 0x00000002150a7211 */ /* 0x002fc600028f0eff */
[----:B------:R0:W-:Y:S01]  /*3b10*/  STL [R1+0xffc], R11 ;  /* 0x000ffc0b01007387 */ /* 0x0001e20000100800 */
[----:B------:R-:W-:-:S03]  /*3b20*/  LEA R5, P5, R6, R0, 0x1 ;  /* 0x0000000006057211 */ /* 0x000fc600078a08ff */
[----:B------:R1:W-:Y:S01]  /*3b30*/  STL [R1+0xfe4], R10 ;  /* 0x000fe40a01007387 */ /* 0x0003e20000100800 */
[----:B------:R-:W-:-:S03]  /*3b40*/  IMAD R3, R3, c[0x0][0x190], RZ ;  /* 0x0000640003037a24 */ /* 0x000fc600078e02ff */
[----:B------:R1:W-:Y:S01]  /*3b50*/  STL [R1+0x1000], R5 ;  /* 0x0010000501007387 */ /* 0x0003e20000100800 */
[----:B0-----:R-:W-:Y:S02]  /*3b60*/  LEA.HI.X.SX32 R11, R22, R2, 0x1, P4 ;  /* 0x00000002160b7211 */ /* 0x001fe400020f0eff */
[----:B-1----:R-:W-:-:S03]  /*3b70*/  LEA R10, P4, R4, R0, 0x1 ;  /* 0x00000000040a7211 */ /* 0x002fc600078808ff */
[----:B------:R-:W-:Y:S01]  /*3b80*/  STL [R1+0xfe8], R11 ;  /* 0x000fe80b01007387 */ /* 0x000fe20000100800 */
[----:B------:R-:W-:-:S03]  /*3b90*/  LEA.HI.X.SX32 R5, R23, R2, 0x1, P3 ;  /* 0x0000000217057211 */ /* 0x000fc600018f0eff */
[----:B------:R0:W-:Y:S04]  /*3ba0*/  STL [R1+0x1004], R10 ;  /* 0x0010040a01007387 */ /* 0x0001e80000100800 */
[----:B------:R1:W-:Y:S01]  /*3bb0*/  STL [R1+0xfec], R5 ;  /* 0x000fec0501007387 */ /* 0x0003e20000100800 */
[----:B0-----:R-:W-:Y:S02]  /*3bc0*/  LEA.HI.X.SX32 R10, R24, R2, 0x1, P2 ;  /* 0x00000002180a7211 */ /* 0x001fe400010f0eff */
[----:B-1----:R-:W-:Y:S02]  /*3bd0*/  LEA R5, P2, R3, R0, 0x1 ;  /* 0x0000000003057211 */ /* 0x002fe400078408ff */
[-C--:B------:R-:W-:Y:S01]  /*3be0*/  LEA.HI.X.SX32 R0, R25, R2.reuse, 0x1, P0 ;  /* 0x0000000219007211 */ /* 0x080fe200000f0eff */
[----:B------:R-:W-:Y:S04]  /*3bf0*/  STL [R1+0xff0], R10 ;  /* 0x000ff00a01007387 */ /* 0x000fe80000100800 */
[----:B------:R0:W-:Y:S04]  /*3c00*/  STL [R1+0xfd4], R5 ;  /* 0x000fd40501007387 */ /* 0x0001e80000100800 */
[----:B------:R1:W-:Y:S01]  /*3c10*/  STL [R1+0xfc0], R0 ;  /* 0x000fc00001007387 */ /* 0x0003e20000100800 */
[----:B------:R-:W-:Y:S01]  /*3c20*/  IMAD.MOV.U32 R29, RZ, RZ, c[0x0][0x188] ;  /* 0x00006200ff1d7624 */ /* 0x000fe200078e00ff */
[----:B0-----:R-:W-:-:S02]  /*3c30*/  LEA.HI.X.SX32 R5, R27, R2, 0x1, P6 ;  /* 0x000000021b057211 */ /* 0x001fc400030f0eff */
[----:B-1----:R-:W-:-:S05]  /*3c40*/  LEA.HI.X.SX32 R0, R26, R2, 0x1, P1 ;  /* 0x000000021a007211 */ /* 0x002fca00008f0eff */
[----:B------:R0:W-:Y:S01]  /*3c50*/  STL [R1+0xfc4], R0 ;  /* 0x000fc40001007387 */ /* 0x0001e20000100800 */
[----:B------:R-:W-:-:S03]  /*3c60*/  IMAD R29, R29, 0x3f, RZ ;  /* 0x0000003f1d1d7824 */ /* 0x000fc600078e02ff */
[----:B------:R1:W-:Y:S01]  /*3c70*/  STL [R1+0xfc8], R5 ;  /* 0x000fc80501007387 */ /* 0x0003e20000100800 */
[-C--:B0-----:R-:W-:Y:S02]  /*3c80*/  LEA.HI.X.SX32 R0, R6, R2.reuse, 0x1, P5 ;  /* 0x0000000206007211 */ /* 0x081fe400028f0eff */
[----:B------:R-:W-:Y:S01]  /*3c90*/  LEA.HI.X.SX32 R6, R4, R2, 0x1, P4 ;  /* 0x0000000204067211 */ /* 0x000fe200020f0eff */
[----:B------:R-:W-:Y:S01]  /*3ca0*/  IMAD.MOV.U32 R11, RZ, RZ, c[0x0][0x188] ;  /* 0x00006200ff0b7624 */ /* 0x000fe200078e00ff */
[----:B--2---:R-:W-:-:S04]  /*3cb0*/  LEA R18, P3, R9, c[0x0][0x160], 0x1 ;  /* 0x0000580009127a11 */ /* 0x004fc800078608ff */
[----:B------:R-:W-:-:S05]  /*3cc0*/  LEA.HI.X.SX32 R19, R9, c[0x0][0x164], 0x1, P3 ;  /* 0x0000590009137a11 */ /* 0x000fca00018f0eff */
[----:B------:R-:W-:Y:S04]  /*3cd0*/  STL.64 [R1+0x5e0], R18 ;  /* 0x0005e01201007387 */ /* 0x000fe80000100a00 */
[----:B------:R0:W-:Y:S01]  /*3ce0*/  STL [R1+0xfcc], R0 ;  /* 0x000fcc0001007387 */ /* 0x0001e20000100800 */
[----:B-1----:R-:W-:-:S03]  /*3cf0*/  IMAD.WIDE R4, R29, 0x2, R18 ;  /* 0x000000021d047825 */ /* 0x002fc600078e0212 */
[----:B------:R-:W-:Y:S01]  /*3d00*/  STL [R1+0xfd0], R6 ;  /* 0x000fd00601007387 */ /* 0x000fe20000100800 */
[----:B0-----:R-:W-:Y:S02]  /*3d10*/  LEA.HI.X.SX32 R0, R3, R2, 0x1, P2 ;  /* 0x0000000203007211 */ /* 0x001fe400010f0eff */
[----:B---3--:R-:W-:-:S04]  /*3d20*/  LEA R16, P0, R8, c[0x0][0x160], 0x1 ;  /* 0x0000580008107a11 */ /* 0x008fc800078008ff */
[----:B------:R-:W-:Y:S01]  /*3d30*/  LEA.HI.X.SX32 R17, R8, c[0x0][0x164], 0x1, P0 ;  /* 0x0000590008117a11 */ /* 0x000fe200000f0eff */
[----:B------:R0:W-:Y:S04]  /*3d40*/  STL [R1+0x7dc], R0 ;  /* 0x0007dc0001007387 */ /* 0x0001e80000100800 */
[----:B------:R-:W-:Y:S01]  /*3d50*/  STL [R1+0xfb8], R4 ;  /* 0x000fb80401007387 */ /* 0x000fe20000100800 */
[----:B------:R-:W-:-:S03]  /*3d60*/  IMAD.WIDE R2, R29, 0x2, R16 ;  /* 0x000000021d027825 */ /* 0x000fc600078e0210 */
[----:B------:R1:W-:Y:S01]  /*3d70*/  STL [R1+0x7e0], R5 ;  /* 0x0007e00501007387 */ /* 0x0003e20000100800 */
[----:B0-----:R-:W-:-:S03]  /*3d80*/  IMAD R0, R11, 0x3e, RZ ;  /* 0x0000003e0b007824 */ /* 0x001fc600078e02ff */
[----:B------:R-:W-:Y:S01]  /*3d90*/  STL.64 [R1+0x5e8], R16 ;  /* 0x0005e81001007387 */ /* 0x000fe20000100a00 */
[----:B------:R-:W-:Y:S01]  /*3da0*/  IMAD R8, R11, 0x3d, RZ ;  /* 0x0000003d0b087824 */ /* 0x000fe200078e02ff */
[C---:B----4-:R-:W-:Y:S02]  /*3db0*/  LEA R12, P1, R7.reuse, c[0x0][0x160], 0x1 ;  /* 0x00005800070c7a11 */ /* 0x050fe400078208ff */
[C---:B-----5:R-:W-:Y:S02]  /*3dc0*/  LEA R14, P2, R28.reuse, c[0x0][0x160], 0x1 ;  /* 0x000058001c0e7a11 */ /* 0x060fe400078408ff */
[----:B------:R-:W-:Y:S02]  /*3dd0*/  LEA.HI.X.SX32 R13, R7, c[0x0][0x164], 0x1, P1 ;  /* 0x00005900070d7a11 */ /* 0x000fe400008f0eff */
[----:B------:R-:W-:-:S03]  /*3de0*/  LEA.HI.X.SX32 R15, R28, c[0x0][0x164], 0x1, P2 ;  /* 0x000059001c0f7a11 */ /* 0x000fc600010f0eff */
[----:B------:R-:W-:Y:S02]  /*3df0*/  STL.64 [R1+0x5f8], R12 ;  /* 0x0005f80c01007387 */ /* 0x000fe40000100a00 */
[C---:B------:R-:W-:Y:S02]  /*3e00*/  IMAD.WIDE R6, R29.reuse, 0x2, R14 ;  /* 0x000000021d067825 */ /* 0x040fe400078e020e */
[----:B------:R-:W-:Y:S02]  /*3e10*/  STL.64 [R1+0x5f0], R14 ;  /* 0x0005f00e01007387 */ /* 0x000fe40000100a00 */
[----:B-1----:R-:W-:Y:S02]  /*3e20*/  IMAD.WIDE R4, R29, 0x2, R12 ;  /* 0x000000021d047825 */ /* 0x002fe400078e020c */
[----:B------:R-:W-:Y:S04]  /*3e30*/  STL [R1+0xfbc], R2 ;  /* 0x000fbc0201007387 */ /* 0x000fe80000100800 */
[----:B------:R0:W-:Y:S04]  /*3e40*/  STL [R1+0xfb0], R3 ;  /* 0x000fb00301007387 */ /* 0x0001e80000100800 */
[----:B------:R-:W-:Y:S04]  /*3e50*/  STL [R1+0xfb4], R6 ;  /* 0x000fb40601007387 */ /* 0x000fe80000100800 */
[----:B------:R1:W-:Y:S01]  /*3e60*/  STL [R1+0xf98], R7 ;  /* 0x000f980701007387 */ /* 0x0003e20000100800 */
[----:B0-----:R-:W-:-:S03]  /*3e70*/  IMAD.WIDE R2, R0, 0x2, R18 ;  /* 0x0000000200027825 */ /* 0x001fc600078e0212 */
[----:B------:R-:W-:Y:S04]  /*3e80*/  STL [R1+0xfac], R4 ;  /* 0x000fac0401007387 */ /* 0x000fe80000100800 */
[----:B------:R0:W-:Y:S01]  /*3e90*/  STL [R1+0xfa4], R5 ;  /* 0x000fa40501007387 */ /* 0x0001e20000100800 */
[----:B-1----:R-:W-:-:S03]  /*3ea0*/  IMAD.WIDE R6, R0, 0x2, R14 ;  /* 0x0000000200067825 */ /* 0x002fc600078e020e */
[----:B------:R-:W-:Y:S01]  /*3eb0*/  STL [R1+0xfa8], R2 ;  /* 0x000fa80201007387 */ /* 0x000fe20000100800 */
[----:B0-----:R-:W-:-:S03]  /*3ec0*/  IMAD.WIDE R4, R0, 0x2, R16 ;  /* 0x0000000200047825 */ /* 0x001fc600078e0210 */
[----:B------:R0:W-:Y:S04]  /*3ed0*/  STL [R1+0xf9c], R3 ;  /* 0x000f9c0301007387 */ /* 0x0001e80000100800 */
[----:B------:R-:W-:Y:S04]  /*3ee0*/  STL [R1+0xfa0], R4 ;  /* 0x000fa00401007387 */ /* 0x000fe80000100800 */
[----:B------:R1:W-:Y:S01]  /*3ef0*/  STL [R1+0xf90], R5 ;  /* 0x000f900501007387 */ /* 0x0003e20000100800 */
[----:B0-----:R-:W-:-:S03]  /*3f00*/  IMAD.WIDE R2, R0, 0x2, R12 ;  /* 0x0000000200027825 */ /* 0x001fc600078e020c */
[----:B------:R-:W-:Y:S04]  /*3f10*/  STL [R1+0xf94], R6 ;  /* 0x000f940601007387 */ /* 0x000fe80000100800 */
[----:B------:R0:W-:Y:S01]  /*3f20*/  STL [R1+0xf78], R7 ;  /* 0x000f780701007387 */ /* 0x0001e20000100800 */
[----:B-1----:R-:W-:-:S03]  /*3f30*/  IMAD.WIDE R4, R8, 0x2, R18 ;  /* 0x0000000208047825 */ /* 0x002fc600078e0212 */
[----:B------:R-:W-:Y:S04]  /*3f40*/  STL [R1+0xf8c], R2 ;  /* 0x000f8c0201007387 */ /* 0x000fe80000100800 */
[----:B------:R1:W-:Y:S01]  /*3f50*/  STL [R1+0xf84], R3 ;  /* 0x000f840301007387 */ /* 0x0003e20000100800 */
[----:B0-----:R-:W-:-:S03]  /*3f60*/  IMAD.WIDE R6, R8, 0x2, R14 ;  /* 0x0000000208067825 */ /* 0x001fc600078e020e */
[----:B------:R-:W-:Y:S01]  /*3f70*/  STL [R1+0xf88], R4 ;  /* 0x000f880401007387 */ /* 0x000fe20000100800 */
[----:B------:R-:W-:Y:S02]  /*3f80*/  IMAD R0, R11, 0x3c, RZ ;  /* 0x0000003c0b007824 */ /* 0x000fe400078e02ff */
[C---:B-1----:R-:W-:Y:S01]  /*3f90*/  IMAD.WIDE R2, R8.reuse, 0x2, R16 ;  /* 0x0000000208027825 */ /* 0x042fe200078e0210 */
        /* <DEDUP_REMOVED lines=100> */
[----:B------:R-:W-:Y:S02]  /*45e0*/  IMAD R0, R11, 0x34, RZ ;  /* 0x000000340b007824 */ /* 0x000fe400078e02ff */
[C---:B0-----:R-:W-:Y:S01]  /*45f0*/  IMAD.WIDE R6, R8.reuse, 0x2, R14 ;  /* 0x0000000208067825 */ /* 0x041fe200078e020e */
[----:B------:R-:W-:Y:S03]  /*4600*/  STL [R1+0xe88], R4 ;  /* 0x000e880401007387 */ /* 0x000fe60000100800 */
        /* <DEDUP_REMOVED lines=10> */
[----:B------:R-:W-:-:S03]  /*46b0*/  IMAD R8, R11, 0x33, RZ ;  /* 0x000000330b087824 */ /* 0x000fc600078e02ff */
[----:B------:R-:W-:Y:S01]  /*46c0*/  STL [R1+0xe68], R2 ;  /* 0x000e680201007387 */ /* 0x000fe20000100800 */
[----:B0-----:R-:W-:-:S03]  /*46d0*/  IMAD.WIDE R6, R0, 0x2, R12 ;  /* 0x0000000200067825 */ /* 0x001fc600078e020c */
[----:B------:R0:W-:Y:S01]  /*46e0*/  STL [R1+0xe5c], R3 ;  /* 0x000e5c0301007387 */ /* 0x0001e20000100800 */
[----:B-1----:R-:W-:-:S05]  /*46f0*/  IMAD.WIDE R4, R0, 0x2, R16 ;  /* 0x0000000200047825 */ /* 0x002fca00078e0210 */
        /* <DEDUP_REMOVED lines=10> */
[----:B------:R-:W-:-:S03]  /*47a0*/  IMAD R0, R11, 0x32, RZ ;  /* 0x000000320b007824 */ /* 0x000fc600078e02ff */
[----:B------:R1:W-:Y:S01]  /*47b0*/  STL [R1+0x7f8], R5 ;  /* 0x0007f80501007387 */ /* 0x0003e20000100800 */
[----:B0-----:R-:W-:-:S03]  /*47c0*/  IMAD.WIDE R6, R8, 0x2, R12 ;  /* 0x0000000208067825 */ /* 0x001fc600078e020c */
[----:B------:R-:W-:Y:S01]  /*47d0*/  STL [R1+0x804], R2 ;  /* 0x0008040201007387 */ /* 0x000fe20000100800 */
[----:B-1----:R-:W-:-:S03]  /*47e0*/  IMAD.WIDE R4, R8, 0x2, R14 ;  /* 0x0000000208047825 */ /* 0x002fc600078e020e */
[----:B------:R0:W-:Y:S01]  /*47f0*/  STL [R1+0x800], R3 ;  /* 0x0008000301007387 */ /* 0x0001e20000100800 */
[----:B------:R-:W-:-:S03]  /*4800*/  IMAD.WIDE R8, R0, 0x2, R18 ;  /* 0x0000000200087825 */ /* 0x000fc600078e0212 */
[----:B------:R-:W-:Y:S04]  /*4810*/  STL [R1+0x80c], R4 ;  /* 0x00080c0401007387 */ /* 0x000fe80000100800 */
[----:B------:R1:W-:Y:S01]  /*4820*/  STL [R1+0x808], R5 ;  /* 0x0008080501007387 */ /* 0x0003e20000100800 */
[----:B0-----:R-:W-:-:S03]  /*4830*/  IMAD.WIDE R2, R0, 0x2, R16 ;  /* 0x0000000200027825 */ /* 0x001fc600078e0210 */
[----:B------:R-:W-:Y:S01]  /*4840*/  STL [R1+0x814], R6 ;  /* 0x0008140601007387 */ /* 0x000fe20000100800 */
[----:B------:R-:W-:-:S03]  /*4850*/  IMAD R10, R11, 0x31, RZ ;  /* 0x000000310b0a7824 */ /* 0x000fc600078e02ff */
[----:B------:R0:W-:Y:S01]  /*4860*/  STL [R1+0x810], R7 ;  /* 0x0008100701007387 */ /* 0x0001e20000100800 */
[----:B-1----:R-:W-:-:S03]  /*4870*/  IMAD.WIDE R4, R0, 0x2, R14 ;  /* 0x0000000200047825 */ /* 0x002fc600078e020e */
        /* <DEDUP_REMOVED lines=215> */
[----:B------:R-:W-:-:S03]  /*55f0*/  IMAD.SHL.U32 R0, R11, 0x20, RZ ;  /* 0x000000200b007824 */ /* 0x000fc600078e00ff */
        /* <DEDUP_REMOVED lines=394> */
[----:B------:R1:W-:Y:S04]  /*6ea0*/  STL [R1+0xdfc], R8 ;  /* 0x000dfc0801007387 */ /* 0x0003e80000100800 */
[----:B------:R-:W-:Y:S01]  /*6eb0*/  STL [R1+0xdf8], R9 ;  /* 0x000df80901007387 */ /* 0x000fe20000100800 */
[----:B0-----:R-:W-:-:S03]  /*6ec0*/  IMAD.WIDE R6, R10, 0x2, R12 ;  /* 0x000000020a067825 */ /* 0x001fc600078e020c */
[----:B------:R-:W-:Y:S01]  /*6ed0*/  STL [R1+0xe04], R2 ;  /* 0x000e040201007387 */ /* 0x000fe20000100800 */
[----:B-1----:R-:W-:-:S03]  /*6ee0*/  IMAD.SHL.U32 R8, R11, 0x2, RZ ;  /* 0x000000020b087824 */ /* 0x002fc600078e00ff */
        /* <DEDUP_REMOVED lines=11> */
[----:B------:R-:W-:-:S03]  /*6fa0*/  IMAD.WIDE R8, R8, 0x2, R12 ;  /* 0x0000000208087825 */ /* 0x000fc600078e020c */
[----:B------:R0:W-:Y:S01]  /*6fb0*/  STL [R1+0xe20], R5 ;  /* 0x000e200501007387 */ /* 0x0001e20000100800 */
[----:B-1----:R-:W-:-:S03]  /*6fc0*/  IMAD.WIDE R2, R11, 0x2, R18 ;  /* 0x000000020b027825 */ /* 0x002fc600078e0212 */
[----:B------:R-:W-:Y:S04]  /*6fd0*/  STL [R1+0xe2c], R6 ;  /* 0x000e2c0601007387 */ /* 0x000fe80000100800 */
[----:B------:R1:W-:Y:S01]  /*6fe0*/  STL [R1+0xe28], R7 ;  /* 0x000e280701007387 */ /* 0x0003e20000100800 */
[----:B0-----:R-:W-:-:S03]  /*6ff0*/  IMAD.WIDE R4, R11, 0x2, R16 ;  /* 0x000000020b047825 */ /* 0x001fc600078e0210 */
[----:B------:R-:W-:Y:S04]  /*7000*/  STL [R1+0xe34], R8 ;  /* 0x000e340801007387 */ /* 0x000fe80000100800 */
[----:B------:R-:W-:Y:S01]  /*7010*/  STL [R1+0xe30], R9 ;  /* 0x000e300901007387 */ /* 0x000fe20000100800 */
[----:B-1----:R-:W-:-:S03]  /*7020*/  IMAD.WIDE R6, R11, 0x2, R14 ;  /* 0x000000020b067825 */ /* 0x002fc600078e020e */
[----:B------:R-:W-:Y:S04]  /*7030*/  STL [R1+0xe3c], R2 ;  /* 0x000e3c0201007387 */ /* 0x000fe80000100800 */
[----:B------:R0:W-:Y:S04]  /*7040*/  STL [R1+0xe38], R3 ;  /* 0x000e380301007387 */ /* 0x0001e80000100800 */
[----:B------:R1:W-:Y:S04]  /*7050*/  STL [R1+0xe44], R4 ;  /* 0x000e440401007387 */ /* 0x0003e80000100800 */
[----:B------:R-:W-:Y:S01]  /*7060*/  STL [R1+0xe40], R5 ;  /* 0x000e400501007387 */ /* 0x000fe20000100800 */
[----:B0-----:R-:W-:-:S03]  /*7070*/  IMAD.WIDE R2, R11, 0x2, R12 ;  /* 0x000000020b027825 */ /* 0x001fc600078e020c */
[----:B------:R-:W-:Y:S04]  /*7080*/  STL [R1+0xe4c], R6 ;  /* 0x000e4c0601007387 */ /* 0x000fe80000100800 */
[----:B------:R-:W-:Y:S04]  /*7090*/  STL [R1+0xe48], R7 ;  /* 0x000e480701007387 */ /* 0x000fe80000100800 */
[----:B------:R0:W-:Y:S04]  /*70a0*/  STL [R1+0xe54], R2 ;  /* 0x000e540201007387 */ /* 0x0001e80000100800 */
[----:B------:R2:W-:Y:S04]  /*70b0*/  STL [R1+0xe50], R3 ;  /* 0x000e500301007387 */ /* 0x0005e80000100800 */
        /* <DEDUP_REMOVED lines=189> */
[----:B------:R-:W3:Y:S04]  /*7c90*/  S2R R29, SR_TID.X ;  /* 0x00000000001d7919 */ /* 0x000ee80000002100 */
[----:B------:R-:W-:Y:S04]  /*7ca0*/  STL [R1+0x4a0], RZ ;  /* 0x0004a0ff01007387 */ /* 0x000fe80000100800 */
[----:B------:R-:W-:Y:S04]  /*7cb0*/  STL [R1+0x4a4], RZ ;  /* 0x0004a4ff01007387 */ /* 0x000fe80000100800 */
[----:B------:R-:W-:Y:S04]  /*7cc0*/  STL [R1+0x4a8], RZ ;  /* 0x0004a8ff01007387 */ /* 0x000fe80000100800 */
[----:B------:R-:W-:Y:S04]  /*7cd0*/  STL [R1+0x4ac], RZ ;  /* 0x0004acff01007387 */ /* 0x000fe80000100800 */
[----:B------:R-:W2:Y:S04]  /*7ce0*/  LDL.LU R28, [R1+0x50] ;  /* 0x00005000011c7983 */ /* 0x000ea80000300800 */
[----:B------:R-:W-:Y:S04]  /*7cf0*/  STL [R1+0x640], RZ ;  /* 0x000640ff01007387 */ /* 0x000fe80000100800 */
[----:B------:R-:W-:Y:S04]  /*7d00*/  STL [R1+0x644], RZ ;  /* 0x000644ff01007387 */ /* 0x000fe80000100800 */
[----:B------:R-:W-:Y:S04]  /*7d10*/  STL [R1+0x648], RZ ;  /* 0x000648ff01007387 */ /* 0x000fe80000100800 */
[----:B------:R-:W-:Y:S04]  /*7d20*/  STL [R1+0x64c], RZ ;  /* 0x00064cff01007387 */ /* 0x000fe80000100800 */
[----:B------:R-:W-:Y:S04]  /*7d30*/  STL [R1+0x630], RZ ;  /* 0x000630ff01007387 */ /* 0x000fe80000100800 */
[----:B------:R-:W-:Y:S04]  /*7d40*/  STL [R1+0x634], RZ ;  /* 0x000634ff01007387 */ /* 0x000fe80000100800 */
[----:B------:R-:W-:Y:S01]  /*7d50*/  STL [R1+0x638], RZ ;  /* 0x000638ff01007387 */ /* 0x000fe20000100800 */
[----:B---3--:R-:W-:-:S03]  /*7d60*/  LOP3.LUT R29, R29, 0x7f, RZ, 0xc0, !PT ;  /* 0x0000007f1d1d7812 */ /* 0x008fc600078ec0ff */
[----:B------:R-:W-:Y:S04]  /*7d70*/  STL [R1+0x63c], RZ ;  /* 0x00063cff01007387 */ /* 0x000fe80000100800 */
[----:B------:R-:W-:Y:S04]  /*7d80*/  STL [R1+0x620], RZ ;  /* 0x000620ff01007387 */ /* 0x000fe80000100800 */
[----:B------:R-:W-:Y:S04]  /*7d90*/  STL [R1+0x624], RZ ;  /* 0x000624ff01007387 */ /* 0x000fe80000100800 */
[----:B------:R-:W-:Y:S04]  /*7da0*/  STL [R1+0x628], RZ ;  /* 0x000628ff01007387 */ /* 0x000fe80000100800 */
[----:B------:R-:W-:Y:S01]  /*7db0*/  STL [R1+0x62c], RZ ;  /* 0x00062cff01007387 */ /* 0x000fe20000100800 */
[----:B-1----:R-:W-:-:S03]  /*7dc0*/  IMAD.SHL.U32 R4, R29, 0x2, RZ ;  /* 0x000000021d047824 */ /* 0x002fc600078e00ff */
[----:B------:R-:W-:Y:S04]  /*7dd0*/  STL [R1+0x610], RZ ;  /* 0x000610ff01007387 */ /* 0x000fe80000100800 */
[----:B------:R-:W-:Y:S04]  /*7de0*/  STL [R1+0x614], RZ ;  /* 0x000614ff01007387 */ /* 0x000fe80000100800 */
[----:B------:R-:W-:Y:S04]  /*7df0*/  STL [R1+0x618], RZ ;  /* 0x000618ff01007387 */ /* 0x000fe80000100800 */
[----:B------:R-:W-:Y:S04]  /*7e00*/  STL [R1+0x61c], RZ ;  /* 0x00061cff01007387 */ /* 0x000fe80000100800 */
[----:B------:R-:W3:Y:S04]  /*7e10*/  LDL R29, [R1+0x49c] ;  /* 0x00049c00011d7983 */ /* 0x000ee80000100800 */
        /* <DEDUP_REMOVED lines=9> */
[----:B------:R-:W-:Y:S01]  /*7eb0*/  STL [R1+0x4f4], RZ ;  /* 0x0004f4ff01007387 */ /* 0x000fe20000100800 */
[----:B0-----:R-:W-:-:S03]  /*7ec0*/  IMAD.SHL.U32 R2, R11, 0x40, RZ ;  /* 0x000000400b027824 */ /* 0x001fc600078e00ff */
[----:B------:R-:W0:Y:S02]  /*7ed0*/  S2R R11, SR_TID.X ;  /* 0x00000000000b7919 */ /* 0x000e240000002100 */
[----:B------:R-:W-:-:S04]  /*7ee0*/  SHF.R.S32.HI R0, RZ, 0x1f, R2 ;  /* 0x0000001fff007819 */ /* 0x000fc80000011402 */
[----:B------:R-:W-:Y:S02]  /*7ef0*/  SHF.L.U64.HI R0, R2, 0x1, R0 ;  /* 0x0000000102007819 */ /* 0x000fe40000010200 */
[C---:B------:R-:W-:Y:S02]  /*7f00*/  LOP3.LUT R2, R4.reuse, 0x20, RZ, 0x3c, !PT ;  /* 0x0000002004027812 */ /* 0x040fe400078e3cff */
[C---:B------:R-:W-:Y:S02]  /*7f10*/  LOP3.LUT R2, R4.reuse, 0x40, RZ, 0x3c, !PT ;  /* 0x0000004004027812 */ /* 0x040fe400078e3cff */
[C---:B------:R-:W-:Y:S02]  /*7f20*/  LOP3.LUT R2, R4.reuse, 0x60, RZ, 0x3c, !PT ;  /* 0x0000006004027812 */ /* 0x040fe400078e3cff */
[----:B------:R-:W-:Y:S01]  /*7f30*/  LOP3.LUT R5, R4, 0x50, RZ, 0x3c, !PT ;  /* 0x0000005004057812 */ /* 0x000fe200078e3cff */
[----:B------:R-:W-:Y:S02]  /*7f40*/  ULDC UR4, c[0x0][0x18c] ;  /* 0x0000630000047ab9 */ /* 0x000fe40000000800 */
[----:B------:R-:W-:Y:S01]  /*7f50*/  USHF.L.U32 UR4, UR4, 0x6, URZ ;  /* 0x0000000604047899 */ /* 0x000fe2000800063f */
[----:B0-----:R-:W-:-:S03]  /*7f60*/  IMAD.SHL.U32 R11, R11, 0x2, RZ ;  /* 0x000000020b0b7824 */ /* 0x001fc600078e00ff */
[----:B------:R-:W-:Y:S02]  /*7f70*/  USHF.R.S32.HI UR5, URZ, 0x1f, UR4 ;  /* 0x0000001f3f057899 */ /* 0x000fe40008011404 */
[----:B------:R-:W-:Y:S02]  /*7f80*/  USHF.L.U32 UR8, UR4, 0x1, URZ ;  /* 0x0000000104087899 */ /* 0x000fe4000800063f */
[----:B------:R-:W-:Y:S01]  /*7f90*/  USHF.L.U64.HI UR5, UR4, 0x1, UR5 ;  /* 0x0000000104057899 */ /* 0x000fe20008010205 */
[----:B--2---:R-:W-:-:S05]  /*7fa0*/  SHF.R.S32.HI R3, RZ, 0x6, R28 ;  /* 0x00000006ff037819 */ /* 0x004fca000001141c */
        /* <DEDUP_REMOVED lines=18> */
[----:B---3--:R-:W-:-:S03]  /*80d0*/  IMAD.MOV.U32 R28, RZ, RZ, R29 ;  /* 0x000000ffff1c7224 */ /* 0x008fc600078e001d */
[----:B------:R-:W-:Y:S04]  /*80e0*/  STL [R1+0x6c], RZ ;  /* 0x00006cff01007387 */ /* 0x000fe80000100800 */
[----:B------:R-:W-:Y:S04]  /*80f0*/  STL [R1+0x50], RZ ;  /* 0x000050ff01007387 */ /* 0x000fe80000100800 */
[----:B------:R-:W-:Y:S04]  /*8100*/  STL [R1+0x54], RZ ;  /* 0x000054ff01007387 */ /* 0x000fe80000100800 */
[----:B------:R-:W-:Y:S04]  /*8110*/  STL [R1+0x58], RZ ;  /* 0x000058ff01007387 */ /* 0x000fe80000100800 */
[----:B------:R-:W-:Y:S04]  /*8120*/  STL [R1+0x5c], RZ ;  /* 0x00005cff01007387 */ /* 0x000fe80000100800 */
[----:B------:R-:W1:Y:S04]  /*8130*/  S2R R29, SR_TID.X ;  /* 0x00000000001d7919 */ /* 0x000e680000002100 */
[----:B------:R-:W-:Y:S04]  /*8140*/  STL [R1+0x220], RZ ;  /* 0x000220ff01007387 */ /* 0x000fe80000100800 */
[----:B------:R-:W-:Y:S04]  /*8150*/  STL [R1+0x224], RZ ;  /* 0x000224ff01007387 */ /* 0x000fe80000100800 */
[----:B------:R-:W-:Y:S04]  /*8160*/  STL [R1+0x228], RZ ;  /* 0x000228ff01007387 */ /* 0x000fe80000100800 */
[----:B------:R-:W-:Y:S04]  /*8170*/  STL [R1+0x22c], RZ ;  /* 0x00022cff01007387 */ /* 0x000fe80000100800 */
[----:B------:R-:W-:Y:S04]  /*8180*/  STL [R1+0x330], RZ ;  /* 0x000330ff01007387 */ /* 0x000fe80000100800 */
[----:B------:R-:W-:Y:S01]  /*8190*/  STL [R1+0x334], RZ ;  /* 0x000334ff01007387 */ /* 0x000fe20000100800 */
[----:B0-----:R-:W-:-:S03]  /*81a0*/  LOP3.LUT R3, R4, 0x10, RZ, 0x3c, !PT ;  /* 0x0000001004037812 */ /* 0x001fc600078e3cff */
[----:B------:R-:W-:Y:S01]  /*81b0*/  STL [R1+0x338], RZ ;  /* 0x000338ff01007387 */ /* 0x000fe20000100800 */
[----:B------:R-:W-:-:S03]  /*81c0*/  LOP3.LUT R3, R4, 0x30, RZ, 0x3c, !PT ;  /* 0x0000003004037812 */ /* 0x000fc600078e3cff */
[----:B------:R-:W-:Y:S01]  /*81d0*/  STL [R1+0x33c], RZ ;  /* 0x00033cff01007387 */ /* 0x000fe20000100800 */
[----:B------:R-:W-:-:S03]  /*81e0*/  LOP3.LUT R3, R4, 0x70, RZ, 0x3c, !PT ;  /* 0x0000007004037812 */ /* 0x000fc600078e3cff */
[----:B------:R-:W-:Y:S01]  /*81f0*/  STL [R1+0x450], RZ ;  /* 0x000450ff01007387 */ /* 0x000fe20000100800 */
[----:B------:R-:W-:-:S03]  /*8200*/  LOP3.LUT R2, R28, 0x20, RZ, 0x3c, !PT ;  /* 0x000000201c027812 */ /* 0x000fc600078e3cff */
[----:B------:R-:W-:Y:S01]  /*8210*/  STL [R1+0x454], RZ ;  /* 0x000454ff01007387 */ /* 0x000fe20000100800 */
[----:B------:R-:W-:-:S03]  /*8220*/  LOP3.LUT R4, R28, 0x40, RZ, 0x3c, !PT ;  /* 0x000000401c047812 */ /* 0x000fc600078e3cff */
[----:B------:R-:W-:Y:S04]  /*8230*/  STL [R1+0x458], RZ ;  /* 0x000458ff01007387 */ /* 0x000fe80000100800 */
[----:B------:R-:W-:Y:S04]  /*8240*/  STL [R1+0x45c], RZ ;  /* 0x00045cff01007387 */ /* 0x000fe80000100800 */
[----:B------:R-:W-:Y:S04]  /*8250*/  STL [R1+0x460], RZ ;  /* 0x000460ff01007387 */ /* 0x000fe80000100800 */
[----:B------:R-:W-:Y:S04]  /*8260*/  STL [R1+0x464], RZ ;  /* 0x000464ff01007387 */ /* 0x000fe80000100800 */
[----:B------:R-:W-:Y:S04]  /*8270*/  STL [R1+0x468], RZ ;  /* 0x000468ff01007387 */ /* 0x000fe80000100800 */
[----:B------:R-:W-:Y:S04]  /*8280*/  STL [R1+0x46c], RZ ;  /* 0x00046cff01007387 */ /* 0x000fe80000100800 */
[----:B------:R0:W-:Y:S04]  /*8290*/  STL [R1+0x10f4], R2 ;  /* 0x0010f40201007387 */ /* 0x0001e80000100800 */
[----:B------:R2:W-:Y:S01]  /*82a0*/  STL [R1+0x10f0], R4 ;  /* 0x0010f00401007387 */ /* 0x0005e20000100800 */
[----:B-1----:R-:W-:-:S05]  /*82b0*/  LOP3.LUT R29, R29, 0x7, RZ, 0xc0, !PT ;  /* 0x000000071d1d7812 */ /* 0x002fca00078ec0ff */
[----:B------:R-:W-:Y:S01]  /*82c0*/  IMAD R29, R29, 0x90, RZ ;  /* 0x000000901d1d7824 */ /* 0x000fe200078e02ff */
[----:B------:R-:W-:-:S04]  /*82d0*/  LOP3.LUT R3, R28, 0x60, RZ, 0x3c, !PT ;  /* 0x000000601c037812 */ /* 0x000fc800078e3cff */
[----:B------:R-:W-:-:S04]  /*82e0*/  LOP3.LUT R29, R29, 0x30, R11, 0x78, !PT ;  /* 0x000000301d1d7812 */ /* 0x000fc800078e780b */
[----:B0-2---:R-:W-:Y:S02]  /*82f0*/  LOP3.LUT R2, R29, 0x40, RZ, 0x3c, !PT ;  /* 0x000000401d027812 */ /* 0x005fe400078e3cff */
.L_x_2:
[----:B------:R-:W2:Y:S01]  /*8300*/  LDL.64 R4, [R1+0x5f8] ;  /* 0x0005f80001047983 */ /* 0x000ea20000100a00 */
[----:B0-----:R-:W-:-:S03]  /*8310*/  IMAD.MOV.U32 R2, RZ, RZ, c[0x0][0x180] ;  /* 0x00006000ff027624 */ /* 0x001fc600078e00ff */
[----:B--2---:R0:W-:Y:S04]  /*8320*/  STL [R1+0x25d0], R5 ;  /* 0x0025d00501007387 */ /* 0x0041e80000100800 */
[----:B0-----:R-:W2:Y:S04]  /*8330*/  LDL R5, [R1+0x7d0] ;  /* 0x0007d00001057983 */ /* 0x001ea80000100800 */
[----:B-----5:R-:W-:Y:S04]  /*8340*/  STL [R1+0x22e0], R15 ;  /* 0x0022e00f01007387 */ /* 0x020fe80000100800 */
[----:B------:R-:W-:Y:S04]  /*8350*/  STL [R1+0x22e8], R15 ;  /* 0x0022e80f01007387 */ /* 0x000fe80000100800 */
        /* <DEDUP_REMOVED lines=72> */
[----:B------:R-:W-:Y:S01]  /*87e0*/  STL [R1+0x2530], R15 ;  /* 0x0025300f01007387 */ /* 0x000fe20000100800 */
[----:B--2---:R-:W-:-:S03]  /*87f0*/  IMAD R2, R5, -0x40, R2 ;  /* 0xffffffc005027824 */ /* 0x004fc600078e0202 */
        /* <DEDUP_REMOVED lines=113> */
[----:B------:R0:W-:Y:S04]  /*8f10*/  STL [R1+0x25cc], R14 ;  /* 0x0025cc0e01007387 */ /* 0x0001e80000100800 */
        /* <DEDUP_REMOVED lines=24> */
[----:B------:R-:W2:Y:S01]  /*90a0*/  LDL.LU R5, [R1+0x25d0] ;  /* 0x0025d00001057983 */ /* 0x000ea20000300800 */
[----:B------:R-:W-:-:S02]  /*90b0*/  ISETP.GT.AND P0, PT, R2, RZ, PT ;  /* 0x000000ff0200720c */ /* 0x000fc40003f04270 */
[----:B0-----:R-:W-:Y:S02]  /*90c0*/  PRMT R14, RZ, 0x7610, R14 ;  /* 0x00007610ff0e7816 */ /* 0x001fe4000000000e */
[----:B------:R-:W-:Y:S02]  /*90d0*/  PRMT R15, RZ, 0x7610, R15 ;  /* 0x00007610ff0f7816 */ /* 0x000fe4000000000f */
[----:B------:R-:W-:-:S07]  /*90e0*/  ISETP.GT.AND P1, PT, R2, 0x1, PT ;  /* 0x000000010200780c */ /* 0x000fce0003f24270 */
[----:B--2---:R-:W2:Y:S04]  /*90f0*/  @P0 LDG.E.U16 R14, [R4.64] ;  /* 0x00000006040e0981 */ /* 0x004ea8000c1e1500 */
[----:B--2---:R0:W-:Y:S04]  /*9100*/  STL [R1+0x7bc], R14 ;  /* 0x0007bc0e01007387 */ /* 0x0041e80000100800 */
[----:B0-----:R-:W2:Y:S04]  /*9110*/  LDL.LU R14, [R1+0x25cc] ;  /* 0x0025cc00010e7983 */ /* 0x001ea80000300800 */
[----:B------:R-:W3:Y:S01]  /*9120*/  LDL.64 R4, [R1+0x5f0] ;  /* 0x0005f00001047983 */ /* 0x000ee20000100a00 */
[----:B--2---:R-:W-:-:S03]  /*9130*/  PRMT R14, RZ, 0x7610, R14 ;  /* 0x00007610ff0e7816 */ /* 0x004fc6000000000e */
[----:B---3--:R-:W2:Y:S04]  /*9140*/  @P0 LDG.E.U16 R15, [R4.64] ;  /* 0x00000006040f0981 */ /* 0x008ea8000c1e1500 */
        /* <DEDUP_REMOVED lines=12> */
[----:B------:R-:W3:Y:S04]  /*9210*/  LDL R4, [R1+0xe50] ;  /* 0x000e500001047983 */ /* 0x000ee80000100800 */
[----:B------:R-:W3:Y:S01]  /*9220*/  LDL R5, [R1+0xe54] ;  /* 0x000e540001057983 */ /* 0x000ee20000100800 */
[----:B------:R-:W-:-:S02]  /*9230*/  ISETP.GT.AND P0, PT, R2, 0x2, PT ;  /* 0x000000020200780c */ /* 0x000fc40003f04270 */
[----:B--2---:R-:W-:Y:S02]  /*9240*/  PRMT R15, RZ, 0x7610, R15 ;  /* 0x00007610ff0f7816 */ /* 0x004fe4000000000f */
[----:B---3--:R-:W-:-:S04]  /*9250*/  @P1 LOP3.LUT R5, R5, R4, RZ, 0x3c, !PT ;  /* 0x0000000405051212 */ /* 0x008fc800078e3cff */
[----:B------:R-:W-:-:S04]  /*9260*/  @P1 LOP3.LUT R4, R5, R4, RZ, 0x3c, !PT ;  /* 0x0000000405041212 */ /* 0x000fc800078e3cff */
[----:B------:R-:W-:-:S05]  /*9270*/  @P1 LOP3.LUT R5, R5, R4, RZ, 0x3c, !PT ;  /* 0x0000000405051212 */ /* 0x000fca00078e3cff */
[----:B------:R-:W2:Y:S04]  /*9280*/  @P1 LDG.E.U16 R14, [R4.64] ;  /* 0x00000006040e1981 */ /* 0x000ea8000c1e1500 */
[----:B--2---:R0:W-:Y:S04]  /*9290*/  STL [R1+0x7ac], R14 ;  /* 0x0007ac0e01007387 */ /* 0x0041e80000100800 */
[----:B0-----:R-:W2:Y:S04]  /*92a0*/  LDL.LU R14, [R1+0x25bc] ;  /* 0x0025bc00010e7983 */ /* 0x001ea80000300800 */
[----:B------:R-:W3:Y:S04]  /*92b0*/  LDL R4, [R1+0xe48] ;  /* 0x000e480001047983 */ /* 0x000ee80000100800 */
[----:B------:R-:W3:Y:S01]  /*92c0*/  LDL R5, [R1+0xe4c] ;  /* 0x000e4c0001057983 */ /* 0x000ee20000100800 */
[----:B--2---:R-:W-:-:S02]  /*92d0*/  PRMT R14, RZ, 0x7610, R14 ;  /* 0x00007610ff0e7816 */ /* 0x004fc4000000000e */
        /* <DEDUP_REMOVED lines=1402> */
[----:B0-----:R-:W2:Y:S01]  /*ea80*/  LDL.LU R14, [R1+0x235c] ;  /* 0x00235c00010e7983 */ /* 0x001ea20000300800 */
[----:B------:R-:W3:Y:S02]  /*ea90*/  LDL R4, [R1+0x988] ;  /* 0x0009880001047983 */ /* 0x000ee40000100800 */
[----:B------:R-:W3:Y:S01]  /*eaa0*/  LDL R5, [R1+0x98c] ;  /* 0x00098c0001057983 */ /* 0x000ee20000100800 */
[----:B--2---:R-:W-:-:S02]  /*eab0*/  PRMT R14, RZ, 0x7610, R14 ;  /* 0x00007610ff0e7816 */ /* 0x004fc4000000000e */
        /* <DEDUP_REMOVED lines=276> */
[----:B------:R-:W-:-:S02]  /*fc00*/  PRMT R29, RZ, 0x7610, R29 ;  /* 0x00007610ff1d7816 */ /* 0x000fc4000000001d */
[----:B------:R-:W-:Y:S02]  /*fc10*/  PRMT R28, RZ, 0x7610, R28 ;  /* 0x00007610ff1c7816 */ /* 0x000fe4000000001c */
[----:B------:R-:W-:Y:S02]  /*fc20*/  ISETP.GT.AND P1, PT, R2, 0x30, PT ;  /* 0x000000300200780c */ /* 0x000fe40003f24270 */
        /* <DEDUP_REMOVED lines=8> */
[----:B------:R-:W3:Y:S02]  /*fcb0*/  LDL R5, [R1+0x894] ;  /* 0x0008940001057983 */ /* 0x000ee40000100800 */
[----:B---3--:R-:W-:-:S04]  /*fcc0*/  @P0 LOP3.LUT R5, R5, R4, RZ, 0x3c, !PT ;  /* 0x0000000405050212 */ /* 0x008fc800078e3cff */
[----:B------:R-:W-:-:S04]  /*fcd0*/  @P0 LOP3.LUT R4, R5, R4, RZ, 0x3c, !PT ;  /* 0x0000000405040212 */ /* 0x000fc800078e3cff */
[----:B------:R-:W-:-:S05]  /*fce0*/  @P0 LOP3.LUT R5, R5, R4, RZ, 0x3c, !PT ;  /* 0x0000000405050212 */ /* 0x000fca00078e3cff */
[----:B------:R-:W3:Y:S04]  /*fcf0*/  @P0 LDG.E.U16 R14, [R4.64] ;  /* 0x00000006040e0981 */ /* 0x000ee8000c1e1500 */
[----:B---3--:R0:W-:Y:S04]  /*fd00*/  STL [R1+0x194], R14 ;  /* 0x0001940e01007387 */ /* 0x0081e80000100800 */
[----:B0-----:R-:W3:Y:S01]  /*fd10*/  LDL.LU R14, [R1+0x22dc] ;  /* 0x0022dc00010e7983 */ /* 0x001ee20000300800 */
[----:B------:R-:W4:Y:S02]  /*fd20*/  LDL R4, [R1+0x888] ;  /* 0x0008880001047983 */ /* 0x000f240000100800 */
[----:B------:R-:W4:Y:S02]  /*fd30*/  LDL R5, [R1+0x88c] ;  /* 0x00088c0001057983 */ /* 0x000f240000100800 */
[----:B----4-:R-:W-:-:S04]  /*fd40*/  @P0 LOP3.LUT R5, R5, R4, RZ, 0x3c, !PT ;  /* 0x0000000405050212 */ /* 0x010fc800078e3cff */
[----:B------:R-:W-:-:S04]  /*fd50*/  @P0 LOP3.LUT R4, R5, R4, RZ, 0x3c, !PT ;  /* 0x0000000405040212 */ /* 0x000fc800078e3cff */
[----:B------:R-:W-:-:S05]  /*fd60*/  @P0 LOP3.LUT R5, R5, R4, RZ, 0x3c, !PT ;  /* 0x0000000405050212 */ /* 0x000fca00078e3cff */
[----:B------:R-:W4:Y:S04]  /*fd70*/  @P0 LDG.E.U16 R29, [R4.64] ;  /* 0x00000006041d0981 */ /* 0x000f28000c1e1500 */
[----:B----4-:R0:W-:Y:S04]  /*fd80*/  STL [R1+0x18c], R29 ;  /* 0x00018c1d01007387 */ /* 0x0101e80000100800 */
[----:B0-----:R-:W4:Y:S01]  /*fd90*/  LDL.LU R29, [R1+0x22d8] ;  /* 0x0022d800011d7983 */ /* 0x001f220000300800 */
[----:B------:R-:W2:Y:S02]  /*fda0*/  LDL R4, [R1+0x880] ;  /* 0x0008800001047983 */ /* 0x000ea40000100800 */
[----:B------:R-:W2:Y:S01]  /*fdb0*/  LDL R5, [R1+0x884] ;  /* 0x0008840001057983 */ /* 0x000ea20000100800 */
[----:B------:R-:W-:-:S02]  /*fdc0*/  PRMT R27, RZ, 0x7610, R27 ;  /* 0x00007610ff1b7816 */ /* 0x000fc4000000001b */
[----:B--2---:R-:W-:-:S04]  /*fdd0*/  @P0 LOP3.LUT R5, R5, R4, RZ, 0x3c, !PT ;  /* 0x0000000405050212 */ /* 0x004fc800078e3cff */
[----:B------:R-:W-:-:S04]  /*fde0*/  @P0 LOP3.LUT R4, R5, R4, RZ, 0x3c, !PT ;  /* 0x0000000405040212 */ /* 0x000fc800078e3cff */
[----:B------:R-:W-:-:S05]  /*fdf0*/  @P0 LOP3.LUT R5, R5, R4, RZ, 0x3c, !PT ;  /* 0x0000000405050212 */ /* 0x000fca00078e3cff */
[----:B------:R-:W2:Y:S04]  /*fe00*/  @P0 LDG.E.U16 R28, [R4.64] ;  /* 0x00000006041c0981 */ /* 0x000ea8000c1e1500 */
[----:B--2---:R0:W-:Y:S04]  /*fe10*/  STL [R1+0x184], R28 ;  /* 0x0001841c01007387 */ /* 0x0041e80000100800 */
[----:B0-----:R-:W2:Y:S01]  /*fe20*/  LDL.LU R28, [R1+0x22d4] ;  /* 0x0022d400011c7983 */ /* 0x001ea20000300800 */
        /* <DEDUP_REMOVED lines=19> */
[----:B------:R-:W2:Y:S02]  /*ff60*/  LDL R5, [R1+0x864] ;  /* 0x0008640001057983 */ /* 0x000ea40000100800 */
        /* <DEDUP_REMOVED lines=9> */
[----:B------:R-:W-:Y:S02]  /*10000*/  ISETP.GT.AND P2, PT, R2, 0x31, PT ;  /* 0x000000310200780c */ /* 0x000fe40003f44270 */
        /* <DEDUP_REMOVED lines=49> */
[----:B------:R0:W2:Y:S04]  /*10320*/  @P1 LDG.E.U16 R15, [R4.64] ;  /* 0x00000006040f1981 */ /* 0x0000a8000c1e1500 */
[----:B0-----:R-:W3:Y:S04]  /*10330*/  LDL R4, [R1+0x828] ;  /* 0x0008280001047983 */ /* 0x001ee80000100800 */
[----:B------:R-:W3:Y:S01]  /*10340*/  LDL R5, [R1+0x82c] ;  /* 0x00082c0001057983 */ /* 0x000ee20000100800 */
[----:B------:R-:W-:-:S03]  /*10350*/  PRMT R17, RZ, 0x7610, R17 ;  /* 0x00007610ff117816 */ /* 0x000fc60000000011 */
[----:B--2---:R0:W-:Y:S04]  /*10360*/  STL [R1+0x7c], R15 ;  /* 0x00007c0f01007387 */ /* 0x0041e80000100800 */
[----:B0-----:R-:W2:Y:S01]  /*10370*/  LDL R15, [R1+0x804] ;  /* 0x00080400010f7983 */ /* 0x001ea20000100800 */
[----:B---3--:R-:W-:-:S04]  /*10380*/  @P1 LOP3.LUT R5, R5, R4, RZ, 0x3c, !PT ;  /* 0x0000000405051212 */ /* 0x008fc800078e3cff */
[----:B------:R-:W-:-:S04]  /*10390*/  @P1 LOP3.LUT R4, R5, R4, RZ, 0x3c, !PT ;  /* 0x0000000405041212 */ /* 0x000fc800078e3cff */
[----:B------:R-:W-:-:S05]  /*103a0*/  @P1 LOP3.LUT R5, R5, R4, RZ, 0x3c, !PT ;  /* 0x0000000405051212 */ /* 0x000fca00078e3cff */
[----:B------:R-:W3:Y:S04]  /*103b0*/  @P1 LDG.E.U16 R17, [R4.64] ;  /* 0x0000000604111981 */ /* 0x000ee8000c1e1500 */
[----:B---3--:R0:W-:Y:S04]  /*103c0*/  STL [R1+0x74], R17 ;  /* 0x0000741101007387 */ /* 0x0081e80000100800 */
[----:B0-----:R-:W3:Y:S01]  /*103d0*/  LDL.LU R17, [R1+0x22b0] ;  /* 0x0022b00001117983 */ /* 0x001ee20000300800 */
        /* <DEDUP_REMOVED lines=34> */
[----:B------:R-:W2:Y:S01]  /*10600*/  @P2 LDG.E.U16 R12, [R4.64] ;  /* 0x00000006040c2981 */ /* 0x000ea2000c1e1500 */
[----:B------:R-:W-:-:S03]  /*10610*/  PRMT R11, RZ, 0x7610, R11 ;  /* 0x00007610ff0b7816 */ /* 0x000fc6000000000b */
[----:B--2---:R0:W-:Y:S04]  /*10620*/  STL [R1+0x34], R12 ;  /* 0x0000340c01007387 */ /* 0x0041e80000100800 */
[----:B0-----:R-:W2:Y:S01]  /*10630*/  LDL.LU R12, [R1+0x22a0] ;  /* 0x0022a000010c7983 */ /* 0x001ea20000300800 */
[----:B------:R-:W2:Y:S02]  /*10640*/  LDL R5, [R1+0x800] ;  /* 0x0008000001057983 */ /* 0x000ea40000100800 */
[----:B------:R-:W-:Y:S02]  /*10650*/  @P2 IMAD.MOV.U32 R4, RZ, RZ, R15 ;  /* 0x000000ffff042224 */ /* 0x000fe400078e000f */
[----:B------:R-:W3:Y:S04]  /*10660*/  LDL R15, [R1+0xe68] ;  /* 0x000e6800010f7983 */ /* 0x000ee80000100800 */
[----:B--2---:R-:W2:Y:S04]  /*10670*/  @P2 LDG.E.U16 R11, [R4.64] ;  /* 0x00000006040b2981 */ /* 0x004ea8000c1e1500 */
        /* <DEDUP_REMOVED lines=41> */
[----:B---3--:R-:W-:Y:S01]  /*10910*/  @P1 IMAD.MOV.U32 R4, RZ, RZ, R15 ;  /* 0x000000ffff041224 */ /* 0x008fe200078e000f */
[----:B------:R-:W-:Y:S02]  /*10920*/  ISETP.GT.AND P2, PT, R2, 0x38, PT ;  /* 0x000000380200780c */ /* 0x000fe40003f44270 */
[----:B------:R-:W-:Y:S01]  /*10930*/  PRMT R7, RZ, 0x7610, R7 ;  /* 0x00007610ff077816 */ /* 0x000fe20000000007 */
[----:B------:R-:W3:Y:S04]  /*10940*/  LDL R15, [R1+0xe64] ;  /* 0x000e6400010f7983 */ /* 0x000ee80000100800 */
[----:B--2---:R0:W2:Y:S04]  /*10950*/  @P1 LDG.E.U16 R14, [R4.64] ;  /* 0x00000006040e1981 */ /* 0x0040a8000c1e1500 */
[----:B0-----:R-:W2:Y:S04]  /*10960*/  LDL R4, [R1+0xec4] ;  /* 0x000ec40001047983 */ /* 0x001ea80000100800 */
[----:B------:R-:W2:Y:S02]  /*10970*/  LDL R5, [R1+0xecc] ;  /* 0x000ecc0001057983 */ /* 0x000ea40000100800 */
[----:B--2---:R-:W-:-:S04]  /*10980*/  @P2 LOP3.LUT R5, R5, R4, RZ, 0x3c, !PT ;  /* 0x0000000405052212 */ /* 0x004fc800078e3cff */
[----:B------:R-:W-:-:S04]  /*10990*/  @P2 LOP3.LUT R4, R5, R4, RZ, 0x3c, !PT ;  /* 0x0000000405042212 */ /* 0x000fc800078e3cff */
[----:B------:R-:W-:-:S05]  /*109a0*/  @P2 LOP3.LUT R5, R5, R4, RZ, 0x3c, !PT ;  /* 0x0000000405052212 */ /* 0x000fca00078e3cff */
[----:B------:R-:W2:Y:S04]  /*109b0*/  @P2 LDG.E.U16 R7, [R4.64] ;  /* 0x0000000604072981 */ /* 0x000ea8000c1e1500 */
[----:B------:R0:W-:Y:S04]  /*109c0*/  STL [R1+0xc], R14 ;  /* 0x00000c0e01007387 */ /* 0x0001e80000100800 */
[----:B0-----:R-:W3:Y:S04]  /*109d0*/  LDL R14, [R1+0xe6c] ;  /* 0x000e6c00010e7983 */ /* 0x001ee80000100800 */
        /* <DEDUP_REMOVED lines=18> */
[----:B--2---:R0:W-:Y:S04]  /*10b00*/  STL [R1], R3 ;  /* 0x0000000301007387 */ /* 0x0041e80000100800 */
[----:B0-----:R-:W2:Y:S01]  /*10b10*/  LDL.LU R3, [R1+0x2280] ;  /* 0x0022800001037983 */ /* 0x001ea20000300800 */
[----:B------:R-:W2:Y:S02]  /*10b20*/  LDL R4, [R1+0xedc] ;  /* 0x000edc0001047983 */ /* 0x000ea40000100800 */
[----:B------:R-:W2:Y:S01]  /*10b30*/  LDL R5, [R1+0xee8] ;  /* 0x000ee80001057983 */ /* 0x000ea20000100800 */
[----:B----4-:R-:W-:-:S02]  /*10b40*/  PRMT R29, RZ, 0x7610, R29 ;  /* 0x00007610ff1d7816 */ /* 0x010fc4000000001d */
[----:B------:R-:W-:Y:S02]  /*10b50*/  ISETP.GT.AND P1, PT, R2, 0x35, PT ;  /* 0x000000350200780c */ /* 0x000fe40003f24270 */
[----:B--2---:R-:W-:-:S04]  /*10b60*/  @P2 LOP3.LUT R5, R5, R4, RZ, 0x3c, !PT ;  /* 0x0000000405052212 */ /* 0x004fc800078e3cff */
[----:B------:R-:W-:-:S04]  /*10b70*/  @P2 LOP3.LUT R4, R5, R4, RZ, 0x3c, !PT ;  /* 0x0000000405042212 */ /* 0x000fc800078e3cff */
[----:B------:R-:W-:-:S05]  /*10b80*/  @P2 LOP3.LUT R5, R5, R4, RZ, 0x3c, !PT ;  /* 0x0000000405052212 */ /* 0x000fca00078e3cff */
[----:B------:R3:W2:Y:S01]  /*10b90*/  @P2 LDG.E.U16 R29, [R4.64] ;  /* 0x00000006041d2981 */ /* 0x0006a2000c1e1500 */
[----:B------:R-:W-:Y:S01]  /*10ba0*/  PRMT R28, RZ, 0x7610, R28 ;  /* 0x00007610ff1c7816 */ /* 0x000fe2000000001c */
[----:B---3--:R-:W-:Y:S02]  /*10bb0*/  @P1 IMAD.MOV.U32 R4, RZ, RZ, R14 ;  /* 0x000000ffff041224 */ /* 0x008fe400078e000e */
[----:B------:R-:W-:-:S05]  /*10bc0*/  @P1 IMAD.MOV.U32 R5, RZ, RZ, R15 ;  /* 0x000000ffff051224 */ /* 0x000fca00078e000f */
[----:B------:R0:W3:Y:S04]  /*10bd0*/  @P1 LDG.E.U16 R28, [R4.64] ;  /* 0x00000006041c1981 */ /* 0x0000e8000c1e1500 */
[----:B--2---:R1:W-:Y:S01]  /*10be0*/  STL [R1+0x2270], R29 ;  /* 0x0022701d01007387 */ /* 0x0043e20000100800 */
[----:B0-----:R-:W2:Y:S02]  /*10bf0*/  LDL R4, [R1+0xee4] ;  /* 0x000ee40001047983 */ /* 0x001ea40000100800 */
[----:B------:R-:W2:Y:S01]  /*10c00*/  LDL R5, [R1+0xeec] ;  /* 0x000eec0001057983 */ /* 0x000ea20000100800 */
[----:B------:R-:W-:Y:S02]  /*10c10*/  ISETP.GT.AND P2, PT, R2, 0x39, PT ;  /* 0x000000390200780c */ /* 0x000fe40003f44270 */
[----:B------:R-:W-:Y:S01]  /*10c20*/  PRMT R27, RZ, 0x7610, R27 ;  /* 0x00007610ff1b7816 */ /* 0x000fe2000000001b */
[----:B------:R-:W4:Y:S04]  /*10c30*/  LDL R15, [R1+0xefc] ;  /* 0x000efc00010f7983 */ /* 0x000f280000100800 */
[----:B------:R-:W4:Y:S04]  /*10c40*/  LDL R14, [R1+0xf08] ;  /* 0x000f0800010e7983 */ /* 0x000f280000100800 */
[----:B-1----:R-:W4:Y:S04]  /*10c50*/  LDL R29, [R1+0xf00] ;  /* 0x000f0000011d7983 */ /* 0x002f280000100800 */
[----:B---3--:R0:W-:Y:S04]  /*10c60*/  STL [R1+0x21cc], R28 ;  /* 0x0021cc1c01007387 */ /* 0x0081e80000100800 */
[----:B0-----:R-:W3:Y:S01]  /*10c70*/  LDL R28, [R1+0xef0] ;  /* 0x000ef000011c7983 */ /* 0x001ee20000100800 */
[----:B--2---:R-:W-:-:S04]  /*10c80*/  @P2 LOP3.LUT R5, R5, R4, RZ, 0x3c, !PT ;  /* 0x0000000405052212 */ /* 0x004fc800078e3cff */
[----:B------:R-:W-:-:S04]  /*10c90*/  @P2 LOP3.LUT R4, R5, R4, RZ, 0x3c, !PT ;  /* 0x0000000405042212 */ /* 0x000fc800078e3cff */
[----:B------:R-:W-:-:S05]  /*10ca0*/  @P2 LOP3.LUT R5, R5, R4, RZ, 0x3c, !PT ;  /* 0x0000000405052212 */ /* 0x000fca00078e3cff */
[----:B------:R0:W2:Y:S04]  /*10cb0*/  @P2 LDG.E.U16 R27, [R4.64] ;  /* 0x00000006041b2981 */ /* 0x0000a8000c1e1500 */
[----:B0-----:R-:W2:Y:S04]  /*10cc0*/  LDL R4, [R1+0xed8] ;  /* 0x000ed80001047983 */ /* 0x001ea80000100800 */
[----:B------:R-:W2:Y:S01]  /*10cd0*/  LDL R5, [R1+0xef4] ;  /* 0x000ef40001057983 */ /* 0x000ea20000100800 */
[----:B------:R-:W-:Y:S02]  /*10ce0*/  PRMT R23, RZ, 0x7610, R23 ;  /* 0x00007610ff177816 */ /* 0x000fe40000000017 */
[----:B------:R-:W-:-:S02]  /*10cf0*/  PRMT R22, RZ, 0x7610, R22 ;  /* 0x00007610ff167816 */ /* 0x000fc40000000016 */
[----:B--2---:R-:W-:-:S04]  /*10d00*/  @P2 LOP3.LUT R5, R5, R4, RZ, 0x3c, !PT ;  /* 0x0000000405052212 */ /* 0x004fc800078e3cff */
[----:B------:R-:W-:-:S04]  /*10d10*/  @P2 LOP3.LUT R4, R5, R4, RZ, 0x3c, !PT ;  /* 0x0000000405042212 */ /* 0x000fc800078e3cff */
[----:B------:R-:W-:-:S05]  /*10d20*/  @P2 LOP3.LUT R5, R5, R4, RZ, 0x3c, !PT ;  /* 0x0000000405052212 */ /* 0x000fca00078e3cff */
[----:B------:R4:W2:Y:S02]  /*10d30*/  @P2 LDG.E.U16 R23, [R4.64] ;  /* 0x0000000604172981 */ /* 0x0008a4000c1e1500 */
[----:B----4-:R-:W-:Y:S02]  /*10d40*/  @P2 IMAD.MOV.U32 R4, RZ, RZ, R29 ;  /* 0x000000ffff042224 */ /* 0x010fe400078e001d */
[----:B---3--:R-:W-:-:S05]  /*10d50*/  @P2 IMAD.MOV.U32 R5, RZ, RZ, R28 ;  /* 0x000000ffff052224 */ /* 0x008fca00078e001c */
[----:B------:R0:W3:Y:S01]  /*10d60*/  @P2 LDG.E.U16 R22, [R4.64] ;  /* 0x0000000604162981 */ /* 0x0000e2000c1e1500 */
[----:B------:R-:W-:-:S03]  /*10d70*/  PRMT R21, RZ, 0x7610, R21 ;  /* 0x00007610ff157816 */ /* 0x000fc60000000015 */
[----:B------:R1:W-:Y:S01]  /*10d80*/  STL [R1+0x2260], R27 ;  /* 0x0022601b01007387 */ /* 0x0003e20000100800 */
[----:B0-----:R-:W-:Y:S02]  /*10d90*/  @P2 IMAD.MOV.U32 R4, RZ, RZ, R14 ;  /* 0x000000ffff042224 */ /* 0x001fe400078e000e */
[----:B------:R-:W-:Y:S01]  /*10da0*/  @P2 IMAD.MOV.U32 R5, RZ, RZ, R15 ;  /* 0x000000ffff052224 */ /* 0x000fe200078e000f */
[----:B-1----:R-:W4:Y:S04]  /*10db0*/  LDL R27, [R1+0xe74] ;  /* 0x000e7400011b7983 */ /* 0x002f280000100800 */
[----:B------:R0:W4:Y:S04]  /*10dc0*/  @P2 LDG.E.U16 R21, [R4.64] ;  /* 0x0000000604152981 */ /* 0x000128000c1e1500 */
[----:B--2---:R-:W-:Y:S04]  /*10dd0*/  STL [R1+0x2264], R23 ;  /* 0x0022641701007387 */ /* 0x004fe80000100800 */
[----:B---3--:R-:W-:Y:S01]  /*10de0*/  STL [R1+0x2268], R22 ;  /* 0x0022681601007387 */ /* 0x008fe20000100800 */
[----:B0-----:R-:W2:Y:S01]  /*10df0*/  LDL R5, [R1+0x7e4] ;  /* 0x0007e40001057983 */ /* 0x001ea20000100800 */
[----:B------:R-:W-:Y:S01]  /*10e00*/  PRMT R26, RZ, 0x7610, R26 ;  /* 0x00007610ff1a7816 */ /* 0x000fe2000000001a */
[----:B------:R-:W3:Y:S01]  /*10e10*/  LDL R15, [R1+0xef8] ;  /* 0x000ef800010f7983 */ /* 0x000ee20000100800 */
[----:B------:R-:W3:Y:S04]  /*10e20*/  LDL R14, [R1+0xf14] ;  /* 0x000f1400010e7983 */ /* 0x000ee80000100800 */
[----:B------:R-:W3:Y:S04]  /*10e30*/  LDL R29, [R1+0xf10] ;  /* 0x000f1000011d7983 */ /* 0x000ee80000100800 */
[----:B------:R-:W3:Y:S01]  /*10e40*/  LDL R28, [R1+0xf20] ;  /* 0x000f2000011c7983 */ /* 0x000ee20000100800 */
[----:B----4-:R-:W-:-:S03]  /*10e50*/  @P1 IMAD.MOV.U32 R4, RZ, RZ, R27 ;  /* 0x000000ffff041224 */ /* 0x010fc600078e001b */
[----:B------:R0:W-:Y:S01]  /*10e60*/  STL [R1+0x226c], R21 ;  /* 0x00226c1501007387 */ /* 0x0001e20000100800 */
[----:B------:R-:W-:Y:S02]  /*10e70*/  ISETP.GT.AND P2, PT, R2, 0x3a, PT ;  /* 0x0000003a0200780c */ /* 0x000fe40003f44270 */
[----:B------:R-:W-:Y:S01]  /*10e80*/  PRMT R20, RZ, 0x7610, R20 ;  /* 0x00007610ff147816 */ /* 0x000fe20000000014 */
[----:B------:R-:W4:Y:S01]  /*10e90*/  LDL R27, [R1+0xf1c] ;  /* 0x000f1c00011b7983 */ /* 0x000f220000100800 */
[----:B0-----:R-:W3:Y:S04]  /*10ea0*/  LDL R21, [R1+0xf28] ;  /* 0x000f280001157983 */ /* 0x001ee80000100800 */
[----:B--2---:R0:W2:Y:S04]  /*10eb0*/  @P1 LDG.E.U16 R26, [R4.64] ;  /* 0x00000006041a1981 */ /* 0x0040a8000c1e1500 */
[----:B0-----:R-:W2:Y:S04]  /*10ec0*/  LDL R4, [R1+0xf04] ;  /* 0x000f040001047983 */ /* 0x001ea80000100800 */
[----:B------:R-:W2:Y:S02]  /*10ed0*/  LDL R5, [R1+0xf0c] ;  /* 0x000f0c0001057983 */ /* 0x000ea40000100800 */
[----:B--2---:R-:W-:-:S04]  /*10ee0*/  @P2 LOP3.LUT R5, R5, R4, RZ, 0x3c, !PT ;  /* 0x0000000405052212 */ /* 0x004fc800078e3cff */
[----:B------:R-:W-:-:S04]  /*10ef0*/  @P2 LOP3.LUT R4, R5, R4, RZ, 0x3c, !PT ;  /* 0x0000000405042212 */ /* 0x000fc800078e3cff */
[----:B------:R-:W-:-:S05]  /*10f00*/  @P2 LOP3.LUT R5, R5, R4, RZ, 0x3c, !PT ;  /* 0x0000000405052212 */ /* 0x000fca00078e3cff */
[----:B------:R3:W2:Y:S01]  /*10f10*/  @P2 LDG.E.U16 R20, [R4.64] ;  /* 0x0000000604142981 */ /* 0x0006a2000c1e1500 */
[----:B------:R-:W-:Y:S02]  /*10f20*/  PRMT R19, RZ, 0x7610, R19 ;  /* 0x00007610ff137816 */ /* 0x000fe40000000013 */
[----:B------:R-:W-:Y:S01]  /*10f30*/  PRMT R18, RZ, 0x7610, R18 ;  /* 0x00007610ff127816 */ /* 0x000fe20000000012 */
[----:B---3--:R-:W-:Y:S02]  /*10f40*/  @P2 IMAD.MOV.U32 R4, RZ, RZ, R14 ;  /* 0x000000ffff042224 */ /* 0x008fe400078e000e */
[----:B------:R-:W-:-:S05]  /*10f50*/  @P2 IMAD.MOV.U32 R5, RZ, RZ, R15 ;  /* 0x000000ffff052224 */ /* 0x000fca00078e000f */
[----:B------:R0:W3:Y:S04]  /*10f60*/  @P2 LDG.E.U16 R19, [R4.64] ;  /* 0x0000000604132981 */ /* 0x0000e8000c1e1500 */
[----:B------:R1:W-:Y:S01]  /*10f70*/  STL [R1+0x21d0], R26 ;  /* 0x0021d01a01007387 */ /* 0x0003e20000100800 */
[----:B------:R-:W-:Y:S01]  /*10f80*/  PRMT R17, RZ, 0x7610, R17 ;  /* 0x00007610ff117816 */ /* 0x000fe20000000011 */
[----:B0-----:R-:W-:Y:S02]  /*10f90*/  @P2 IMAD.MOV.U32 R4, RZ, RZ, R28 ;  /* 0x000000ffff042224 */ /* 0x001fe400078e001c */
[----:B------:R-:W-:-:S05]  /*10fa0*/  @P2 IMAD.MOV.U32 R5, RZ, RZ, R29 ;  /* 0x000000ffff052224 */ /* 0x000fca00078e001d */
[----:B------:R0:W3:Y:S02]  /*10fb0*/  @P2 LDG.E.U16 R18, [R4.64] ;  /* 0x0000000604122981 */ /* 0x0000e4000c1e1500 */
[----:B0-----:R-:W-:Y:S02]  /*10fc0*/  @P2 IMAD.MOV.U32 R4, RZ, RZ, R21 ;  /* 0x000000ffff042224 */ /* 0x001fe400078e0015 */
[----:B----4-:R-:W-:-:S05]  /*10fd0*/  @P2 IMAD.MOV.U32 R5, RZ, RZ, R27 ;  /* 0x000000ffff052224 */ /* 0x010fca00078e001b */
[----:B------:R-:W4:Y:S04]  /*10fe0*/  @P2 LDG.E.U16 R17, [R4.64] ;  /* 0x0000000604112981 */ /* 0x000f28000c1e1500 */
[----:B--2---:R-:W-:Y:S01]  /*10ff0*/  STL [R1+0x2248], R20 ;  /* 0x0022481401007387 */ /* 0x004fe20000100800 */
[----:B------:R-:W2:Y:S02]  /*11000*/  LDL R15, [R1+0xe70] ;  /* 0x000e7000010f7983 */ /* 0x000ea40000100800 */
[----:B------:R-:W2:Y:S01]  /*11010*/  LDL R14, [R1+0xe80] ;  /* 0x000e8000010e7983 */ /* 0x000ea20000100800 */
[----:B------:R-:W-:Y:S01]  /*11020*/  PRMT R25, RZ, 0x7610, R25 ;  /* 0x00007610ff197816 */ /* 0x000fe20000000019 */
[----:B---3--:R-:W-:Y:S01]  /*11030*/  STL [R1+0x224c], R19 ;  /* 0x00224c1301007387 */ /* 0x008fe20000100800 */
[----:B------:R-:W3:Y:S03]  /*11040*/  LDL R29, [R1+0xf2c] ;  /* 0x000f2c00011d7983 */ /* 0x000ee60000100800 */
[----:B------:R-:W-:Y:S01]  /*11050*/  STL [R1+0x2250], R18 ;  /* 0x0022501201007387 */ /* 0x000fe20000100800 */
[----:B------:R-:W3:Y:S02]  /*11060*/  LDL R28, [R1+0xf18] ;  /* 0x000f1800011c7983 */ /* 0x000ee40000100800 */
[----:B------:R-:W3:Y:S02]  /*11070*/  LDL R27, [R1+0xf34] ;  /* 0x000f3400011b7983 */ /* 0x000ee40000100800 */
[----:B-1----:R-:W3:Y:S01]  /*11080*/  LDL R26, [R1+0xf30] ;  /* 0x000f3000011a7983 */ /* 0x002ee20000100800 */
[----:B------:R-:W3:Y:S04]  /*11090*/  LDL R21, [R1+0xf40] ;  /* 0x000f400001157983 */ /* 0x000ee80000100800 */
[----:B----4-:R-:W-:Y:S01]  /*110a0*/  STL [R1+0x2254], R17 ;  /* 0x0022541101007387 */ /* 0x010fe20000100800 */
[----:B--2---:R-:W-:-:S02]  /*110b0*/  @P1 IMAD.MOV.U32 R5, RZ, RZ, R15 ;  /* 0x000000ffff051224 */ /* 0x004fc400078e000f */
[----:B------:R-:W-:Y:S01]  /*110c0*/  @P1 IMAD.MOV.U32 R4, RZ, RZ, R14 ;  /* 0x000000ffff041224 */ /* 0x000fe200078e000e */
[----:B------:R-:W-:Y:S02]  /*110d0*/  ISETP.GT.AND P2, PT, R2, 0x3b, PT ;  /* 0x0000003b0200780c */ /* 0x000fe40003f44270 */
[----:B------:R-:W-:Y:S02]  /*110e0*/  PRMT R16, RZ, 0x7610, R16 ;  /* 0x00007610ff107816 */ /* 0x000fe40000000010 */
[----:B------:R-:W-:Y:S02]  /*110f0*/  PRMT R13, RZ, 0x7610, R13 ;  /* 0x00007610ff0d7816 */ /* 0x000fe4000000000d */
[----:B------:R-:W-:Y:S01]  /*11100*/  PRMT R12, RZ, 0x7610, R12 ;  /* 0x00007610ff0c7816 */ /* 0x000fe2000000000c */
[----:B------:R0:W2:Y:S04]  /*11110*/  @P1 LDG.E.U16 R25, [R4.64] ;  /* 0x0000000604191981 */ /* 0x0000a8000c1e1500 */
[----:B------:R-:W4:Y:S04]  /*11120*/  LDL R15, [R1+0xf3c] ;  /* 0x000f3c00010f7983 */ /* 0x000f280000100800 */
[----:B------:R-:W2:Y:S04]  /*11130*/  LDL R14, [R1+0xf48] ;  /* 0x000f4800010e7983 */ /* 0x000ea80000100800 */
[----:B0-----:R-:W2:Y:S01]  /*11140*/  LDL R5, [R1+0xf24] ;  /* 0x000f240001057983 */ /* 0x001ea20000100800 */
[----:B---3--:R-:W-:-:S05]  /*11150*/  @P2 IMAD.MOV.U32 R4, RZ, RZ, R29 ;  /* 0x000000ffff042224 */ /* 0x008fca00078e001d */
[----:B--2---:R0:W2:Y:S02]  /*11160*/  @P2 LDG.E.U16 R16, [R4.64] ;  /* 0x0000000604102981 */ /* 0x0040a4000c1e1500 */
[----:B0-----:R-:W-:Y:S02]  /*11170*/  @P2 IMAD.MOV.U32 R4, RZ, RZ, R27 ;  /* 0x000000ffff042224 */ /* 0x001fe400078e001b */
[----:B------:R-:W-:-:S05]  /*11180*/  @P2 IMAD.MOV.U32 R5, RZ, RZ, R28 ;  /* 0x000000ffff052224 */ /* 0x000fca00078e001c */
[----:B------:R0:W3:Y:S02]  /*11190*/  @P2 LDG.E.U16 R13, [R4.64] ;  /* 0x00000006040d2981 */ /* 0x0000e4000c1e1500 */
[----:B0-----:R-:W-:Y:S02]  /*111a0*/  @P2 IMAD.MOV.U32 R4, RZ, RZ, R21 ;  /* 0x000000ffff042224 */ /* 0x001fe400078e0015 */
[----:B------:R-:W-:-:S05]  /*111b0*/  @P2 IMAD.MOV.U32 R5, RZ, RZ, R26 ;  /* 0x000000ffff052224 */ /* 0x000fca00078e001a */
[----:B------:R4:W3:Y:S04]  /*111c0*/  @P2 LDG.E.U16 R12, [R4.64] ;  /* 0x00000006040c2981 */ /* 0x0008e8000c1e1500 */
[----:B------:R0:W-:Y:S01]  /*111d0*/  STL [R1+0x21d4], R25 ;  /* 0x0021d41901007387 */ /* 0x0001e20000100800 */
[----:B----4-:R-:W-:-:S03]  /*111e0*/  @P2 IMAD.MOV.U32 R5, RZ, RZ, R15 ;  /* 0x000000ffff052224 */ /* 0x010fc600078e000f */
[----:B--2---:R-:W-:Y:S01]  /*111f0*/  STL [R1+0x222c], R16 ;  /* 0x00222c1001007387 */ /* 0x004fe20000100800 */
[----:B------:R-:W2:Y:S02]  /*11200*/  LDL R28, [R1+0xe7c] ;  /* 0x000e7c00011c7983 */ /* 0x000ea40000100800 */
[----:B------:R-:W4:Y:S01]  /*11210*/  LDL R27, [R1+0xe88] ;  /* 0x000e8800011b7983 */ /* 0x000f220000100800 */
[----:B---3--:R-:W-:Y:S01]  /*11220*/  STL [R1+0x2230], R13 ;  /* 0x0022300d01007387 */ /* 0x008fe20000100800 */
[----:B0-----:R-:W3:Y:S02]  /*11230*/  LDL R25, [R1+0xf44] ;  /* 0x000f440001197983 */ /* 0x001ee40000100800 */
[----:B------:R-:W3:Y:S01]  /*11240*/  LDL R21, [R1+0xf4c] ;  /* 0x000f4c0001157983 */ /* 0x000ee20000100800 */
[----:B------:R0:W-:Y:S01]  /*11250*/  STL [R1+0x2234], R12 ;  /* 0x0022340c01007387 */ /* 0x0001e20000100800 */
[----:B------:R-:W3:Y:S02]  /*11260*/  LDL R26, [R1+0xf38] ;  /* 0x000f3800011a7983 */ /* 0x000ee40000100800 */
[----:B------:R-:W3:Y:S01]  /*11270*/  LDL R15, [R1+0xf54] ;  /* 0x000f5400010f7983 */ /* 0x000ee20000100800 */
[----:B------:R-:W-:Y:S01]  /*11280*/  PRMT R11, RZ, 0x7610, R11 ;  /* 0x00007610ff0b7816 */ /* 0x000fe2000000000b */
[----:B------:R-:W-:Y:S01]  /*11290*/  @P2 IMAD.MOV.U32 R4, RZ, RZ, R14 ;  /* 0x000000ffff042224 */ /* 0x000fe200078e000e */
[----:B------:R-:W-:-:S02]  /*112a0*/  PRMT R24, RZ, 0x7610, R24 ;  /* 0x00007610ff187816 */ /* 0x000fc40000000018 */
[----:B------:R-:W-:Y:S02]  /*112b0*/  PRMT R10, RZ, 0x7610, R10 ;  /* 0x00007610ff0a7816 */ /* 0x000fe4000000000a */
[----:B------:R-:W-:Y:S01]  /*112c0*/  PRMT R9, RZ, 0x7610, R9 ;  /* 0x00007610ff097816 */ /* 0x000fe20000000009 */
[----:B------:R-:W3:Y:S04]  /*112d0*/  LDL R14, [R1+0xf50] ;  /* 0x000f5000010e7983 */ /* 0x000ee80000100800 */
[----:B------:R2:W3:Y:S01]  /*112e0*/  @P2 LDG.E.U16 R11, [R4.64] ;  /* 0x00000006040b2981 */ /* 0x0004e2000c1e1500 */
[----:B------:R-:W-:-:S03]  /*112f0*/  ISETP.GT.AND P2, PT, R2, 0x3c, PT ;  /* 0x0000003c0200780c */ /* 0x000fc60003f44270 */
[----:B0-----:R-:W3:Y:S01]  /*11300*/  LDL R12, [R1+0xf60] ;  /* 0x000f6000010c7983 */ /* 0x001ee20000100800 */
[----:B--2---:R-:W-:Y:S02]  /*11310*/  @P1 IMAD.MOV.U32 R5, RZ, RZ, R28 ;  /* 0x000000ffff051224 */ /* 0x004fe400078e001c */
[----:B----4-:R-:W-:-:S05]  /*11320*/  @P1 IMAD.MOV.U32 R4, RZ, RZ, R27 ;  /* 0x000000ffff041224 */ /* 0x010fca00078e001b */
[----:B------:R3:W2:Y:S02]  /*11330*/  @P1 LDG.E.U16 R24, [R4.64] ;  /* 0x0000000604181981 */ /* 0x0006a4000c1e1500 */
[----:B---3--:R-:W-:Y:S02]  /*11340*/  @P2 IMAD.MOV.U32 R5, RZ, RZ, R25 ;  /* 0x000000ffff052224 */ /* 0x008fe400078e0019 */
[----:B------:R-:W-:-:S05]  /*11350*/  @P2 IMAD.MOV.U32 R4, RZ, RZ, R21 ;  /* 0x000000ffff042224 */ /* 0x000fca00078e0015 */
[----:B------:R0:W3:Y:S02]  /*11360*/  @P2 LDG.E.U16 R10, [R4.64] ;  /* 0x00000006040a2981 */ /* 0x0000e4000c1e1500 */
[----:B0-----:R-:W-:Y:S02]  /*11370*/  @P2 IMAD.MOV.U32 R5, RZ, RZ, R26 ;  /* 0x000000ffff052224 */ /* 0x001fe400078e001a */
[----:B------:R-:W-:-:S05]  /*11380*/  @P2 IMAD.MOV.U32 R4, RZ, RZ, R15 ;  /* 0x000000ffff042224 */ /* 0x000fca00078e000f */
[----:B------:R0:W4:Y:S04]  /*11390*/  @P2 LDG.E.U16 R9, [R4.64] ;  /* 0x0000000604092981 */ /* 0x000128000c1e1500 */
[----:B------:R-:W-:Y:S01]  /*113a0*/  STL [R1+0x2238], R11 ;  /* 0x0022380b01007387 */ /* 0x000fe20000100800 */
[----:B0-----:R-:W-:-:S03]  /*113b0*/  @P2 IMAD.MOV.U32 R5, RZ, RZ, R14 ;  /* 0x000000ffff052224 */ /* 0x001fc600078e000e */
[----:B--2---:R-:W-:Y:S01]  /*113c0*/  STL [R1+0x21d8], R24 ;  /* 0x0021d81801007387 */ /* 0x004fe20000100800 */
[----:B------:R-:W2:Y:S02]  /*113d0*/  LDL R25, [R1+0xf5c] ;  /* 0x000f5c0001197983 */ /* 0x000ea40000100800 */
[----:B------:R-:W2:Y:S01]  /*113e0*/  LDL R21, [R1+0xf68] ;  /* 0x000f680001157983 */ /* 0x000ea20000100800 */
[----:B---3--:R-:W-:Y:S01]  /*113f0*/  STL [R1+0x2210], R10 ;  /* 0x0022100a01007387 */ /* 0x008fe20000100800 */
[----:B------:R-:W3:Y:S02]  /*11400*/  LDL R28, [R1+0xf64] ;  /* 0x000f6400011c7983 */ /* 0x000ee40000100800 */
[----:B------:R-:W3:Y:S01]  /*11410*/  LDL R27, [R1+0xf6c] ;  /* 0x000f6c00011b7983 */ /* 0x000ee20000100800 */
[----:B----4-:R-:W-:Y:S01]  /*11420*/  STL [R1+0x2214], R9 ;  /* 0x0022140901007387 */ /* 0x010fe20000100800 */
[----:B------:R-:W4:Y:S02]  /*11430*/  LDL R15, [R1+0xf58] ;  /* 0x000f5800010f7983 */ /* 0x000f240000100800 */
[----:B------:R-:W4:Y:S01]  /*11440*/  LDL R14, [R1+0xf74] ;  /* 0x000f7400010e7983 */ /* 0x000f220000100800 */
[----:B------:R-:W-:-:S02]  /*11450*/  PRMT R8, RZ, 0x7610, R8 ;  /* 0x00007610ff087816 */ /* 0x000fc40000000008 */
[----:B------:R-:W-:Y:S01]  /*11460*/  ISETP.GT.AND P1, PT, R2, 0x3d, PT ;  /* 0x0000003d0200780c */ /* 0x000fe20003f24270 */
[----:B------:R-:W-:Y:S01]  /*11470*/  @P2 IMAD.MOV.U32 R4, RZ, RZ, R12 ;  /* 0x000000ffff042224 */ /* 0x000fe200078e000c */
[----:B------:R-:W4:Y:S04]  /*11480*/  LDL R26, [R1+0xf70] ;  /* 0x000f7000011a7983 */ /* 0x000f280000100800 */
[----:B------:R-:W4:Y:S04]  /*11490*/  LDL R12, [R1+0xf80] ;  /* 0x000f8000010c7983 */ /* 0x000f280000100800 */
[----:B------:R2:W4:Y:S01]  /*114a0*/  @P2 LDG.E.U16 R8, [R4.64] ;  /* 0x0000000604082981 */ /* 0x000522000c1e1500 */
[----:B------:R-:W-:-:S02]  /*114b0*/  PRMT R7, RZ, 0x7610, R7 ;  /* 0x00007610ff077816 */ /* 0x000fc40000000007 */
[----:B------:R-:W-:Y:S01]  /*114c0*/  PRMT R6, RZ, 0x7610, R6 ;  /* 0x00007610ff067816 */ /* 0x000fe20000000006 */
[----:B--2---:R-:W-:Y:S02]  /*114d0*/  @P2 IMAD.MOV.U32 R5, RZ, RZ, R25 ;  /* 0x000000ffff052224 */ /* 0x004fe400078e0019 */
[----:B------:R-:W-:-:S05]  /*114e0*/  @P2 IMAD.MOV.U32 R4, RZ, RZ, R21 ;  /* 0x000000ffff042224 */ /* 0x000fca00078e0015 */
[----:B------:R3:W2:Y:S02]  /*114f0*/  @P2 LDG.E.U16 R7, [R4.64] ;  /* 0x0000000604072981 */ /* 0x0006a4000c1e1500 */
[----:B---3--:R-:W-:Y:S02]  /*11500*/  @P1 IMAD.MOV.U32 R5, RZ, RZ, R28 ;  /* 0x000000ffff051224 */ /* 0x008fe400078e001c */
[----:B------:R-:W-:-:S05]  /*11510*/  @P1 IMAD.MOV.U32 R4, RZ, RZ, R27 ;  /* 0x000000ffff041224 */ /* 0x000fca00078e001b */
[----:B------:R0:W3:Y:S02]  /*11520*/  @P1 LDG.E.U16 R6, [R4.64] ;  /* 0x0000000604061981 */ /* 0x0000e4000c1e1500 */
[----:B0-----:R-:W-:-:S06]  /*11530*/  PRMT R5, RZ, 0x7610, R5 ;  /* 0x00007610ff057816 */ /* 0x001fcc0000000005 */
[----:B----4-:R0:W4:Y:S01]  /*11540*/  @P1 LDG.E.U16 R5, [R14.64] ;  /* 0x000000060e051981 */ /* 0x010122000c1e1500 */
[----:B------:R-:W-:-:S03]  /*11550*/  PRMT R4, RZ, 0x7610, R4 ;  /* 0x00007610ff047816 */ /* 0x000fc60000000004 */
[----:B------:R-:W-:Y:S01]  /*11560*/  STL [R1+0x2218], R8 ;  /* 0x0022180801007387 */ /* 0x000fe20000100800 */
[----:B------:R-:W4:Y:S02]  /*11570*/  LDL R25, [R1+0xf7c] ;  /* 0x000f7c0001197983 */ /* 0x000f240000100800 */
[----:B------:R-:W4:Y:S02]  /*11580*/  LDL R21, [R1+0xf88] ;  /* 0x000f880001157983 */ /* 0x000f240000100800 */
[----:B0-----:R-:W-:Y:S02]  /*11590*/  @P1 IMAD.MOV.U32 R14, RZ, RZ, R12 ;  /* 0x000000ffff0e1224 */ /* 0x001fe400078e000c */
[----:B------:R-:W-:-:S05]  /*115a0*/  @P1 IMAD.MOV.U32 R15, RZ, RZ, R26 ;  /* 0x000000ffff0f1224 */ /* 0x000fca00078e001a */
[----:B------:R0:W4:Y:S04]  /*115b0*/  @P1 LDG.E.U16 R4, [R14.64] ;  /* 0x000000060e041981 */ /* 0x000128000c1e1500 */
[----:B--2---:R1:W-:Y:S04]  /*115c0*/  STL [R1+0x221c], R7 ;  /* 0x00221c0701007387 */ /* 0x0043e80000100800 */
[----:B---3--:R-:W-:Y:S01]  /*115d0*/  STL [R1+0x21dc], R6 ;  /* 0x0021dc0601007387 */ /* 0x008fe20000100800 */
[----:B------:R-:W2:Y:S02]  /*115e0*/  LDL R29, [R1+0x878] ;  /* 0x00087800011d7983 */ /* 0x000ea40000100800 */
[----:B------:R-:W3:Y:S01]  /*115f0*/  LDL R28, [R1+0x87c] ;  /* 0x00087c00011c7983 */ /* 0x000ee20000100800 */
[----:B----4-:R-:W-:Y:S01]  /*11600*/  STL [R1+0x21e0], R5 ;  /* 0x0021e00501007387 */ /* 0x010fe20000100800 */
[----:B------:R-:W4:Y:S02]  /*11610*/  LDL R27, [R1+0xe84] ;  /* 0x000e8400011b7983 */ /* 0x000f240000100800 */
[----:B------:R-:W4:Y:S01]  /*11620*/  LDL R12, [R1+0xe8c] ;  /* 0x000e8c00010c7983 */ /* 0x000f220000100800 */
[----:B------:R-:W-:Y:S01]  /*11630*/  PRMT R3, RZ, 0x7610, R3 ;  /* 0x00007610ff037816 */ /* 0x000fe20000000003 */
[----:B0-----:R-:W-:-:S02]  /*11640*/  @P1 IMAD.MOV.U32 R14, RZ, RZ, R21 ;  /* 0x000000ffff0e1224 */ /* 0x001fc400078e0015 */
[----:B------:R-:W-:-:S05]  /*11650*/  @P1 IMAD.MOV.U32 R15, RZ, RZ, R25 ;  /* 0x000000ffff0f1224 */ /* 0x000fca00078e0019 */
[----:B------:R2:W4:Y:S01]  /*11660*/  @P1 LDG.E.U16 R3, [R14.64] ;  /* 0x000000060e031981 */ /* 0x000522000c1e1500 */
[----:B------:R-:W-:-:S03]  /*11670*/  ISETP.GT.AND P1, PT, R2, 0x36, PT ;  /* 0x000000360200780c */ /* 0x000fc60003f24270 */
[----:B------:R0:W-:Y:S01]  /*11680*/  STL [R1+0x21e4], R4 ;  /* 0x0021e40401007387 */ /* 0x0001e20000100800 */
[----:B------:R-:W4:Y:S02]  /*11690*/  LDL R26, [R1+0xe78] ;  /* 0x000e7800011a7983 */ /* 0x000f240000100800 */
[----:B-1----:R-:W4:Y:S02]  /*116a0*/  LDL R7, [R1+0xe94] ;  /* 0x000e940001077983 */ /* 0x002f240000100800 */
[----:B------:R-:W4:Y:S01]  /*116b0*/  LDL R25, [R1+0xe90] ;  /* 0x000e900001197983 */ /* 0x000f220000100800 */
[----:B------:R-:W4:Y:S01]  /*116c0*/  LDL R21, [R1+0xea0] ;  /* 0x000ea00001157983 */ /* 0x000f220000100800 */
[----:B0-----:R-:W-:Y:S02]  /*116d0*/  PRMT R4, RZ, 0x7610, R4 ;  /* 0x00007610ff047816 */ /* 0x001fe40000000004 */
[----:B------:R-:W-:Y:S01]  /*116e0*/  PRMT R10, RZ, 0x7610, R10 ;  /* 0x00007610ff0a7816 */ /* 0x000fe2000000000a */
[----:B--2---:R-:W-:-:S02]  /*116f0*/  @P0 IMAD.MOV.U32 R15, RZ, RZ, R29 ;  /* 0x000000ffff0f0224 */ /* 0x004fc400078e001d */
[----:B---3--:R-:W-:-:S05]  /*11700*/  @P0 IMAD.MOV.U32 R14, RZ, RZ, R28 ;  /* 0x000000ffff0e0224 */ /* 0x008fca00078e001c */
[----:B------:R4:W2:Y:S02]  /*11710*/  @P0 LDG.E.U16 R4, [R14.64] ;  /* 0x000000060e040981 */ /* 0x0008a4000c1e1500 */
[----:B----4-:R-:W-:Y:S02]  /*11720*/  @P1 IMAD.MOV.U32 R15, RZ, RZ, R27 ;  /* 0x000000ffff0f1224 */ /* 0x010fe400078e001b */
[----:B------:R-:W-:-:S05]  /*11730*/  @P1 IMAD.MOV.U32 R14, RZ, RZ, R12 ;  /* 0x000000ffff0e1224 */ /* 0x000fca00078e000c */
[----:B------:R0:W3:Y:S01]  /*11740*/  @P1 LDG.E.U16 R10, [R14.64] ;  /* 0x000000060e0a1981 */ /* 0x0000e2000c1e1500 */
[----:B------:R-:W-:Y:S02]  /*11750*/  PRMT R6, RZ, 0x7610, R6 ;  /* 0x00007610ff067816 */ /* 0x000fe40000000006 */
[----:B------:R-:W-:Y:S01]  /*11760*/  PRMT R18, RZ, 0x7610, R18 ;  /* 0x00007610ff127816 */ /* 0x000fe20000000012 */
[----:B0-----:R-:W-:Y:S02]  /*11770*/  @P1 IMAD.MOV.U32 R15, RZ, RZ, R26 ;  /* 0x000000ffff0f1224 */ /* 0x001fe400078e001a */
[----:B------:R-:W-:-:S05]  /*11780*/  @P1 IMAD.MOV.U32 R14, RZ, RZ, R7 ;  /* 0x000000ffff0e1224 */ /* 0x000fca00078e0007 */
[----:B------:R0:W4:Y:S04]  /*11790*/  @P1 LDG.E.U16 R6, [R14.64] ;  /* 0x000000060e061981 */ /* 0x000128000c1e1500 */
[----:B------:R-:W-:Y:S01]  /*117a0*/  STL [R1+0x21e8], R3 ;  /* 0x0021e80301007387 */ /* 0x000fe20000100800 */
[----:B------:R-:W4:Y:S02]  /*117b0*/  LDL R5, [R1+0xe9c] ;  /* 0x000e9c0001057983 */ /* 0x000f240000100800 */
[----:B0-----:R-:W-:Y:S02]  /*117c0*/  @P1 IMAD.MOV.U32 R14, RZ, RZ, R21 ;  /* 0x000000ffff0e1224 */ /* 0x001fe400078e0015 */
[----:B------:R-:W-:-:S05]  /*117d0*/  @P1 IMAD.MOV.U32 R15, RZ, RZ, R25 ;  /* 0x000000ffff0f1224 */ /* 0x000fca00078e0019 */
[----:B------:R-:W4:Y:S04]  /*117e0*/  @P1 LDG.E.U16 R18, [R14.64] ;  /* 0x000000060e121981 */ /* 0x000f28000c1e1500 */
[----:B--2---:R0:W-:Y:S01]  /*117f0*/  STL [R1+0xb8], R4 ;  /* 0x0000b80401007387 */ /* 0x0041e20000100800 */
[----:B------:R-:W2:Y:S03]  /*11800*/  LDL R12, [R1+0xea4] ;  /* 0x000ea400010c7983 */ /* 0x000ea60000100800 */
[----:B0-----:R-:W2:Y:S04]  /*11810*/  LDL R4, [R1+0xea8] ;  /* 0x000ea80001047983 */ /* 0x001ea80000100800 */
[----:B---3--:R0:W-:Y:S01]  /*11820*/  STL [R1+0xac], R10 ;  /* 0x0000ac0a01007387 */ /* 0x0081e20000100800 */
[----:B------:R-:W3:Y:S03]  /*11830*/  LDL R7, [R1+0xe98] ;  /* 0x000e980001077983 */ /* 0x000ee60000100800 */
[----:B0-----:R-:W3:Y:S01]  /*11840*/  LDL R10, [R1+0xeac] ;  /* 0x000eac00010a7983 */ /* 0x001ee20000100800 */
[----:B------:R-:W-:-:S03]  /*11850*/  ISETP.GT.AND P0, PT, R2, 0x37, PT ;  /* 0x000000370200780c */ /* 0x000fc60003f04270 */
[----:B----4-:R0:W-:Y:S01]  /*11860*/  STL [R1+0xa8], R6 ;  /* 0x0000a80601007387 */ /* 0x0101e20000100800 */
[----:B------:R-:W4:Y:S03]  /*11870*/  LDL R21, [R1+0xeb0] ;  /* 0x000eb00001157983 */ /* 0x000f260000100800 */
[----:B0-----:R-:W4:Y:S01]  /*11880*/  LDL R6, [R1+0xeb4] ;  /* 0x000eb40001067983 */ /* 0x001f220000100800 */
[----:B------:R-:W-:-:S03]  /*11890*/  PRMT R24, RZ, 0x7610, R24 ;  /* 0x00007610ff187816 */ /* 0x000fc60000000018 */
[----:B------:R0:W-:Y:S01]  /*118a0*/  STL [R1+0xa0], R18 ;  /* 0x0000a01201007387 */ /* 0x0001e20000100800 */
[----:B------:R-:W-:Y:S02]  /*118b0*/  @P1 IMAD.MOV.U32 R15, RZ, RZ, R5 ;  /* 0x000000ffff0f1224 */ /* 0x000fe400078e0005 */
[----:B------:R-:W4:Y:S01]  /*118c0*/  LDL R5, [R1+0xebc] ;  /* 0x000ebc0001057983 */ /* 0x000f220000100800 */
[----:B0-----:R-:W4:Y:S01]  /*118d0*/  LDL R18, [R1+0xec0] ;  /* 0x000ec00001127983 */ /* 0x001f220000100800 */
[----:B--2---:R-:W-:-:S03]  /*118e0*/  @P1 IMAD.MOV.U32 R14, RZ, RZ, R4 ;  /* 0x000000ffff0e1224 */ /* 0x004fc600078e0004 */
[----:B------:R-:W2:Y:S04]  /*118f0*/  LDL R4, [R1+0xec8] ;  /* 0x000ec80001047983 */ /* 0x000ea80000100800 */
[----:B------:R0:W2:Y:S02]  /*11900*/  @P1 LDG.E.U16 R24, [R14.64] ;  /* 0x000000060e181981 */ /* 0x0000a4000c1e1500 */
[----:B0-----:R-:W-:Y:S02]  /*11910*/  @P0 IMAD.MOV.U32 R15, RZ, RZ, R12 ;  /* 0x000000ffff0f0224 */ /* 0x001fe400078e000c */
[----:B------:R-:W2:Y:S01]  /*11920*/  LDL R12, [R1+0xf84] ;  /* 0x000f8400010c7983 */ /* 0x000ea20000100800 */
[----:B---3--:R-:W-:-:S03]  /*11930*/  @P0 IMAD.MOV.U32 R14, RZ, RZ, R10 ;  /* 0x000000ffff0e0224 */ /* 0x008fc600078e000a */
[----:B------:R-:W3:Y:S01]  /*11940*/  LDL R10, [R1+0xf8c] ;  /* 0x000f8c00010a7983 */ /* 0x000ee20000100800 */
[----:B------:R-:W-:Y:S02]  /*11950*/  PRMT R23, RZ, 0x7610, R23 ;  /* 0x00007610ff177816 */ /* 0x000fe40000000017 */
[----:B------:R-:W-:-:S04]  /*11960*/  PRMT R22, RZ, 0x7610, R22 ;  /* 0x00007610ff167816 */ /* 0x000fc80000000016 */
[----:B------:R4:W3:Y:S01]  /*11970*/  @P0 LDG.E.U16 R23, [R14.64] ;  /* 0x000000060e170981 */ /* 0x0008e2000c1e1500 */
[----:B------:R-:W-:Y:S02]  /*11980*/  PRMT R17, RZ, 0x7610, R17 ;  /* 0x00007610ff117816 */ /* 0x000fe40000000011 */
[----:B------:R-:W-:Y:S01]  /*11990*/  ISETP.GT.AND P1, PT, R2, 0x3e, PT ;  /* 0x0000003e0200780c */ /* 0x000fe20003f24270 */
[----:B----4-:R-:W-:Y:S02]  /*119a0*/  @P0 IMAD.MOV.U32 R14, RZ, RZ, R6 ;  /* 0x000000ffff0e0224 */ /* 0x010fe400078e0006 */
[----:B------:R-:W-:Y:S01]  /*119b0*/  @P0 IMAD.MOV.U32 R15, RZ, RZ, R7 ;  /* 0x000000ffff0f0224 */ /* 0x000fe200078e0007 */
[----:B------:R-:W-:Y:S02]  /*119c0*/  PRMT R13, RZ, 0x7610, R13 ;  /* 0x00007610ff0d7816 */ /* 0x000fe4000000000d */
[----:B------:R-:W-:Y:S01]  /*119d0*/  PRMT R9, RZ, 0x7610, R9 ;  /* 0x00007610ff097816 */ /* 0x000fe20000000009 */
[----:B------:R-:W4:Y:S04]  /*119e0*/  LDL R7, [R1+0xf78] ;  /* 0x000f780001077983 */ /* 0x000f280000100800 */
[----:B------:R0:W4:Y:S04]  /*119f0*/  @P0 LDG.E.U16 R22, [R14.64] ;  /* 0x000000060e160981 */ /* 0x000128000c1e1500 */
[----:B------:R-:W4:Y:S01]  /*11a00*/  LDL R6, [R1+0xf94] ;  /* 0x000f940001067983 */ /* 0x000f220000100800 */
[----:B0-----:R-:W-:-:S02]  /*11a10*/  @P0 IMAD.MOV.U32 R14, RZ, RZ, R18 ;  /* 0x000000ffff0e0224 */ /* 0x001fc400078e0012 */
[----:B------:R-:W-:Y:S01]  /*11a20*/  @P0 IMAD.MOV.U32 R15, RZ, RZ, R21 ;  /* 0x000000ffff0f0224 */ /* 0x000fe200078e0015 */
[----:B------:R-:W4:Y:S04]  /*11a30*/  LDL R18, [R1+0xf9c] ;  /* 0x000f9c0001127983 */ /* 0x000f280000100800 */
[----:B------:R0:W4:Y:S02]  /*11a40*/  @P0 LDG.E.U16 R17, [R14.64] ;  /* 0x000000060e110981 */ /* 0x000124000c1e1500 */
[----:B0-----:R-:W-:Y:S02]  /*11a50*/  @P0 IMAD.MOV.U32 R15, RZ, RZ, R5 ;  /* 0x000000ffff0f0224 */ /* 0x001fe400078e0005 */
[----:B------:R-:W4:Y:S01]  /*11a60*/  LDL R5, [R1+0xf90] ;  /* 0x000f900001057983 */ /* 0x000f220000100800 */
[----:B--2---:R-:W-:-:S03]  /*11a70*/  @P0 IMAD.MOV.U32 R14, RZ, RZ, R4 ;  /* 0x000000ffff0e0224 */ /* 0x004fc600078e0004 */
[----:B------:R-:W2:Y:S04]  /*11a80*/  LDL R4, [R1+0xfa0] ;  /* 0x000fa00001047983 */ /* 0x000ea80000100800 */
[----:B------:R0:W2:Y:S02]  /*11a90*/  @P0 LDG.E.U16 R13, [R14.64] ;  /* 0x000000060e0d0981 */ /* 0x0000a4000c1e1500 */
[----:B0-----:R-:W-:Y:S02]  /*11aa0*/  @P1 IMAD.MOV.U32 R15, RZ, RZ, R12 ;  /* 0x000000ffff0f1224 */ /* 0x001fe400078e000c */
[----:B---3--:R-:W-:-:S05]  /*11ab0*/  @P1 IMAD.MOV.U32 R14, RZ, RZ, R10 ;  /* 0x000000ffff0e1224 */ /* 0x008fca00078e000a */
[----:B------:R0:W3:Y:S04]  /*11ac0*/  @P1 LDG.E.U16 R9, [R14.64] ;  /* 0x000000060e091981 */ /* 0x0000e8000c1e1500 */
[----:B----4-:R1:W-:Y:S04]  /*11ad0*/  STL [R1+0x80], R17 ;  /* 0x0000801101007387 */ /* 0x0103e80000100800 */
[----:B-1----:R-:W4:Y:S01]  /*11ae0*/  LDL R17, [R1+0xfa8] ;  /* 0x000fa80001117983 */ /* 0x002f220000100800 */
[----:B0-----:R-:W-:Y:S02]  /*11af0*/  @P1 IMAD.MOV.U32 R14, RZ, RZ, R6 ;  /* 0x000000ffff0e1224 */ /* 0x001fe400078e0006 */
[----:B------:R-:W-:Y:S01]  /*11b00*/  @P1 IMAD.MOV.U32 R15, RZ, RZ, R7 ;  /* 0x000000ffff0f1224 */ /* 0x000fe200078e0007 */
[----:B--2---:R0:W-:Y:S01]  /*11b10*/  STL [R1+0x78], R13 ;  /* 0x0000780d01007387 */ /* 0x0041e20000100800 */
[----:B------:R-:W2:Y:S02]  /*11b20*/  LDL R12, [R1+0xfac] ;  /* 0x000fac00010c7983 */ /* 0x000ea40000100800 */
[----:B------:R-:W2:Y:S01]  /*11b30*/  LDL R10, [R1+0xf98] ;  /* 0x000f9800010a7983 */ /* 0x000ea20000100800 */
[----:B0-----:R-:W2:Y:S01]  /*11b40*/  LDL R13, [R1+0xfa4] ;  /* 0x000fa400010d7983 */ /* 0x001ea20000100800 */
[----:B------:R-:W-:Y:S03]  /*11b50*/  STL [R1+0x98], R24 ;  /* 0x0000981801007387 */ /* 0x000fe60000100800 */
[----:B---3--:R0:W-:Y:S01]  /*11b60*/  STL [R1+0x70], R9 ;  /* 0x0000700901007387 */ /* 0x0081e20000100800 */
[----:B------:R-:W3:Y:S02]  /*11b70*/  LDL R7, [R1+0xfb0] ;  /* 0x000fb00001077983 */ /* 0x000ee40000100800 */
[----:B------:R-:W3:Y:S01]  /*11b80*/  LDL R6, [R1+0xfbc] ;  /* 0x000fbc0001067983 */ /* 0x000ee20000100800 */
[----:B0-----:R-:W3:Y:S01]  /*11b90*/  LDL R9, [R1+0xfb4] ;  /* 0x000fb40001097983 */ /* 0x001ee20000100800 */
[----:B------:R-:W-:-:S02]  /*11ba0*/  PRMT R20, RZ, 0x7610, R20 ;  /* 0x00007610ff147816 */ /* 0x000fc40000000014 */
[----:B------:R-:W-:Y:S02]  /*11bb0*/  PRMT R19, RZ, 0x7610, R19 ;  /* 0x00007610ff137816 */ /* 0x000fe40000000013 */
[----:B------:R-:W-:Y:S02]  /*11bc0*/  ISETP.GT.AND P0, PT, R2, 0x3f, PT ;  /* 0x0000003f0200780c */ /* 0x000fe40003f04270 */
[----:B------:R0:W3:Y:S01]  /*11bd0*/  @P1 LDG.E.U16 R20, [R14.64] ;  /* 0x000000060e141981 */ /* 0x0000e2000c1e1500 */
[----:B------:R-:W-:Y:S01]  /*11be0*/  PRMT R16, RZ, 0x7610, R16 ;  /* 0x00007610ff107816 */ /* 0x000fe20000000010 */
[----:B0-----:R-:W-:Y:S02]  /*11bf0*/  @P1 IMAD.MOV.U32 R14, RZ, RZ, R4 ;  /* 0x000000ffff0e1224 */ /* 0x001fe400078e0004 */
[----:B------:R-:W-:-:S05]  /*11c00*/  @P1 IMAD.MOV.U32 R15, RZ, RZ, R5 ;  /* 0x000000ffff0f1224 */ /* 0x000fca00078e0005 */
[----:B------:R4:W3:Y:S01]  /*11c10*/  @P1 LDG.E.U16 R19, [R14.64] ;  /* 0x000000060e131981 */ /* 0x0008e2000c1e1500 */
[----:B------:R-:W-:Y:S01]  /*11c20*/  PRMT R11, RZ, 0x7610, R11 ;  /* 0x00007610ff0b7816 */ /* 0x000fe2000000000b */
[----:B----4-:R-:W-:Y:S02]  /*11c30*/  @P1 IMAD.MOV.U32 R14, RZ, RZ, R17 ;  /* 0x000000ffff0e1224 */ /* 0x010fe400078e0011 */
[----:B------:R-:W-:-:S05]  /*11c40*/  @P1 IMAD.MOV.U32 R15, RZ, RZ, R18 ;  /* 0x000000ffff0f1224 */ /* 0x000fca00078e0012 */
[----:B------:R2:W4:Y:S01]  /*11c50*/  @P1 LDG.E.U16 R16, [R14.64] ;  /* 0x000000060e101981 */ /* 0x000522000c1e1500 */
[----:B------:R-:W-:Y:S02]  /*11c60*/  PRMT R8, RZ, 0x7610, R8 ;  /* 0x00007610ff087816 */ /* 0x000fe40000000008 */
[----:B------:R-:W-:Y:S01]  /*11c70*/  PRMT R0, RZ, 0x7610, R0 ;  /* 0x00007610ff007816 */ /* 0x000fe20000000000 */
[----:B--2---:R-:W-:Y:S02]  /*11c80*/  @P0 IMAD.MOV.U32 R14, RZ, RZ, R12 ;  /* 0x000000ffff0e0224 */ /* 0x004fe400078e000c */
[----:B------:R-:W-:-:S05]  /*11c90*/  @P0 IMAD.MOV.U32 R15, RZ, RZ, R13 ;  /* 0x000000ffff0f0224 */ /* 0x000fca00078e000d */
[----:B------:R0:W2:Y:S02]  /*11ca0*/  @P0 LDG.E.U16 R11, [R14.64] ;  /* 0x000000060e0b0981 */ /* 0x0000a4000c1e1500 */
[----:B0-----:R-:W-:Y:S02]  /*11cb0*/  @P0 IMAD.MOV.U32 R15, RZ, RZ, R10 ;  /* 0x000000ffff0f0224 */ /* 0x001fe400078e000a */
[----:B---3--:R-:W-:-:S05]  /*11cc0*/  @P0 IMAD.MOV.U32 R14, RZ, RZ, R9 ;  /* 0x000000ffff0e0224 */ /* 0x008fca00078e0009 */
[----:B------:R0:W3:Y:S02]  /*11cd0*/  @P0 LDG.E.U16 R8, [R14.64] ;  /* 0x000000060e080981 */ /* 0x0000e4000c1e1500 */
[----:B0-----:R-:W-:Y:S02]  /*11ce0*/  @P0 IMAD.MOV.U32 R14, RZ, RZ, R6 ;  /* 0x000000ffff0e0224 */ /* 0x001fe400078e0006 */
[----:B------:R-:W-:-:S05]  /*11cf0*/  @P0 IMAD.MOV.U32 R15, RZ, RZ, R7 ;  /* 0x000000ffff0f0224 */ /* 0x000fca00078e0007 */
[----:B------:R-:W2:Y:S04]  /*11d00*/  @P0 LDG.E.U16 R0, [R14.64] ;  /* 0x000000060e000981 */ /* 0x000ea8000c1e1500 */
[----:B------:R-:W-:Y:S01]  /*11d10*/  STL [R1+0x90], R23 ;  /* 0x0000901701007387 */ /* 0x000fe20000100800 */
[----:B------:R-:W3:Y:S02]  /*11d20*/  LDL R5, [R1+0x7e0] ;  /* 0x0007e00001057983 */ /* 0x000ee40000100800 */
[----:B------:R-:W3:Y:S02]  /*11d30*/  LDL R4, [R1+0xfb8] ;  /* 0x000fb80001047983 */ /* 0x000ee40000100800 */
[----:B------:R-:W-:Y:S01]  /*11d40*/  STL [R1+0x88], R22 ;  /* 0x0000881601007387 */ /* 0x000fe20000100800 */
[----:B--2---:R-:W-:Y:S01]  /*11d50*/  STL [R1+0x20], R0 ;  /* 0x0000200001007387 */ /* 0x004fe20000100800 */
[----:B------:R-:W2:Y:S03]  /*11d60*/  LDL.LU R29, [R1+0x7b0] ;  /* 0x0007b000011d7983 */ /* 0x000ea60000300800 */
[----:B--2---:R0:W-:Y:S04]  /*11d70*/  STL [R1+0x2274], R29 ;  /* 0x0022741d01007387 */ /* 0x0041e80000100800 */
[----:B0-----:R-:W2:Y:S01]  /*11d80*/  LDL.LU R29, [R1+0x7b4] ;  /* 0x0007b400011d7983 */ /* 0x001ea20000300800 */
[----:B------:R-:W-:Y:S01]  /*11d90*/  PRMT R3, RZ, 0x7610, R3 ;  /* 0x00007610ff037816 */ /* 0x000fe20000000003 */
[----:B---3--:R-:W-:-:S02]  /*11da0*/  @P0 IMAD.MOV.U32 R14, RZ, RZ, R4 ;  /* 0x000000ffff0e0224 */ /* 0x008fc400078e0004 */
[----:B------:R-:W-:-:S05]  /*11db0*/  @P0 IMAD.MOV.U32 R15, RZ, RZ, R5 ;  /* 0x000000ffff0f0224 */ /* 0x000fca00078e0005 */
[----:B------:R-:W3:Y:S04]  /*11dc0*/  @P0 LDG.E.U16 R3, [R14.64] ;  /* 0x000000060e030981 */ /* 0x000ee8000c1e1500 */
[----:B------:R-:W0:Y:S01]  /*11dd0*/  S2R R28, SR_TID.X ;  /* 0x00000000001c7919 */ /* 0x000e220000002100 */
[----:B------:R-:W-:Y:S06]  /*11de0*/  BAR.SYNC.DEFER_BLOCKING 0x0 ;  /* 0x0000000000007b1d */ /* 0x000fec0000010000 */
[----:B--2---:R1:W-:Y:S04]  /*11df0*/  STL [R1+0x2278], R29 ;  /* 0x0022781d01007387 */ /* 0x0043e80000100800 */
[----:B-1----:R-:W2:Y:S01]  /*11e00*/  LDL.LU R29, [R1+0x7b8] ;  /* 0x0007b800011d7983 */ /* 0x002ea20000300800 */
[----:B0-----:R-:W-:-:S02]  /*11e10*/  LOP3.LUT R0, R28, 0x3f, RZ, 0xc0, !PT ;  /* 0x0000003f1c007812 */ /* 0x001fc400078ec0ff */
[----:B------:R-:W-:Y:S02]  /*11e20*/  LOP3.LUT R25, R28, 0x7f, RZ, 0xc0, !PT ;  /* 0x0000007f1c197812 */ /* 0x000fe400078ec0ff */
[----:B------:R-:W-:Y:S01]  /*11e30*/  ISETP.GE.AND P0, PT, R0, R2, PT ;  /* 0x000000020000720c */ /* 0x000fe20003f06270 */
[----:B--2---:R0:W-:Y:S04]  /*11e40*/  STL [R1+0x227c], R29 ;  /* 0x00227c1d01007387 */ /* 0x0041e80000100800 */
[----:B0-----:R-:W2:Y:S01]  /*11e50*/  LDL.LU R29, [R1+0x7bc] ;  /* 0x0007bc00011d7983 */ /* 0x001ea20000300800 */
[----:B------:R-:W-:Y:S02]  /*11e60*/  STL [R1+0x48], R20 ;  /* 0x0000481401007387 */ /* 0x000fe40000100800 */
[----:B------:R-:W2:Y:S02]  /*11e70*/  LDL.LU R4, [R1+0x310] ;  /* 0x0003100001047983 */ /* 0x000ea40000300800 */
[----:B------:R-:W2:Y:S01]  /*11e80*/  LDL.LU R5, [R1+0x30c] ;  /* 0x00030c0001057983 */ /* 0x000ea20000300800 */
[----:B------:R-:W2:Y:S01]  /*11e90*/  LDL.LU R6, [R1+0x298] ;  /* 0x0002980001067983 */ /* 0x000ea20000300800 */
[----:B------:R-:W2:Y:S02]  /*11ea0*/  LDL.LU R7, [R1+0x294] ;  /* 0x0002940001077983 */ /* 0x000ea40000300800 */
[----:B------:R0:W-:Y:S02]  /*11eb0*/  STL [R1+0x28], R8 ;  /* 0x0000280801007387 */ /* 0x0001e40000100800 */
[----:B------:R-:W-:Y:S01]  /*11ec0*/  STL [R1+0x40], R19 ;  /* 0x0000401301007387 */ /* 0x000fe20000100800 */
[----:B0-----:R-:W2:Y:S01]  /*11ed0*/  LDL.LU R8, [R1+0x290] ;  /* 0x0002900001087983 */ /* 0x001ea20000300800 */
[----:B------:R-:W2:Y:S02]  /*11ee0*/  LDL.LU R9, [R1+0x28c] ;  /* 0x00028c0001097983 */ /* 0x000ea40000300800 */
[----:B------:R-:W2:Y:S02]  /*11ef0*/  LDL.LU R10, [R1+0x1d8] ;  /* 0x0001d800010a7983 */ /* 0x000ea40000300800 */
[----:B------:R-:W2:Y:S01]  /*11f00*/  LDL.LU R24, [R1+0x1d4] ;  /* 0x0001d40001187983 */ /* 0x000ea20000300800 */
[----:B----4-:R-:W-:Y:S01]  /*11f10*/  STL [R1+0x38], R16 ;  /* 0x0000381001007387 */ /* 0x010fe20000100800 */
[----:B------:R0:W-:Y:S03]  /*11f20*/  STL [R1+0x30], R11 ;  /* 0x0000300b01007387 */ /* 0x0001e60000100800 */
[----:B0-----:R-:W4:Y:S01]  /*11f30*/  LDL.LU R11, [R1+0x1d0] ;  /* 0x0001d000010b7983 */ /* 0x001f220000300800 */
[----:B------:R-:W4:Y:S02]  /*11f40*/  LDL.LU R12, [R1+0x1cc] ;  /* 0x0001cc00010c7983 */ /* 0x000f240000300800 */
[----:B------:R-:W4:Y:S02]  /*11f50*/  LDL.LU R13, [R1+0x15c] ;  /* 0x00015c00010d7983 */ /* 0x000f240000300800 */
[----:B------:R-:W4:Y:S01]  /*11f60*/  LDL.LU R16, [R1+0x158] ;  /* 0x0001580001107983 */ /* 0x000f220000300800 */
[----:B------:R-:W4:Y:S01]  /*11f70*/  LDL.LU R17, [R1+0x154] ;  /* 0x0001540001117983 */ /* 0x000f220000300800 */
[----:B------:R-:W4:Y:S02]  /*11f80*/  LDL.LU R18, [R1+0x150] ;  /* 0x0001500001127983 */ /* 0x000f240000300800 */
[----:B------:R-:W4:Y:S02]  /*11f90*/  LDL.LU R19, [R1+0xbc] ;  /* 0x0000bc0001137983 */ /* 0x000f240000300800 */
[----:B------:R-:W4:Y:S01]  /*11fa0*/  LDL.LU R20, [R1+0xb4] ;  /* 0x0000b40001147983 */ /* 0x000f220000300800 */
[----:B------:R-:W4:Y:S01]  /*11fb0*/  LDL.LU R26, [R1+0xb0] ;  /* 0x0000b000011a7983 */ /* 0x000f220000300800 */
[----:B------:R-:W4:Y:S02]  /*11fc0*/  LDL.LU R21, [R1+0xa4] ;  /* 0x0000a40001157983 */ /* 0x000f240000300800 */
[----:B------:R-:W4:Y:S02]  /*11fd0*/  LDL.LU R22, [R1+0x8] ;  /* 0x0000080001167983 */ /* 0x000f240000300800 */
[----:B------:R-:W4:Y:S01]  /*11fe0*/  LDL.LU R23, [R1+0x4] ;  /* 0x0000040001177983 */ /* 0x000f220000300800 */
[----:B------:R-:W4:Y:S01]  /*11ff0*/  LDL.LU R27, [R1] ;  /* 0x00000000011b7983 */ /* 0x000f220000300800 */
[----:B------:R0:W-:Y:S03]  /*12000*/  STL [R1+0x2258], R28 ;  /* 0x0022581c01007387 */ /* 0x0001e60000100800 */
[----:B0-----:R-:W4:Y:S01]  /*12010*/  LDL.LU R28, [R1+0x314] ;  /* 0x00031400011c7983 */ /* 0x001f220000300800 */
[----:B---3--:R-:W-:Y:S02]  /*12020*/  STL [R1+0x18], R3 ;  /* 0x0000180301007387 */ /* 0x008fe40000100800 */
[----:B------:R0:W-:Y:S02]  /*12030*/  STL [R1+0x21c8], R14 ;  /* 0x0021c80e01007387 */ /* 0x0001e40000100800 */
[----:B0-----:R-:W3:Y:S01]  /*12040*/  LDL.LU R14, [R1+0x318] ;  /* 0x00031800010e7983 */ /* 0x001ee20000300800 */
[----:B------:R0:W-:Y:S02]  /*12050*/  STL [R1+0x21c4], R15 ;  /* 0x0021c40f01007387 */ /* 0x0001e40000100800 */
[----:B------:R-:W-:Y:S01]  /*12060*/  IMAD.SHL.U32 R3, R25, 0x2, RZ ;  /* 0x0000000219037824 */ /* 0x000fe200078e00ff */
[----:B0-----:R-:W3:Y:S01]  /*12070*/  LDL.LU R15, [R1+0x3dc] ;  /* 0x0003dc00010f7983 */ /* 0x001ee20000300800 */
[----:B------:R-:W3:Y:S02]  /*12080*/  LDL.LU R2, [R1+0x3e0] ;  /* 0x0003e00001027983 */ /* 0x000ee40000300800 */
[----:B------:R0:W-:Y:S02]  /*12090*/  STL [R1+0x223c], R25 ;  /* 0x00223c1901007387 */ /* 0x0001e40000100800 */
[----:B0-----:R-:W3:Y:S01]  /*120a0*/  LDL.LU R25, [R1+0x3e4] ;  /* 0x0003e40001197983 */ /* 0x001ee20000300800 */
[----:B------:R-:W-:Y:S02]  /*120b0*/  STL [R1+0x2150], R0 ;  /* 0x0021500001007387 */ /* 0x000fe40000100800 */
[----:B------:R0:W-:Y:S02]  /*120c0*/  STL [R1+0x21ec], R0 ;  /* 0x0021ec0001007387 */ /* 0x0001e40000100800 */
[----:B0-----:R-:W3:Y:S04]  /*120d0*/  LDL.LU R0, [R1+0x3e8] ;  /* 0x0003e80001007983 */ /* 0x001ee80000300800 */
[----:B--2---:R0:W-:Y:S04]  /*120e0*/  STS.U16 [R3], R29 ;  /* 0x0000001d03007388 */ /* 0x0041e80000000400 */
[----:B0-----:R-:W2:Y:S04]  /*120f0*/  LDL.LU R29, [R1+0x227c] ;  /* 0x00227c00011d7983 */ /* 0x001ea80000300800 */
[----:B--2---:R0:W-:Y:S04]  /*12100*/  STS.U16 [R3+0x100], R29 ;  /* 0x0001001d03007388 */ /* 0x0041e80000000400 */
[----:B0-----:R-:W2:Y:S04]  /*12110*/  LDL.LU R29, [R1+0x2278] ;  /* 0x00227800011d7983 */ /* 0x001ea80000300800 */
[----:B--2---:R0:W-:Y:S04]  /*12120*/  STS.U16 [R3+0x200], R29 ;  /* 0x0002001d03007388 */ /* 0x0041e80000000400 */
[----:B0-----:R-:W2:Y:S04]  /*12130*/  LDL.LU R29, [R1+0x2274] ;  /* 0x00227400011d7983 */ /* 0x001ea80000300800 */
[----:B--2---:R0:W-:Y:S04]  /*12140*/  STS.U16 [R3+0x300], R29 ;  /* 0x0003001d03007388 */ /* 0x0041e80000000400 */
[----:B0-----:R-:W2:Y:S01]  /*12150*/  LDL.LU R29, [R1+0x2270] ;  /* 0x00227000011d7983 */ /* 0x001ea20000300800 */
[----:B---3--:R-:W-:Y:S02]  /*12160*/  STS.U16 [R3+0x2000], R0 ;  /* 0x0020000003007388 */ /* 0x008fe40000000400 */
[----:B------:R-:W-:Y:S02]  /*12170*/  STS.U16 [R3+0x2100], R25 ;  /* 0x0021001903007388 */ /* 0x000fe40000000400 */
[----:B------:R-:W-:Y:S01]  /*12180*/  STS.U16 [R3+0x2200], R2 ;  /* 0x0022000203007388 */ /* 0x000fe20000000400 */
[----:B------:R-:W-:Y:S01]  /*12190*/  STS.U16 [R3+0x2300], R15 ;  /* 0x0023000f03007388 */ /* 0x000fe20000000400 */
[----:B------:R-:W-:Y:S02]  /*121a0*/  STS.U16 [R3+0x4000], R14 ;  /* 0x0040000e03007388 */ /* 0x000fe40000000400 */
[----:B----4-:R-:W-:Y:S02]  /*121b0*/  STS.U16 [R3+0x4100], R28 ;  /* 0x0041001c03007388 */ /* 0x010fe40000000400 */
[----:B------:R-:W-:Y:S01]  /*121c0*/  STS.U16 [R3+0x4200], R4 ;  /* 0x0042000403007388 */ /* 0x000fe20000000400 */
[----:B------:R-:W-:Y:S01]  /*121d0*/  STS.U16 [R3+0x4300], R5 ;  /* 0x0043000503007388 */ /* 0x000fe20000000400 */
[----:B------:R-:W-:Y:S02]  /*121e0*/  STS.U16 [R3+0x6000], R6 ;  /* 0x0060000603007388 */ /* 0x000fe40000000400 */
[----:B------:R-:W-:Y:S02]  /*121f0*/  STS.U16 [R3+0x6100], R7 ;  /* 0x0061000703007388 */ /* 0x000fe40000000400 */
        /* <DEDUP_REMOVED lines=12> */
[----:B------:R0:W-:Y:S01]  /*122c0*/  STS.U16 [R3+0xc200], R26 ;  /* 0x00c2001a03007388 */ /* 0x0001e20000000400 */
[----:B------:R1:W-:Y:S01]  /*122d0*/  STS.U16 [R3+0xc300], R21 ;  /* 0x00c3001503007388 */ /* 0x0003e20000000400 */
[----:B------:R3:W-:Y:S02]  /*122e0*/  STS.U16 [R3+0xe000], R22 ;  /* 0x00e0001603007388 */ /* 0x0007e40000000400 */
[----:B------:R4:W-:Y:S01]  /*122f0*/  STS.U16 [R3+0xe100], R23 ;  /* 0x00e1001703007388 */ /* 0x0009e20000000400 */
[----:B0-----:R-:W0:Y:S04]  /*12300*/  S2R R26, SR_TID.X ;  /* 0x00000000001a7919 */ /* 0x001e280000002100 */
[----:B-1----:R-:W2:Y:S01]  /*12310*/  LDL.LU R21, [R1+0x7ac] ;  /* 0x0007ac0001157983 */ /* 0x002ea20000300800 */
[----:B---3--:R-:W3:Y:S02]  /*12320*/  LDL.LU R22, [R1+0x7a8] ;  /* 0x0007a80001167983 */ /* 0x008ee40000300800 */
[----:B------:R1:W-:Y:S02]  /*12330*/  STS.U16 [R3+0xe200], R27 ;  /* 0x00e2001b03007388 */ /* 0x0003e40000000400 */
[----:B----4-:R-:W4:Y:S01]  /*12340*/  LDL.LU R23, [R1+0x7a4] ;  /* 0x0007a40001177983 */ /* 0x010f220000300800 */
[----:B-1----:R-:W4:Y:S01]  /*12350*/  LDL.LU R27, [R1+0x7a0] ;  /* 0x0007a000011b7983 */ /* 0x002f220000300800 */
        /* <DEDUP_REMOVED lines=16> */
[----:B0-----:R-:W-:Y:S01]  /*12460*/  LOP3.LUT R26, R26, 0x7f, RZ, 0xc0, !PT ;  /* 0x0000007f1a1a7812 */ /* 0x001fe200078ec0ff */
[----:B------:R-:W4:Y:S02]  /*12470*/  LDL.LU R16, [R1+0x104] ;  /* 0x0001040001107983 */ /* 0x000f240000300800 */
[----:B------:R-:W4:Y:S01]  /*12480*/  LDL.LU R17, [R1+0x100] ;  /* 0x0001000001117983 */ /* 0x000f220000300800 */
[----:B------:R-:W4:Y:S01]  /*12490*/  LDL.LU R18, [R1+0x9c] ;  /* 0x00009c0001127983 */ /* 0x000f220000300800 */
[----:B------:R-:W4:Y:S02]  /*124a0*/  LDL.LU R19, [R1+0x94] ;  /* 0x0000940001137983 */ /* 0x000f240000300800 */
[----:B------:R-:W-:-:S02]  /*124b0*/  IMAD.SHL.U32 R0, R26, 0x2, RZ ;  /* 0x000000021a007824 */ /* 0x000fc400078e00ff */
[----:B------:R-:W4:Y:S01]  /*124c0*/  LDL.LU R20, [R1+0x8c] ;  /* 0x00008c0001147983 */ /* 0x000f220000300800 */
[----:B------:R-:W4:Y:S01]  /*124d0*/  LDL.LU R26, [R1+0x84] ;  /* 0x00008400011a7983 */ /* 0x000f220000300800 */
[----:B------:R-:W-:Y:S03]  /*124e0*/  STL [R1+0x2240], R3 ;  /* 0x0022400301007387 */ /* 0x000fe60000100800 */
[----:B--2---:R0:W-:Y:S04]  /*124f0*/  STS.U16 [R3+0xe300], R29 ;  /* 0x00e3001d03007388 */ /* 0x0041e80000000400 */
[----:B0-----:R-:W2:Y:S01]  /*12500*/  LDL.LU R3, [R1+0x3d4] ;  /* 0x0003d40001037983 */ /* 0x001ea20000300800 */
[----:B------:R0:W-:Y:S03]  /*12510*/  STL [R1+0x21f0], R29 ;  /* 0x0021f01d01007387 */ /* 0x0001e60000100800 */
[----:B0-----:R-:W2:Y:S01]  /*12520*/  LDL.LU R29, [R1+0x3d8] ;  /* 0x0003d800011d7983 */ /* 0x001ea20000300800 */
[----:B------:R-:W-:-:S05]  /*12530*/  LOP3.LUT R0, R0, 0x10, RZ, 0x3c, !PT ;  /* 0x0000001000007812 */ /* 0x000fca00078e3cff */
[----:B------:R0:W-:Y:S01]  /*12540*/  STS.U16 [R0+0x400], R21 ;  /* 0x0004001500007388 */ /* 0x0001e20000000400 */
[----:B---3--:R1:W-:Y:S02]  /*12550*/  STS.U16 [R0+0x500], R22 ;  /* 0x0005001600007388 */ /* 0x0083e40000000400 */
[----:B----4-:R3:W-:Y:S01]  /*12560*/  STS.U16 [R0+0x600], R23 ;  /* 0x0006001700007388 */ /* 0x0107e20000000400 */
[----:B0-----:R-:W4:Y:S04]  /*12570*/  LDL.LU R21, [R1+0x226c] ;  /* 0x00226c0001157983 */ /* 0x001f280000300800 */
[----:B------:R0:W-:Y:S01]  /*12580*/  STS.U16 [R0+0x700], R27 ;  /* 0x0007001b00007388 */ /* 0x0001e20000000400 */
[----:B-1----:R-:W4:Y:S03]  /*12590*/  LDL.LU R22, [R1+0x2268] ;  /* 0x0022680001167983 */ /* 0x002f260000300800 */
[----:B---3--:R-:W3:Y:S04]  /*125a0*/  LDL.LU R23, [R1+0x2264] ;  /* 0x0022640001177983 */ /* 0x008ee80000300800 */
[----:B0-----:R-:W3:Y:S04]  /*125b0*/  LDL.LU R27, [R1+0x2260] ;  /* 0x00226000011b7983 */ /* 0x001ee80000300800 */
[----:B--2---:R-:W-:Y:S01]  /*125c0*/  STS.U16 [R0+0x2400], R29 ;  /* 0x0024001d00007388 */ /* 0x004fe20000000400 */
[----:B------:R-:W-:Y:S02]  /*125d0*/  STS.U16 [R0+0x2500], R3 ;  /* 0x0025000300007388 */ /* 0x000fe40000000400 */
[----:B------:R-:W-:Y:S02]  /*125e0*/  STS.U16 [R0+0x2600], R25 ;  /* 0x0026001900007388 */ /* 0x000fe40000000400 */
[----:B------:R-:W-:Y:S01]  /*125f0*/  STS.U16 [R0+0x2700], R2 ;  /* 0x0027000200007388 */ /* 0x000fe20000000400 */
[----:B------:R-:W-:Y:S01]  /*12600*/  STS.U16 [R0+0x4400], R15 ;  /* 0x0044000f00007388 */ /* 0x000fe20000000400 */
[----:B------:R-:W-:Y:S02]  /*12610*/  STS.U16 [R0+0x4500], R14 ;  /* 0x0045000e00007388 */ /* 0x000fe40000000400 */
[----:B------:R0:W-:Y:S02]  /*12620*/  STS.U16 [R0+0x4600], R28 ;  /* 0x0046001c00007388 */ /* 0x0001e40000000400 */
[----:B0-----:R-:W2:Y:S01]  /*12630*/  LDL.LU R28, [R1+0x79c] ;  /* 0x00079c00011c7983 */ /* 0x001ea20000300800 */
        /* <DEDUP_REMOVED lines=16> */
[----:B------:R0:W-:Y:S03]  /*12740*/  STS.U16 [R0+0xc700], R26 ;  /* 0x00c7001a00007388 */ /* 0x0001e60000000400 */
[----:B0-----:R-:W0:Y:S02]  /*12750*/  S2R R26, SR_TID.X ;  /* 0x00000000001a7919 */ /* 0x001e240000002100 */
[----:B0-----:R-:W-:-:S05]  /*12760*/  LOP3.LUT R26, R26, 0x7f, RZ, 0xc0, !PT ;  /* 0x0000007f1a1a7812 */ /* 0x001fca00078ec0ff */
[----:B------:R-:W-:Y:S01]  /*12770*/  IMAD.SHL.U32 R0, R26, 0x2, RZ ;  /* 0x000000021a007824 */ /* 0x000fe200078e00ff */
[----:B--2---:R0:W-:Y:S01]  /*12780*/  STL [R1+0x225c], R28 ;  /* 0x00225c1c01007387 */ /* 0x0041e20000100800 */
[----:B------:R-:W2:Y:S02]  /*12790*/  LDL.LU R17, [R1+0x798] ;  /* 0x0007980001117983 */ /* 0x000ea40000300800 */
[----:B------:R-:W2:Y:S02]  /*127a0*/  LDL.LU R18, [R1+0x794] ;  /* 0x0007940001127983 */ /* 0x000ea40000300800 */
[----:B------:R-:W2:Y:S01]  /*127b0*/  LDL.LU R19, [R1+0x790] ;  /* 0x0007900001137983 */ /* 0x000ea20000300800 */
[----:B------:R-:W2:Y:S01]  /*127c0*/  LDL.LU R20, [R1+0x3c8] ;  /* 0x0003c80001147983 */ /* 0x000ea20000300800 */
        /* <DEDUP_REMOVED lines=15> */
[C---:B0-----:R-:W-:Y:S01]  /*128c0*/  LOP3.LUT R28, R0.reuse, 0x10, RZ, 0x3c, !PT ;  /* 0x00000010001c7812 */ /* 0x041fe200078e3cff */
[----:B------:R-:W2:Y:S01]  /*128d0*/  LDL.LU R12, [R1+0x7c] ;  /* 0x00007c00010c7983 */ /* 0x000ea20000300800 */
[----:B------:R-:W2:Y:S02]  /*128e0*/  LDL.LU R13, [R1+0x74] ;  /* 0x00007400010d7983 */ /* 0x000ea40000300800 */
[----:B------:R-:W2:Y:S02]  /*128f0*/  LDL.LU R16, [R1+0x4c] ;  /* 0x00004c0001107983 */ /* 0x000ea40000300800 */
[----:B------:R-:W2:Y:S01]  /*12900*/  LDL.LU R26, [R1+0x44] ;  /* 0x00004400011a7983 */ /* 0x000ea20000300800 */
[----:B---3--:R-:W-:Y:S04]  /*12910*/  STS.U16 [R28+0xe400], R27 ;  /* 0x00e4001b1c007388 */ /* 0x008fe80000000400 */
[----:B------:R0:W-:Y:S01]  /*12920*/  STL [R1+0x21f4], R27 ;  /* 0x0021f41b01007387 */ /* 0x0001e20000100800 */
[----:B------:R-:W-:Y:S02]  /*12930*/  STS.U16 [R28+0xe500], R23 ;  /* 0x00e500171c007388 */ /* 0x000fe40000000400 */
[----:B----4-:R-:W-:Y:S02]  /*12940*/  STS.U16 [R28+0xe600], R22 ;  /* 0x00e600161c007388 */ /* 0x010fe40000000400 */
[----:B------:R-:W-:Y:S01]  /*12950*/  STS.U16 [R28+0xe700], R21 ;  /* 0x00e700151c007388 */ /* 0x000fe20000000400 */
[----:B0-----:R-:W3:Y:S01]  /*12960*/  LDL.LU R27, [R1+0x2f8] ;  /* 0x0002f800011b7983 */ /* 0x001ee20000300800 */
[----:B------:R0:W-:Y:S03]  /*12970*/  STL [R1+0x21f8], R23 ;  /* 0x0021f81701007387 */ /* 0x0001e60000100800 */
[----:B0-----:R-:W4:Y:S01]  /*12980*/  LDL.LU R23, [R1+0x3b0] ;  /* 0x0003b00001177983 */ /* 0x001f220000300800 */
[----:B------:R0:W-:Y:S03]  /*12990*/  STL [R1+0x21fc], R22 ;  /* 0x0021fc1601007387 */ /* 0x0001e60000100800 */
[----:B0-----:R-:W2:Y:S01]  /*129a0*/  LDL.LU R22, [R1+0x3b8] ;  /* 0x0003b80001167983 */ /* 0x001ea20000300800 */
[----:B------:R-:W2:Y:S02]  /*129b0*/  LDL.LU R28, [R1+0x225c] ;  /* 0x00225c00011c7983 */ /* 0x000ea40000300800 */
[----:B------:R0:W-:Y:S02]  /*129c0*/  STL [R1+0x2200], R21 ;  /* 0x0022001501007387 */ /* 0x0001e40000100800 */
[----:B0-----:R-:W3:Y:S01]  /*129d0*/  LDL.LU R21, [R1+0x3c0] ;  /* 0x0003c00001157983 */ /* 0x001ee20000300800 */
[----:B------:R-:W-:-:S05]  /*129e0*/  LOP3.LUT R0, R0, 0x20, RZ, 0x3c, !PT ;  /* 0x0000002000007812 */ /* 0x000fca00078e3cff */
[----:B--2---:R0:W-:Y:S01]  /*129f0*/  STS.U16 [R0+0x800], R28 ;  /* 0x0008001c00007388 */ /* 0x0041e20000000400 */
[----:B------:R1:W-:Y:S02]  /*12a00*/  STS.U16 [R0+0x900], R17 ;  /* 0x0009001100007388 */ /* 0x0003e40000000400 */
[----:B------:R4:W-:Y:S02]  /*12a10*/  STS.U16 [R0+0xa00], R18 ;  /* 0x000a001200007388 */ /* 0x0009e40000000400 */
[----:B------:R1:W-:Y:S01]  /*12a20*/  STS.U16 [R0+0xb00], R19 ;  /* 0x000b001300007388 */ /* 0x0003e20000000400 */
[----:B------:R4:W-:Y:S04]  /*12a30*/  STS.U16 [R0+0x2800], R20 ;  /* 0x0028001400007388 */ /* 0x0009e80000000400 */
[----:B0-----:R-:W2:Y:S04]  /*12a40*/  LDL.LU R28, [R1+0x2258] ;  /* 0x00225800011c7983 */ /* 0x001ea80000300800 */
[----:B---3--:R-:W-:Y:S01]  /*12a50*/  STS.U16 [R0+0x2900], R21 ;  /* 0x0029001500007388 */ /* 0x008fe20000000400 */
[----:B------:R-:W-:Y:S02]  /*12a60*/  STS.U16 [R0+0x2a00], R22 ;  /* 0x002a001600007388 */ /* 0x000fe40000000400 */
[----:B-1----:R-:W3:Y:S02]  /*12a70*/  LDL.LU R17, [R1+0x2254] ;  /* 0x0022540001117983 */ /* 0x002ee40000300800 */
[----:B----4-:R-:W-:Y:S01]  /*12a80*/  STS.U16 [R0+0x2b00], R23 ;  /* 0x002b001700007388 */ /* 0x010fe20000000400 */
[----:B------:R-:W4:Y:S04]  /*12a90*/  LDL.LU R18, [R1+0x2250] ;  /* 0x0022500001127983 */ /* 0x000f280000300800 */
[----:B------:R-:W-:Y:S01]  /*12aa0*/  STS.U16 [R0+0x4800], R27 ;  /* 0x0048001b00007388 */ /* 0x000fe20000000400 */
[----:B------:R-:W3:Y:S02]  /*12ab0*/  LDL.LU R19, [R1+0x224c] ;  /* 0x00224c0001137983 */ /* 0x000ee40000300800 */
[----:B------:R-:W-:Y:S02]  /*12ac0*/  STS.U16 [R0+0x4900], R29 ;  /* 0x0049001d00007388 */ /* 0x000fe40000000400 */
[----:B------:R-:W3:Y:S01]  /*12ad0*/  LDL.LU R20, [R1+0x2248] ;  /* 0x0022480001147983 */ /* 0x000ee20000300800 */
[----:B------:R0:W-:Y:S04]  /*12ae0*/  STS.U16 [R0+0x4a00], R3 ;  /* 0x004a000300007388 */ /* 0x0001e80000000400 */
[----:B0-----:R-:W3:Y:S01]  /*12af0*/  LDL.LU R3, [R1+0x78c] ;  /* 0x00078c0001037983 */ /* 0x001ee20000300800 */
        /* <DEDUP_REMOVED lines=16> */
[----:B------:R0:W-:Y:S01]  /*12c00*/  STS.U16 [R0+0xcb00], R26 ;  /* 0x00cb001a00007388 */ /* 0x0001e20000000400 */
[----:B--2---:R-:W-:-:S05]  /*12c10*/  LOP3.LUT R28, R28, 0x7f, RZ, 0xc0, !PT ;  /* 0x0000007f1c1c7812 */ /* 0x004fca00078ec0ff */
[----:B0-----:R-:W-:Y:S01]  /*12c20*/  IMAD.SHL.U32 R0, R28, 0x2, RZ ;  /* 0x000000021c007824 */ /* 0x001fe200078e00ff */
[----:B---3--:R0:W-:Y:S01]  /*12c30*/  STL [R1+0x2244], R3 ;  /* 0x0022440301007387 */ /* 0x0081e20000100800 */
[----:B------:R-:W2:Y:S02]  /*12c40*/  LDL.LU R25, [R1+0x784] ;  /* 0x0007840001197983 */ /* 0x000ea40000300800 */
[----:B------:R-:W3:Y:S02]  /*12c50*/  LDL.LU R11, [R1+0x448] ;  /* 0x00044800010b7983 */ /* 0x000ee40000300800 */
        /* <DEDUP_REMOVED lines=22> */
[----:B------:R-:W-:Y:S04]  /*12dc0*/  STS.U16 [R3+0xe800], R20 ;  /* 0x00e8001403007388 */ /* 0x000fe80000000400 */
[----:B------:R0:W-:Y:S01]  /*12dd0*/  STL [R1+0x2204], R20 ;  /* 0x0022041401007387 */ /* 0x0001e20000100800 */
[----:B------:R-:W-:Y:S02]  /*12de0*/  STS.U16 [R3+0xe900], R19 ;  /* 0x00e9001303007388 */ /* 0x000fe40000000400 */
[----:B----4-:R-:W-:Y:S02]  /*12df0*/  STS.U16 [R3+0xea00], R18 ;  /* 0x00ea001203007388 */ /* 0x010fe40000000400 */
[----:B------:R-:W-:Y:S01]  /*12e00*/  STS.U16 [R3+0xeb00], R17 ;  /* 0x00eb001103007388 */ /* 0x000fe20000000400 */
[----:B0-----:R-:W3:Y:S01]  /*12e10*/  LDL.LU R20, [R1+0x2d0] ;  /* 0x0002d00001147983 */ /* 0x001ee20000300800 */
[----:B------:R0:W-:Y:S03]  /*12e20*/  STL [R1+0x2208], R19 ;  /* 0x0022081301007387 */ /* 0x0001e60000100800 */
[----:B0-----:R-:W2:Y:S01]  /*12e30*/  LDL.LU R19, [R1+0x2d8] ;  /* 0x0002d80001137983 */ /* 0x001ea20000300800 */
        /* <DEDUP_REMOVED lines=8> */
[----:B---3--:R2:W-:Y:S01]  /*12ec0*/  STS.U16 [R0+0xe00], R11 ;  /* 0x000e000b00007388 */ /* 0x0085e20000000400 */
[----:B------:R3:W-:Y:S04]  /*12ed0*/  STS.U16 [R0+0xf00], R12 ;  /* 0x000f000c00007388 */ /* 0x0007e80000000400 */
[----:B------:R3:W-:Y:S01]  /*12ee0*/  STS.U16 [R0+0x2c00], R13 ;  /* 0x002c000d00007388 */ /* 0x0007e20000000400 */
[----:B------:R3:W-:Y:S03]  /*12ef0*/  STS.U16 [R0+0x2d00], R16 ;  /* 0x002d001000007388 */ /* 0x0007e60000000400 */
[----:B0-----:R-:W4:Y:S01]  /*12f00*/  LDL.LU R3, [R1+0x2240] ;  /* 0x0022400001037983 */ /* 0x001f220000300800 */
[----:B-1----:R-:W4:Y:S03]  /*12f10*/  LDL.LU R25, [R1+0x223c] ;  /* 0x00223c0001197983 */ /* 0x002f260000300800 */
[----:B--2---:R-:W2:Y:S01]  /*12f20*/  LDL.LU R11, [R1+0x2238] ;  /* 0x00223800010b7983 */ /* 0x004ea20000300800 */
[----:B---3--:R-:W3:Y:S03]  /*12f30*/  LDL.LU R12, [R1+0x2234] ;  /* 0x00223400010c7983 */ /* 0x008ee60000300800 */
[----:B------:R-:W2:Y:S01]  /*12f40*/  LDL.LU R13, [R1+0x2230] ;  /* 0x00223000010d7983 */ /* 0x000ea20000300800 */
[----:B------:R-:W2:Y:S03]  /*12f50*/  LDL.LU R16, [R1+0x222c] ;  /* 0x00222c0001107983 */ /* 0x000ea60000300800 */
[----:B------:R0:W-:Y:S04]  /*12f60*/  STS.U16 [R0+0x2e00], R17 ;  /* 0x002e001100007388 */ /* 0x0001e80000000400 */
        /* <DEDUP_REMOVED lines=8> */
[----:B------:R-:W-:Y:S04]  /*12ff0*/  STS.U16 [R0+0x6e00], R29 ;  /* 0x006e001d00007388 */ /* 0x000fe80000000400 */
[----:B--2---:R0:W-:Y:S04]  /*13000*/  STL [R1+0x2224], R17 ;  /* 0x0022241101007387 */ /* 0x0041e80000100800 */
[----:B0-----:R-:W2:Y:S01]  /*13010*/  LDL.LU R17, [R1+0x438] ;  /* 0x0004380001117983 */ /* 0x001ea20000300800 */
        /* <DEDUP_REMOVED lines=9> */
[----:B------:R-:W-:Y:S02]  /*130b0*/  STS.U16 [R0+0xcc00], R10 ;  /* 0x00cc000a00007388 */ /* 0x000fe40000000400 */
[----:B------:R-:W-:Y:S01]  /*130c0*/  STS.U16 [R0+0xcd00], R24 ;  /* 0x00cd001800007388 */ /* 0x000fe20000000400 */
[----:B------:R0:W-:Y:S01]  /*130d0*/  STS.U16 [R0+0xce00], R26 ;  /* 0x00ce001a00007388 */ /* 0x0001e20000000400 */
[----:B------:R0:W-:Y:S02]  /*130e0*/  STS.U16 [R0+0xcf00], R28 ;  /* 0x00cf001c00007388 */ /* 0x0001e40000000400 */
[----:B----4-:R-:W-:Y:S01]  /*130f0*/  IMAD.SHL.U32 R25, R25, 0x2, RZ ;  /* 0x0000000219197824 */ /* 0x010fe200078e00ff */
[----:B--2---:R2:W-:Y:S01]  /*13100*/  STL [R1+0x2228], R17 ;  /* 0x0022281101007387 */ /* 0x0045e20000100800 */
[----:B0-----:R-:W4:Y:S02]  /*13110*/  LDL.LU R7, [R1+0x430] ;  /* 0x0004300001077983 */ /* 0x001f240000300800 */
[----:B-1----:R-:W4:Y:S02]  /*13120*/  LDL.LU R8, [R1+0x42c] ;  /* 0x00042c0001087983 */ /* 0x002f240000300800 */
        /* <DEDUP_REMOVED lines=14> */
[----:B--2---:R-:W-:Y:S01]  /*13210*/  LOP3.LUT R17, R25, 0x30, RZ, 0x3c, !PT ;  /* 0x0000003019117812 */ /* 0x004fe200078e3cff */
[----:B------:R-:W4:Y:S02]  /*13220*/  LDL.LU R15, [R1+0xdc] ;  /* 0x0000dc00010f7983 */ /* 0x000f240000300800 */
[----:B------:R-:W4:Y:S01]  /*13230*/  LDL.LU R14, [R1+0xd8] ;  /* 0x0000d800010e7983 */ /* 0x000f220000300800 */
[----:B------:R-:W4:Y:S01]  /*13240*/  LDL.LU R4, [R1+0xd4] ;  /* 0x0000d40001047983 */ /* 0x000f220000300800 */
[----:B------:R-:W4:Y:S02]  /*13250*/  LDL.LU R5, [R1+0xd0] ;  /* 0x0000d00001057983 */ /* 0x000f240000300800 */
[----:B------:R-:W4:Y:S01]  /*13260*/  LDL.LU R6, [R1+0x1c] ;  /* 0x00001c0001067983 */ /* 0x000f220000300800 */
[----:B------:R-:W-:Y:S01]  /*13270*/  STS.U16 [R17+0xec00], R16 ;  /* 0x00ec001011007388 */ /* 0x000fe20000000400 */
[----:B------:R-:W4:Y:S02]  /*13280*/  LDL.LU R25, [R1+0x14] ;  /* 0x0000140001197983 */ /* 0x000f240000300800 */
[----:B------:R0:W-:Y:S02]  /*13290*/  STS.U16 [R17+0xed00], R13 ;  /* 0x00ed000d11007388 */ /* 0x0001e40000000400 */
[----:B---3--:R1:W-:Y:S01]  /*132a0*/  STS.U16 [R17+0xee00], R12 ;  /* 0x00ee000c11007388 */ /* 0x0083e20000000400 */
[----:B------:R3:W-:Y:S04]  /*132b0*/  STS.U16 [R17+0xef00], R11 ;  /* 0x00ef000b11007388 */ /* 0x0007e80000000400 */
[----:B0-----:R-:W4:Y:S01]  /*132c0*/  LDL.LU R13, [R1+0x2b4] ;  /* 0x0002b400010d7983 */ /* 0x001f220000300800 */
[----:B-1----:R-:W4:Y:S02]  /*132d0*/  LDL.LU R12, [R1+0x2b8] ;  /* 0x0002b800010c7983 */ /* 0x002f240000300800 */
[----:B---3--:R-:W3:Y:S01]  /*132e0*/  LDL.LU R17, [R1+0x2228] ;  /* 0x0022280001117983 */ /* 0x008ee20000300800 */
[----:B------:R-:W-:-:S05]  /*132f0*/  LOP3.LUT R24, R3, 0x40, RZ, 0x3c, !PT ;  /* 0x0000004003187812 */ /* 0x000fca00078e3cff */
[----:B---3--:R0:W-:Y:S04]  /*13300*/  STS.U16 [R24+0x1000], R17 ;  /* 0x0010001118007388 */ /* 0x0081e80000000400 */
[----:B0-----:R-:W3:Y:S04]  /*13310*/  LDL.LU R17, [R1+0x2224] ;  /* 0x0022240001117983 */ /* 0x001ee80000300800 */
[----:B---3--:R0:W-:Y:S01]  /*13320*/  STS.U16 [R24+0x1100], R17 ;  /* 0x0011001118007388 */ /* 0x0081e20000000400 */
[----:B----4-:R1:W-:Y:S02]  /*13330*/  STS.U16 [R24+0x1200], R7 ;  /* 0x0012000718007388 */ /* 0x0103e40000000400 */
[----:B------:R3:W-:Y:S02]  /*13340*/  STS.U16 [R24+0x1300], R8 ;  /* 0x0013000818007388 */ /* 0x0007e40000000400 */
[----:B------:R4:W-:Y:S01]  /*13350*/  STS.U16 [R24+0x3000], R9 ;  /* 0x0030000918007388 */ /* 0x0009e20000000400 */
[----:B------:R4:W-:Y:S01]  /*13360*/  STS.U16 [R24+0x3100], R26 ;  /* 0x0031001a18007388 */ /* 0x0009e20000000400 */
[----:B------:R4:W-:Y:S03]  /*13370*/  STS.U16 [R24+0x3200], R28 ;  /* 0x0032001c18007388 */ /* 0x0009e60000000400 */
[----:B0-----:R-:W2:Y:S01]  /*13380*/  LDL.LU R17, [R1+0x2220] ;  /* 0x0022200001117983 */ /* 0x001ea20000300800 */
[----:B-1----:R-:W2:Y:S02]  /*13390*/  LDL.LU R7, [R1+0x221c] ;  /* 0x00221c0001077983 */ /* 0x002ea40000300800 */
[----:B---3--:R-:W3:Y:S02]  /*133a0*/  LDL.LU R8, [R1+0x2218] ;  /* 0x0022180001087983 */ /* 0x008ee40000300800 */
[----:B----4-:R-:W4:Y:S01]  /*133b0*/  LDL.LU R9, [R1+0x2214] ;  /* 0x0022140001097983 */ /* 0x010f220000300800 */
[----:B------:R-:W2:Y:S01]  /*133c0*/  LDL.LU R26, [R1+0x10] ;  /* 0x00001000011a7983 */ /* 0x000ea20000300800 */
[----:B------:R-:W3:Y:S03]  /*133d0*/  LDL.LU R28, [R1+0xc] ;  /* 0x00000c00011c7983 */ /* 0x000ee60000300800 */
[----:B------:R0:W-:Y:S04]  /*133e0*/  STS.U16 [R24+0x3300], R10 ;  /* 0x0033000a18007388 */ /* 0x0001e80000000400 */
[----:B0-----:R-:W4:Y:S01]  /*133f0*/  LDL.LU R10, [R1+0x2210] ;  /* 0x00221000010a7983 */ /* 0x001f220000300800 */
[----:B------:R-:W-:Y:S02]  /*13400*/  STS.U16 [R24+0x5000], R12 ;  /* 0x0050000c18007388 */ /* 0x000fe40000000400 */
[----:B------:R-:W-:Y:S02]  /*13410*/  STS.U16 [R24+0x5100], R13 ;  /* 0x0051000d18007388 */ /* 0x000fe40000000400 */
[----:B------:R0:W-:Y:S01]  /*13420*/  STS.U16 [R24+0x5200], R18 ;  /* 0x0052001218007388 */ /* 0x0001e20000000400 */
[----:B------:R1:W-:Y:S01]  /*13430*/  STS.U16 [R24+0x5300], R19 ;  /* 0x0053001318007388 */ /* 0x0003e20000000400 */
[----:B------:R1:W-:Y:S02]  /*13440*/  STS.U16 [R24+0x7000], R20 ;  /* 0x0070001418007388 */ /* 0x0003e40000000400 */
[----:B------:R1:W-:Y:S02]  /*13450*/  STS.U16 [R24+0x7100], R21 ;  /* 0x0071001518007388 */ /* 0x0003e40000000400 */
[----:B------:R1:W-:Y:S01]  /*13460*/  STS.U16 [R24+0x7200], R22 ;  /* 0x0072001618007388 */ /* 0x0003e20000000400 */
[----:B------:R1:W-:Y:S01]  /*13470*/  STS.U16 [R24+0x7300], R23 ;  /* 0x0073001718007388 */ /* 0x0003e20000000400 */
[----:B------:R1:W-:Y:S02]  /*13480*/  STS.U16 [R24+0x9000], R27 ;  /* 0x0090001b18007388 */ /* 0x0003e40000000400 */
[----:B------:R1:W-:Y:S02]  /*13490*/  STS.U16 [R24+0x9100], R29 ;  /* 0x0091001d18007388 */ /* 0x0003e40000000400 */
[----:B------:R-:W-:Y:S01]  /*134a0*/  STS.U16 [R24+0x9200], R0 ;  /* 0x0092000018007388 */ /* 0x000fe20000000400 */
[----:B------:R1:W-:Y:S04]  /*134b0*/  STS.U16 [R24+0x9300], R2 ;  /* 0x0093000218007388 */ /* 0x0003e80000000400 */
[----:B0-----:R-:W4:Y:S01]  /*134c0*/  LDL.LU R18, [R1+0x428] ;  /* 0x0004280001127983 */ /* 0x001f220000300800 */
[----:B------:R0:W-:Y:S02]  /*134d0*/  STS.U16 [R24+0xb000], R15 ;  /* 0x00b0000f18007388 */ /* 0x0001e40000000400 */
[----:B-1----:R-:W4:Y:S01]  /*134e0*/  LDL.LU R19, [R1+0x424] ;  /* 0x0004240001137983 */ /* 0x002f220000300800 */
[----:B------:R1:W-:Y:S04]  /*134f0*/  STS.U16 [R24+0xb100], R14 ;  /* 0x00b1000e18007388 */ /* 0x0003e80000000400 */
[----:B------:R-:W4:Y:S04]  /*13500*/  LDL.LU R20, [R1+0x420] ;  /* 0x0004200001147983 */ /* 0x000f280000300800 */
[----:B------:R-:W-:Y:S01]  /*13510*/  STS.U16 [R24+0xb200], R4 ;  /* 0x00b2000418007388 */ /* 0x000fe20000000400 */
[----:B------:R-:W4:Y:S02]  /*13520*/  LDL.LU R21, [R1+0x41c] ;  /* 0x00041c0001157983 */ /* 0x000f240000300800 */
[----:B------:R-:W-:Y:S02]  /*13530*/  STS.U16 [R24+0xb300], R5 ;  /* 0x00b3000518007388 */ /* 0x000fe40000000400 */
[----:B------:R-:W4:Y:S01]  /*13540*/  LDL.LU R22, [R1+0x378] ;  /* 0x0003780001167983 */ /* 0x000f220000300800 */
[----:B------:R-:W-:Y:S04]  /*13550*/  STS.U16 [R24+0xd000], R6 ;  /* 0x00d0000618007388 */ /* 0x000fe80000000400 */
[----:B------:R-:W4:Y:S01]  /*13560*/  LDL.LU R23, [R1+0x374] ;  /* 0x0003740001177983 */ /* 0x000f220000300800 */
[----:B------:R-:W-:Y:S02]  /*13570*/  STS.U16 [R24+0xd100], R25 ;  /* 0x00d1001918007388 */ /* 0x000fe40000000400 */
[----:B------:R-:W4:Y:S02]  /*13580*/  LDL.LU R27, [R1+0x370] ;  /* 0x00037000011b7983 */ /* 0x000f240000300800 */
[----:B------:R-:W4:Y:S01]  /*13590*/  LDL.LU R29, [R1+0x32c] ;  /* 0x00032c00011d7983 */ /* 0x000f220000300800 */
[----:B------:R-:W4:Y:S01]  /*135a0*/  LDL.LU R2, [R1+0x2a4] ;  /* 0x0002a40001027983 */ /* 0x000f220000300800 */
[----:B0-----:R-:W4:Y:S01]  /*135b0*/  LDL.LU R15, [R1+0x29c] ;  /* 0x00029c00010f7983 */ /* 0x001f220000300800 */
[----:B-1----:R-:W-:-:S02]  /*135c0*/  LOP3.LUT R14, R3, 0x50, RZ, 0x3c, !PT ;  /* 0x00000050030e7812 */ /* 0x002fc400078e3cff */
[----:B--2---:R-:W-:Y:S01]  /*135d0*/  STS.U16 [R24+0xd200], R26 ;  /* 0x00d2001a18007388 */ /* 0x004fe20000000400 */
[----:B---3--:R-:W-:Y:S03]  /*135e0*/  STS.U16 [R24+0xd300], R28 ;  /* 0x00d3001c18007388 */ /* 0x008fe60000000400 */
[----:B----4-:R0:W-:Y:S01]  /*135f0*/  STS.U16 [R24+0xf000], R10 ;  /* 0x00f0000a18007388 */ /* 0x0101e20000000400 */
[----:B------:R-:W-:Y:S02]  /*13600*/  STS.U16 [R24+0xf100], R9 ;  /* 0x00f1000918007388 */ /* 0x000fe40000000400 */
[----:B------:R1:W-:Y:S01]  /*13610*/  STS.U16 [R24+0xf200], R8 ;  /* 0x00f2000818007388 */ /* 0x0003e20000000400 */
[----:B0-----:R-:W2:Y:S01]  /*13620*/  LDL.LU R10, [R1+0x2a0] ;  /* 0x0002a000010a7983 */ /* 0x001ea20000300800 */
[----:B------:R-:W3:Y:S02]  /*13630*/  LDL.LU R12, [R1+0x1e8] ;  /* 0x0001e800010c7983 */ /* 0x000ee40000300800 */
[----:B------:R-:W4:Y:S02]  /*13640*/  LDL.LU R13, [R1+0x1e4] ;  /* 0x0001e400010d7983 */ /* 0x000f240000300800 */
[----:B------:R-:W2:Y:S01]  /*13650*/  LDL.LU R0, [R1+0x1e0] ;  /* 0x0001e00001007983 */ /* 0x000ea20000300800 */
[----:B------:R-:W2:Y:S01]  /*13660*/  LDL.LU R3, [R1+0x1dc] ;  /* 0x0001dc0001037983 */ /* 0x000ea20000300800 */
[----:B------:R-:W2:Y:S02]  /*13670*/  LDL.LU R4, [R1+0x16c] ;  /* 0x00016c0001047983 */ /* 0x000ea40000300800 */
[----:B------:R-:W2:Y:S02]  /*13680*/  LDL.LU R5, [R1+0x168] ;  /* 0x0001680001057983 */ /* 0x000ea40000300800 */
[----:B------:R-:W2:Y:S01]  /*13690*/  LDL.LU R6, [R1+0x164] ;  /* 0x0001640001067983 */ /* 0x000ea20000300800 */
[----:B-1----:R-:W2:Y:S04]  /*136a0*/  LDL.LU R8, [R1+0x2a8] ;  /* 0x0002a80001087983 */ /* 0x002ea80000300800 */
[----:B------:R0:W-:Y:S04]  /*136b0*/  STS.U16 [R24+0xf300], R7 ;  /* 0x00f3000718007388 */ /* 0x0001e80000000400 */
[----:B0-----:R-:W4:Y:S01]  /*136c0*/  LDL.LU R7, [R1+0x160] ;  /* 0x0001600001077983 */ /* 0x001f220000300800 */
[----:B------:R-:W4:Y:S02]  /*136d0*/  LDL.LU R24, [R1+0xcc] ;  /* 0x0000cc0001187983 */ /* 0x000f240000300800 */
[----:B------:R-:W4:Y:S02]  /*136e0*/  LDL.LU R25, [R1+0xc8] ;  /* 0x0000c80001197983 */ /* 0x000f240000300800 */
[----:B------:R-:W4:Y:S01]  /*136f0*/  LDL.LU R26, [R1+0xc4] ;  /* 0x0000c400011a7983 */ /* 0x000f220000300800 */
[----:B------:R-:W4:Y:S04]  /*13700*/  LDL.LU R28, [R1+0xc0] ;  /* 0x0000c000011c7983 */ /* 0x000f280000300800 */
[----:B------:R0:W-:Y:S01]  /*13710*/  STS.U16 [R14+0x1400], R18 ;  /* 0x001400120e007388 */ /* 0x0001e20000000400 */
[----:B------:R1:W-:Y:S02]  /*13720*/  STS.U16 [R14+0x1500], R19 ;  /* 0x001500130e007388 */ /* 0x0003e40000000400 */
[----:B------:R1:W-:Y:S02]  /*13730*/  STS.U16 [R14+0x1600], R20 ;  /* 0x001600140e007388 */ /* 0x0003e40000000400 */
[----:B------:R1:W-:Y:S01]  /*13740*/  STS.U16 [R14+0x1700], R21 ;  /* 0x001700150e007388 */ /* 0x0003e20000000400 */
[----:B------:R1:W-:Y:S01]  /*13750*/  STS.U16 [R14+0x3400], R22 ;  /* 0x003400160e007388 */ /* 0x0003e20000000400 */
[----:B------:R1:W-:Y:S02]  /*13760*/  STS.U16 [R14+0x3500], R23 ;  /* 0x003500170e007388 */ /* 0x0003e40000000400 */
[----:B------:R1:W-:Y:S01]  /*13770*/  STS.U16 [R14+0x3600], R27 ;  /* 0x0036001b0e007388 */ /* 0x0003e20000000400 */
[----:B0-----:R-:W4:Y:S01]  /*13780*/  LDL.LU R18, [R1+0x220c] ;  /* 0x00220c0001127983 */ /* 0x001f220000300800 */
[----:B-1----:R-:W4:Y:S03]  /*13790*/  LDL.LU R19, [R1+0x2208] ;  /* 0x0022080001137983 */ /* 0x002f260000300800 */
[----:B------:R-:W4:Y:S01]  /*137a0*/  LDL.LU R20, [R1+0x2204] ;  /* 0x0022040001147983 */ /* 0x000f220000300800 */
[----:B------:R-:W4:Y:S03]  /*137b0*/  LDL.LU R21, [R1+0x2200] ;  /* 0x0022000001157983 */ /* 0x000f260000300800 */
[----:B------:R-:W4:Y:S04]  /*137c0*/  LDL.LU R22, [R1+0x21fc] ;  /* 0x0021fc0001167983 */ /* 0x000f280000300800 */
[----:B------:R0:W-:Y:S01]  /*137d0*/  STS.U16 [R14+0x3700], R29 ;  /* 0x0037001d0e007388 */ /* 0x0001e20000000400 */
[----:B------:R-:W4:Y:S02]  /*137e0*/  LDL.LU R23, [R1+0x21f8] ;  /* 0x0021f80001177983 */ /* 0x000f240000300800 */
[----:B------:R-:W4:Y:S01]  /*137f0*/  LDL.LU R27, [R1+0x21f4] ;  /* 0x0021f400011b7983 */ /* 0x000f220000300800 */
[----:B0-----:R-:W4:Y:S04]  /*13800*/  LDL.LU R29, [R1+0x21f0] ;  /* 0x0021f000011d7983 */ /* 0x001f280000300800 */
[----:B--2---:R-:W-:Y:S01]  /*13810*/  STS.U16 [R14+0x5400], R8 ;  /* 0x005400080e007388 */ /* 0x004fe20000000400 */
[----:B------:R0:W-:Y:S02]  /*13820*/  STS.U16 [R14+0x5500], R2 ;  /* 0x005500020e007388 */ /* 0x0001e40000000400 */
[----:B------:R-:W-:Y:S02]  /*13830*/  STS.U16 [R14+0x5600], R10 ;  /* 0x0056000a0e007388 */ /* 0x000fe40000000400 */
[----:B------:R1:W-:Y:S01]  /*13840*/  STS.U16 [R14+0x5700], R15 ;  /* 0x0057000f0e007388 */ /* 0x0003e20000000400 */
[----:B---3--:R2:W-:Y:S01]  /*13850*/  STS.U16 [R14+0x7400], R12 ;  /* 0x0074000c0e007388 */ /* 0x0085e20000000400 */
[----:B----4-:R3:W-:Y:S03]  /*13860*/  STS.U16 [R14+0x7500], R13 ;  /* 0x0075000d0e007388 */ /* 0x0107e60000000400 */
[----:B------:R3:W-:Y:S04]  /*13870*/  STS.U16 [R14+0x7600], R0 ;  /* 0x007600000e007388 */ /* 0x0007e80000000400 */
[----:B0-----:R-:W4:Y:S01]  /*13880*/  LDL.LU R2, [R1+0x418] ;  /* 0x0004180001027983 */ /* 0x001f220000300800 */
[----:B-1----:R-:W4:Y:S02]  /*13890*/  LDL.LU R15, [R1+0x414] ;  /* 0x00041400010f7983 */ /* 0x002f240000300800 */
[----:B------:R-:W4:Y:S02]  /*138a0*/  LDL.LU R8, [R1+0x328] ;  /* 0x0003280001087983 */ /* 0x000f240000300800 */
[----:B------:R-:W4:Y:S01]  /*138b0*/  LDL.LU R10, [R1+0x324] ;  /* 0x00032400010a7983 */ /* 0x000f220000300800 */
[----:B--2---:R-:W2:Y:S04]  /*138c0*/  LDL.LU R12, [R1+0x320] ;  /* 0x00032000010c7983 */ /* 0x004ea80000300800 */
[----:B---3--:R-:W3:Y:S04]  /*138d0*/  LDL.LU R13, [R1+0x31c] ;  /* 0x00031c00010d7983 */ /* 0x008ee80000300800 */
[----:B------:R0:W-:Y:S01]  /*138e0*/  STS.U16 [R14+0x7700], R3 ;  /* 0x007700030e007388 */ /* 0x0001e20000000400 */
[----:B------:R-:W2:Y:S02]  /*138f0*/  LDL.LU R0, [R1+0x21ec] ;  /* 0x0021ec0001007983 */ /* 0x000ea40000300800 */
[----:B------:R1:W-:Y:S02]  /*13900*/  STS.U16 [R14+0x9400], R4 ;  /* 0x009400040e007388 */ /* 0x0003e40000000400 */
[----:B------:R1:W-:Y:S01]  /*13910*/  STS.U16 [R14+0x9500], R5 ;  /* 0x009500050e007388 */ /* 0x0003e20000000400 */
[----:B------:R1:W-:Y:S01]  /*13920*/  STS.U16 [R14+0x9600], R6 ;  /* 0x009600060e007388 */ /* 0x0003e20000000400 */
[----:B------:R-:W-:Y:S02]  /*13930*/  STS.U16 [R14+0x9700], R7 ;  /* 0x009700070e007388 */ /* 0x000fe40000000400 */
[----:B------:R1:W-:Y:S01]  /*13940*/  STS.U16 [R14+0xb400], R24 ;  /* 0x00b400180e007388 */ /* 0x0003e20000000400 */
[----:B0-----:R-:W2:Y:S01]  /*13950*/  LDL.LU R3, [R1+0x21e8] ;  /* 0x0021e80001037983 */ /* 0x001ea20000300800 */
[----:B-1----:R-:W2:Y:S03]  /*13960*/  LDL.LU R4, [R1+0x21e4] ;  /* 0x0021e40001047983 */ /* 0x002ea60000300800 */
[----:B------:R-:W2:Y:S01]  /*13970*/  LDL.LU R5, [R1+0x21e0] ;  /* 0x0021e00001057983 */ /* 0x000ea20000300800 */
[----:B------:R0:W-:Y:S03]  /*13980*/  STS.U16 [R14+0xb500], R25 ;  /* 0x00b500190e007388 */ /* 0x0001e60000000400 */
[----:B------:R-:W2:Y:S01]  /*13990*/  LDL.LU R6, [R1+0x21dc] ;  /* 0x0021dc0001067983 */ /* 0x000ea20000300800 */
[----:B------:R-:W2:Y:S03]  /*139a0*/  LDL.LU R24, [R1+0x21d8] ;  /* 0x0021d80001187983 */ /* 0x000ea60000300800 */
[----:B------:R1:W-:Y:S01]  /*139b0*/  STS.U16 [R14+0xb600], R26 ;  /* 0x00b6001a0e007388 */ /* 0x0003e20000000400 */
[----:B------:R1:W-:Y:S03]  /*139c0*/  STS.U16 [R14+0xb700], R28 ;  /* 0x00b7001c0e007388 */ /* 0x0003e60000000400 */
[----:B0-----:R-:W2:Y:S01]  /*139d0*/  LDL.LU R25, [R1+0x21d4] ;  /* 0x0021d40001197983 */ /* 0x001ea20000300800 */
[----:B-1----:R-:W2:Y:S03]  /*139e0*/  LDL.LU R26, [R1+0x21d0] ;  /* 0x0021d000011a7983 */ /* 0x002ea60000300800 */
[----:B------:R-:W2:Y:S04]  /*139f0*/  LDL.LU R28, [R1+0x21cc] ;  /* 0x0021cc00011c7983 */ /* 0x000ea80000300800 */
[----:B------:R-:W0:Y:S02]  /*13a00*/  S2R R7, SR_TID.X ;  /* 0x0000000000077919 */ /* 0x000e240000002100 */
[----:B0-----:R-:W-:-:S05]  /*13a10*/  LOP3.LUT R7, R7, 0x7f, RZ, 0xc0, !PT ;  /* 0x0000007f07077812 */ /* 0x001fca00078ec0ff */
[----:B------:R-:W-:-:S05]  /*13a20*/  IMAD.SHL.U32 R7, R7, 0x2, RZ ;  /* 0x0000000207077824 */ /* 0x000fca00078e00ff */
[----:B------:R-:W-:Y:S01]  /*13a30*/  LOP3.LUT R7, R7, 0x60, RZ, 0x3c, !PT ;  /* 0x0000006007077812 */ /* 0x000fe200078e3cff */
[----:B--2---:R-:W-:Y:S01]  /*13a40*/  STS.U16 [R14+0xd400], R28 ;  /* 0x00d4001c0e007388 */ /* 0x004fe20000000400 */
[----:B------:R-:W-:Y:S02]  /*13a50*/  STS.U16 [R14+0xd500], R26 ;  /* 0x00d5001a0e007388 */ /* 0x000fe40000000400 */
[----:B------:R-:W-:Y:S02]  /*13a60*/  STS.U16 [R14+0xd600], R25 ;  /* 0x00d600190e007388 */ /* 0x000fe40000000400 */
[----:B------:R-:W-:Y:S01]  /*13a70*/  STS.U16 [R14+0xd700], R24 ;  /* 0x00d700180e007388 */ /* 0x000fe20000000400 */
[----:B------:R-:W-:Y:S01]  /*13a80*/  STS.U16 [R14+0xf400], R6 ;  /* 0x00f400060e007388 */ /* 0x000fe20000000400 */
[----:B------:R0:W-:Y:S02]  /*13a90*/  STS.U16 [R14+0xf500], R5 ;  /* 0x00f500050e007388 */ /* 0x0001e40000000400 */
[----:B------:R1:W-:Y:S02]  /*13aa0*/  STS.U16 [R14+0xf600], R4 ;  /* 0x00f600040e007388 */ /* 0x0003e40000000400 */
[----:B------:R2:W-:Y:S01]  /*13ab0*/  STS.U16 [R14+0xf700], R3 ;  /* 0x00f700030e007388 */ /* 0x0005e20000000400 */
[----:B----4-:R4:W-:Y:S04]  /*13ac0*/  STS.U16 [R7+0x1800], R2 ;  /* 0x0018000207007388 */ /* 0x0109e80000000400 */
[----:B0-----:R-:W3:Y:S01]  /*13ad0*/  LDL.LU R5, [R1+0x3ec] ;  /* 0x0003ec0001057983 */ /* 0x001ee20000300800 */
[----:B-1----:R-:W3:Y:S02]  /*13ae0*/  LDL.LU R4, [R1+0x410] ;  /* 0x0004100001047983 */ /* 0x002ee40000300800 */
[----:B--2---:R-:W2:Y:S02]  /*13af0*/  LDL.LU R14, [R1+0x21c8] ;  /* 0x0021c800010e7983 */ /* 0x004ea40000300800 */
[----:B------:R-:W2:Y:S01]  /*13b00*/  LDL R3, [R1+0x7dc] ;  /* 0x0007dc0001037983 */ /* 0x000ea20000100800 */
[----:B----4-:R-:W2:Y:S01]  /*13b10*/  LDL R2, [R1+0xfd4] ;  /* 0x000fd40001027983 */ /* 0x010ea20000100800 */
[----:B------:R-:W-:-:S03]  /*13b20*/  PRMT R6, RZ, 0x7610, R6 ;  /* 0x00007610ff067816 */ /* 0x000fc60000000006 */
[----:B------:R0:W-:Y:S04]  /*13b30*/  STS.U16 [R7+0x1900], R15 ;  /* 0x0019000f07007388 */ /* 0x0001e80000000400 */
[----:B0-----:R-:W4:Y:S04]  /*13b40*/  LDL.LU R15, [R1+0x21c4] ;  /* 0x0021c400010f7983 */ /* 0x001f280000300800 */
[----:B--2---:R0:W2:Y:S04]  /*13b50*/  @!P0 LDG.E.U16 R6, [R2.64] ;  /* 0x0000000602068981 */ /* 0x0040a8000c1e1500 */
[----:B0-----:R-:W2:Y:S04]  /*13b60*/  LDL R2, [R1+0xfd0] ;  /* 0x000fd00001027983 */ /* 0x001ea80000100800 */
[----:B------:R-:W2:Y:S04]  /*13b70*/  LDL R3, [R1+0x1004] ;  /* 0x0010040001037983 */ /* 0x000ea80000100800 */
[----:B---3--:R0:W-:Y:S01]  /*13b80*/  STS.U16 [R7+0x1a00], R4 ;  /* 0x001a000407007388 */ /* 0x0081e20000000400 */
[----:B------:R1:W-:Y:S02]  /*13b90*/  STS.U16 [R7+0x1b00], R5 ;  /* 0x001b000507007388 */ /* 0x0003e40000000400 */
[----:B------:R-:W-:Y:S02]  /*13ba0*/  STS.U16 [R7+0x3800], R8 ;  /* 0x0038000807007388 */ /* 0x000fe40000000400 */
[----:B------:R-:W-:Y:S01]  /*13bb0*/  STS.U16 [R7+0x3900], R10 ;  /* 0x0039000a07007388 */ /* 0x000fe20000000400 */
[----:B------:R3:W-:Y:S01]  /*13bc0*/  STS.U16 [R7+0x3a00], R12 ;  /* 0x003a000c07007388 */ /* 0x0007e20000000400 */
[----:B------:R3:W-:Y:S03]  /*13bd0*/  STS.U16 [R7+0x3b00], R13 ;  /* 0x003b000d07007388 */ /* 0x0007e60000000400 */
[----:B0-----:R-:W2:Y:S04]  /*13be0*/  LDL R4, [R1+0x1000] ;  /* 0x0010000001047983 */ /* 0x001ea80000100800 */
[----:B-1----:R-:W2:Y:S04]  /*13bf0*/  LDL R5, [R1+0xfcc] ;  /* 0x000fcc0001057983 */ /* 0x002ea80000100800 */
[----:B---3--:R-:W3:Y:S04]  /*13c00*/  LDL R12, [R1+0xffc] ;  /* 0x000ffc00010c7983 */ /* 0x008ee80000100800 */
[----:B------:R-:W3:Y:S01]  /*13c10*/  LDL R13, [R1+0xfc8] ;  /* 0x000fc800010d7983 */ /* 0x000ee20000100800 */
[----:B----4-:R-:W-:-:S02]  /*13c20*/  PRMT R15, RZ, 0x7610, R15 ;  /* 0x00007610ff0f7816 */ /* 0x010fc4000000000f */
[----:B------:R-:W-:Y:S02]  /*13c30*/  PRMT R14, RZ, 0x7610, R14 ;  /* 0x00007610ff0e7816 */ /* 0x000fe4000000000e */
[----:B------:R-:W-:Y:S01]  /*13c40*/  PRMT R11, RZ, 0x7610, R11 ;  /* 0x00007610ff0b7816 */ /* 0x000fe2000000000b */
[----:B------:R-:W4:Y:S04]  /*13c50*/  LDL R8, [R1+0xff8] ;  /* 0x000ff80001087983 */ /* 0x000f280000100800 */
[----:B------:R-:W3:Y:S04]  /*13c60*/  LDL R10, [R1+0xfc4] ;  /* 0x000fc400010a7983 */ /* 0x000ee80000100800 */
[----:B------:R-:W3:Y:S01]  /*13c70*/  LDL R7, [R1+0xfc0] ;  /* 0x000fc00001077983 */ /* 0x000ee20000100800 */
[----:B--2---:R-:W-:-:S04]  /*13c80*/  @!P0 LOP3.LUT R3, R3, R2, RZ, 0x3c, !PT ;  /* 0x0000000203038212 */ /* 0x004fc800078e3cff */
[----:B------:R-:W-:-:S04]  /*13c90*/  @!P0 LOP3.LUT R2, R3, R2, RZ, 0x3c, !PT ;  /* 0x0000000203028212 */ /* 0x000fc800078e3cff */
[----:B------:R-:W-:-:S05]  /*13ca0*/  @!P0 LOP3.LUT R3, R3, R2, RZ, 0x3c, !PT ;  /* 0x0000000203038212 */ /* 0x000fca00078e3cff */
[----:B------:R0:W2:Y:S02]  /*13cb0*/  @!P0 LDG.E.U16 R15, [R2.64] ;  /* 0x00000006020f8981 */ /* 0x0000a4000c1e1500 */
[----:B0-----:R-:W-:Y:S02]  /*13cc0*/  @!P0 IMAD.MOV.U32 R2, RZ, RZ, R4 ;  /* 0x000000ffff028224 */ /* 0x001fe400078e0004 */
[----:B------:R-:W-:-:S05]  /*13cd0*/  @!P0 IMAD.MOV.U32 R3, RZ, RZ, R5 ;  /* 0x000000ffff038224 */ /* 0x000fca00078e0005 */
[----:B------:R3:W2:Y:S02]  /*13ce0*/  @!P0 LDG.E.U16 R14, [R2.64] ;  /* 0x00000006020e8981 */ /* 0x0006a4000c1e1500 */
[----:B---3--:R-:W-:Y:S02]  /*13cf0*/  @!P0 IMAD.MOV.U32 R2, RZ, RZ, R12 ;  /* 0x000000ffff028224 */ /* 0x008fe400078e000c */
[----:B------:R-:W-:-:S05]  /*13d00*/  @!P0 IMAD.MOV.U32 R3, RZ, RZ, R13 ;  /* 0x000000ffff038224 */ /* 0x000fca00078e000d */
[----:B------:R4:W3:Y:S04]  /*13d10*/  @!P0 LDG.E.U16 R11, [R2.64] ;  /* 0x00000006020b8981 */ /* 0x0008e8000c1e1500 */
[----:B------:R0:W-:Y:S01]  /*13d20*/  STL [R1+0x14], R6 ;  /* 0x0000140601007387 */ /* 0x0001e20000100800 */
[----:B------:R-:W2:Y:S02]  /*13d30*/  LDL R5, [R1+0xff0] ;  /* 0x000ff00001057983 */ /* 0x000ea40000100800 */
[----:B------:R-:W2:Y:S01]  /*13d40*/  LDL R4, [R1+0x100c] ;  /* 0x00100c0001047983 */ /* 0x000ea20000100800 */
[----:B0-----:R-:W2:Y:S01]  /*13d50*/  LDL R6, [R1+0xff4] ;  /* 0x000ff40001067983 */ /* 0x001ea20000100800 */
[----:B----4-:R-:W-:Y:S01]  /*13d60*/  @!P0 IMAD.MOV.U32 R2, RZ, RZ, R8 ;  /* 0x000000ffff028224 */ /* 0x010fe200078e0008 */
[----:B------:R-:W-:Y:S01]  /*13d70*/  PRMT R9, RZ, 0x7610, R9 ;  /* 0x00007610ff097816 */ /* 0x000fe20000000009 */
[----:B------:R-:W-:Y:S01]  /*13d80*/  @!P0 IMAD.MOV.U32 R3, RZ, RZ, R10 ;  /* 0x000000ffff038224 */ /* 0x000fe200078e000a */
[----:B------:R-:W-:-:S04]  /*13d90*/  PRMT R0, RZ, 0x7610, R0 ;  /* 0x00007610ff007816 */ /* 0x000fc80000000000 */
[----:B------:R0:W4:Y:S02]  /*13da0*/  @!P0 LDG.E.U16 R9, [R2.64] ;  /* 0x0000000602098981 */ /* 0x000124000c1e1500 */
[----:B0-----:R-:W-:Y:S01]  /*13db0*/  @!P0 IMAD.MOV.U32 R3, RZ, RZ, R7 ;  /* 0x000000ffff038224 */ /* 0x001fe200078e0007 */
[----:B------:R-:W-:Y:S01]  /*13dc0*/  PRMT R29, RZ, 0x7610, R29 ;  /* 0x00007610ff1d7816 */ /* 0x000fe2000000001d */
[----:B---3--:R0:W-:Y:S01]  /*13dd0*/  STL [R1+0x8], R11 ;  /* 0x0000080b01007387 */ /* 0x0081e20000100800 */
[----:B------:R-:W3:Y:S01]  /*13de0*/  LDL R8, [R1+0x1014] ;  /* 0x0010140001087983 */ /* 0x000ee20000100800 */
[----:B------:R-:W-:Y:S01]  /*13df0*/  PRMT R28, RZ, 0x7610, R28 ;  /* 0x00007610ff1c7816 */ /* 0x000fe2000000001c */
[----:B------:R-:W4:Y:S01]  /*13e00*/  LDL R7, [R1+0xfe8] ;  /* 0x000fe80001077983 */ /* 0x000f220000100800 */
[----:B0-----:R-:W4:Y:S01]  /*13e10*/  LDL R11, [R1+0xfec] ;  /* 0x000fec00010b7983 */ /* 0x001f220000100800 */
[----:B--2---:R-:W-:Y:S02]  /*13e20*/  @!P0 IMAD.MOV.U32 R2, RZ, RZ, R6 ;  /* 0x000000ffff028224 */ /* 0x004fe400078e0006 */
[----:B------:R-:W2:Y:S03]  /*13e30*/  LDL R6, [R1+0x101c] ;  /* 0x00101c0001067983 */ /* 0x000ea60000100800 */
[----:B------:R0:W2:Y:S02]  /*13e40*/  @!P0 LDG.E.U16 R0, [R2.64] ;  /* 0x0000000602008981 */ /* 0x0000a4000c1e1500 */
[----:B0-----:R-:W-:-:S02]  /*13e50*/  @!P0 IMAD.MOV.U32 R2, RZ, RZ, R4 ;  /* 0x000000ffff028224 */ /* 0x001fc400078e0004 */
[----:B------:R-:W-:-:S05]  /*13e60*/  @!P0 IMAD.MOV.U32 R3, RZ, RZ, R5 ;  /* 0x000000ffff038224 */ /* 0x000fca00078e0005 */
[----:B------:R3:W2:Y:S02]  /*13e70*/  @!P0 LDG.E.U16 R29, [R2.64] ;  /* 0x00000006021d8981 */ /* 0x0006a4000c1e1500 */
[----:B---3--:R-:W-:Y:S02]  /*13e80*/  @!P0 IMAD.MOV.U32 R2, RZ, RZ, R8 ;  /* 0x000000ffff028224 */ /* 0x008fe400078e0008 */
[----:B----4-:R-:W-:-:S05]  /*13e90*/  @!P0 IMAD.MOV.U32 R3, RZ, RZ, R11 ;  /* 0x000000ffff038224 */ /* 0x010fca00078e000b */
[----:B------:R0:W3:Y:S04]  /*13ea0*/  @!P0 LDG.E.U16 R28, [R2.64] ;  /* 0x00000006021c8981 */ /* 0x0000e8000c1e1500 */
[----:B--2---:R-:W-:Y:S01]  /*13eb0*/  STL [R1+0x2154], R0 ;  /* 0x0021540001007387 */ /* 0x004fe20000100800 */
[----:B------:R-:W2:Y:S02]  /*13ec0*/  LDL R10, [R1+0xfe4] ;  /* 0x000fe400010a7983 */ /* 0x000ea40000100800 */
[----:B------:R1:W-:Y:S02]  /*13ed0*/  STL [R1+0x4], R9 ;  /* 0x0000040901007387 */ /* 0x0003e40000100800 */
[----:B------:R-:W4:Y:S01]  /*13ee0*/  LDL R5, [R1+0xfe0] ;  /* 0x000fe00001057983 */ /* 0x000f220000100800 */
[----:B------:R-:W4:Y:S04]  /*13ef0*/  LDL R4, [R1+0x102c] ;  /* 0x00102c0001047983 */ /* 0x000f280000100800 */
[----:B-1----:R-:W4:Y:S04]  /*13f00*/  LDL R9, [R1+0x1024] ;  /* 0x0010240001097983 */ /* 0x002f280000100800 */
[----:B------:R-:W-:Y:S01]  /*13f10*/  STL [R1+0x2158], R29 ;  /* 0x0021581d01007387 */ /* 0x000fe20000100800 */
[----:B------:R-:W-:Y:S02]  /*13f20*/  STL [R1+0x10], R15 ;  /* 0x0000100f01007387 */ /* 0x000fe40000100800 */
[----:B------:R-:W4:Y:S02]  /*13f30*/  LDL R8, [R1+0xfdc] ;  /* 0x000fdc0001087983 */ /* 0x000f240000100800 */
[----:B------:R-:W4:Y:S02]  /*13f40*/  LDL R0, [R1+0x1034] ;  /* 0x0010340001007983 */ /* 0x000f240000100800 */
[----:B0-----:R-:W-:-:S02]  /*13f50*/  @!P0 IMAD.MOV.U32 R2, RZ, RZ, R6 ;  /* 0x000000ffff028224 */ /* 0x001fc400078e0006 */
[----:B------:R-:W-:Y:S01]  /*13f60*/  @!P0 IMAD.MOV.U32 R3, RZ, RZ, R7 ;  /* 0x000000ffff038224 */ /* 0x000fe200078e0007 */
[----:B------:R-:W-:Y:S02]  /*13f70*/  PRMT R27, RZ, 0x7610, R27 ;  /* 0x00007610ff1b7816 */ /* 0x000fe4000000001b */
[----:B------:R-:W-:-:S04]  /*13f80*/  PRMT R26, RZ, 0x7610, R26 ;  /* 0x00007610ff1a7816 */ /* 0x000fc8000000001a */
[----:B------:R2:W4:Y:S01]  /*13f90*/  @!P0 LDG.E.U16 R27, [R2.64] ;  /* 0x00000006021b8981 */ /* 0x000522000c1e1500 */
[----:B------:R-:W-:Y:S02]  /*13fa0*/  PRMT R22, RZ, 0x7610, R22 ;  /* 0x00007610ff167816 */ /* 0x000fe40000000016 */
[----:B------:R-:W-:Y:S01]  /*13fb0*/  PRMT R20, RZ, 0x7610, R20 ;  /* 0x00007610ff147816 */ /* 0x000fe20000000014 */
[----:B---3--:R-:W-:Y:S01]  /*13fc0*/  STL [R1+0x215c], R28 ;  /* 0x00215c1c01007387 */ /* 0x008fe20000100800 */
[----:B------:R-:W-:Y:S02]  /*13fd0*/  STL [R1+0xc], R14 ;  /* 0x00000c0e01007387 */ /* 0x000fe40000100800 */
[----:B------:R-:W3:Y:S02]  /*13fe0*/  LDL R7, [R1+0xfd8] ;  /* 0x000fd80001077983 */ /* 0x000ee40000100800 */
[----:B------:R-:W3:Y:S02]  /*13ff0*/  LDL R6, [R1+0x103c] ;  /* 0x00103c0001067983 */ /* 0x000ee40000100800 */
[----:B--2---:R-:W-:-:S02]  /*14000*/  @!P0 IMAD.MOV.U32 R3, RZ, RZ, R10 ;  /* 0x000000ffff038224 */ /* 0x004fc400078e000a */
[----:B----4-:R-:W-:-:S05]  /*14010*/  @!P0 IMAD.MOV.U32 R2, RZ, RZ, R9 ;  /* 0x000000ffff028224 */ /* 0x010fca00078e0009 */
[----:B------:R0:W2:Y:S02]  /*14020*/  @!P0 LDG.E.U16 R26, [R2.64] ;  /* 0x00000006021a8981 */ /* 0x0000a4000c1e1500 */
[----:B0-----:R-:W-:Y:S02]  /*14030*/  @!P0 IMAD.MOV.U32 R2, RZ, RZ, R4 ;  /* 0x000000ffff028224 */ /* 0x001fe400078e0004 */
[----:B------:R-:W-:-:S05]  /*14040*/  @!P0 IMAD.MOV.U32 R3, RZ, RZ, R5 ;  /* 0x000000ffff038224 */ /* 0x000fca00078e0005 */
[----:B------:R0:W4:Y:S02]  /*14050*/  @!P0 LDG.E.U16 R22, [R2.64] ;  /* 0x0000000602168981 */ /* 0x000124000c1e1500 */
[----:B0-----:R-:W-:Y:S02]  /*14060*/  @!P0 IMAD.MOV.U32 R2, RZ, RZ, R0 ;  /* 0x000000ffff028224 */ /* 0x001fe400078e0000 */
[----:B------:R-:W-:-:S05]  /*14070*/  @!P0 IMAD.MOV.U32 R3, RZ, RZ, R8 ;  /* 0x000000ffff038224 */ /* 0x000fca00078e0008 */
[----:B------:R3:W4:Y:S01]  /*14080*/  @!P0 LDG.E.U16 R20, [R2.64] ;  /* 0x0000000602148981 */ /* 0x000722000c1e1500 */
[----:B------:R-:W-:Y:S01]  /*14090*/  PRMT R18, RZ, 0x7610, R18 ;  /* 0x00007610ff127816 */ /* 0x000fe20000000012 */
[----:B---3--:R-:W-:Y:S02]  /*140a0*/  @!P0 IMAD.MOV.U32 R3, RZ, RZ, R7 ;  /* 0x000000ffff038224 */ /* 0x008fe400078e0007 */
[----:B------:R-:W-:-:S05]  /*140b0*/  @!P0 IMAD.MOV.U32 R2, RZ, RZ, R6 ;  /* 0x000000ffff028224 */ /* 0x000fca00078e0006 */
[----:B------:R-:W3:Y:S04]  /*140c0*/  @!P0 LDG.E.U16 R18, [R2.64] ;  /* 0x0000000602128981 */ /* 0x000ee8000c1e1500 */
[----:B------:R-:W-:Y:S04]  /*140d0*/  STL [R1+0x2160], R27 ;  /* 0x0021601b01007387 */ /* 0x000fe80000100800 */
[----:B--2---:R-:W-:Y:S01]  /*140e0*/  STL [R1+0x2164], R26 ;  /* 0x0021641a01007387 */ /* 0x004fe20000100800 */
[----:B------:R-:W2:Y:S02]  /*140f0*/  LDL R5, [R1+0x1008] ;  /* 0x0010080001057983 */ /* 0x000ea40000100800 */
[----:B------:R-:W2:Y:S01]  /*14100*/  LDL R4, [R1+0x1044] ;  /* 0x0010440001047983 */ /* 0x000ea20000100800 */
[----:B----4-:R-:W-:Y:S01]  /*14110*/  STL [R1+0x2168], R22 ;  /* 0x0021681601007387 */ /* 0x010fe20000100800 */
[----:B------:R-:W4:Y:S02]  /*14120*/  LDL R11, [R1+0x1010] ;  /* 0x00101000010b7983 */ /* 0x000f240000100800 */
[----:B------:R-:W4:Y:S01]  /*14130*/  LDL R0, [R1+0x104c] ;  /* 0x00104c0001007983 */ /* 0x000f220000100800 */
[----:B------:R-:W-:Y:S01]  /*14140*/  STL [R1+0x216c], R20 ;  /* 0x00216c1401007387 */ /* 0x000fe20000100800 */
[----:B------:R-:W4:Y:S02]  /*14150*/  LDL R7, [R1+0x1018] ;  /* 0x0010180001077983 */ /* 0x000f240000100800 */
[----:B------:R-:W4:Y:S02]  /*14160*/  LDL R6, [R1+0x1054] ;  /* 0x0010540001067983 */ /* 0x000f240000100800 */
[----:B------:R-:W4:Y:S01]  /*14170*/  LDL R12, [R1+0x1020] ;  /* 0x00102000010c7983 */ /* 0x000f220000100800 */
[----:B------:R-:W4:Y:S01]  /*14180*/  LDL R10, [R1+0x1060] ;  /* 0x00106000010a7983 */ /* 0x000f220000100800 */
[----:B------:R-:W-:-:S03]  /*14190*/  PRMT R16, RZ, 0x7610, R16 ;  /* 0x00007610ff107816 */ /* 0x000fc60000000010 */
[----:B---3--:R-:W-:Y:S01]  /*141a0*/  STL [R1+0x2170], R18 ;  /* 0x0021701201007387 */ /* 0x008fe20000100800 */
[----:B------:R-:W3:Y:S02]  /*141b0*/  LDL R9, [R1+0x1028] ;  /* 0x0010280001097983 */ /* 0x000ee40000100800 */
[----:B------:R-:W3:Y:S01]  /*141c0*/  LDL R8, [R1+0x1068] ;  /* 0x0010680001087983 */ /* 0x000ee20000100800 */
[----:B------:R-:W-:Y:S02]  /*141d0*/  PRMT R2, RZ, 0x7610, R2 ;  /* 0x00007610ff027816 */ /* 0x000fe40000000002 */
[----:B------:R-:W-:Y:S01]  /*141e0*/  PRMT R3, RZ, 0x7610, R3 ;  /* 0x00007610ff037816 */ /* 0x000fe20000000003 */
[----:B--2---:R4:W2:Y:S02]  /*141f0*/  @!P0 LDG.E.U16 R16, [R4.64] ;  /* 0x0000000604108981 */ /* 0x0048a4000c1e1500 */
[----:B----4-:R-:W-:Y:S02]  /*14200*/  @!P0 IMAD.MOV.U32 R5, RZ, RZ, R11 ;  /* 0x000000ffff058224 */ /* 0x010fe400078e000b */
[----:B------:R-:W-:-:S05]  /*14210*/  @!P0 IMAD.MOV.U32 R4, RZ, RZ, R0 ;  /* 0x000000ffff048224 */ /* 0x000fca00078e0000 */
[----:B------:R0:W4:Y:S04]  /*14220*/  @!P0 LDG.E.U16 R2, [R4.64] ;  /* 0x0000000604028981 */ /* 0x000128000c1e1500 */
[----:B------:R1:W4:Y:S01]  /*14230*/  @!P0 LDG.E.U16 R3, [R6.64] ;  /* 0x0000000606038981 */ /* 0x000322000c1e1500 */
[----:B0-----:R-:W-:Y:S02]  /*14240*/  PRMT R4, RZ, 0x7610, R4 ;  /* 0x00007610ff047816 */ /* 0x001fe40000000004 */
[----:B------:R-:W-:Y:S01]  /*14250*/  PRMT R5, RZ, 0x7610, R5 ;  /* 0x00007610ff057816 */ /* 0x000fe20000000005 */
[----:B-1----:R-:W-:Y:S02]  /*14260*/  @!P0 IMAD.MOV.U32 R6, RZ, RZ, R10 ;  /* 0x000000ffff068224 */ /* 0x002fe400078e000a */
[----:B------:R-:W-:-:S05]  /*14270*/  @!P0 IMAD.MOV.U32 R7, RZ, RZ, R12 ;  /* 0x000000ffff078224 */ /* 0x000fca00078e000c */
[----:B------:R-:W4:Y:S04]  /*14280*/  @!P0 LDG.E.U16 R4, [R6.64] ;  /* 0x0000000606048981 */ /* 0x000f28000c1e1500 */
[----:B---3--:R-:W3:Y:S04]  /*14290*/  @!P0 LDG.E.U16 R5, [R8.64] ;  /* 0x0000000608058981 */ /* 0x008ee8000c1e1500 */
[----:B--2---:R-:W-:Y:S01]  /*142a0*/  STL [R1+0x2174], R16 ;  /* 0x0021741001007387 */ /* 0x004fe20000100800 */
[----:B------:R-:W2:Y:S02]  /*142b0*/  LDL R11, [R1+0x1030] ;  /* 0x00103000010b7983 */ /* 0x000ea40000100800 */
[----:B------:R-:W2:Y:S01]  /*142c0*/  LDL R0, [R1+0x1070] ;  /* 0x0010700001007983 */ /* 0x000ea20000100800 */
[----:B----4-:R0:W-:Y:S04]  /*142d0*/  STL [R1+0x2178], R2 ;  /* 0x0021780201007387 */ /* 0x0101e80000100800 */
[----:B------:R-:W-:Y:S01]  /*142e0*/  STL [R1+0x217c], R3 ;  /* 0x00217c0301007387 */ /* 0x000fe20000100800 */
[----:B------:R-:W4:Y:S03]  /*142f0*/  LDL R10, [R1+0x1038] ;  /* 0x00103800010a7983 */ /* 0x000f260000100800 */
[----:B0-----:R-:W4:Y:S04]  /*14300*/  LDL R2, [R1+0x1078] ;  /* 0x0010780001027983 */ /* 0x001f280000100800 */
[----:B------:R0:W-:Y:S01]  /*14310*/  STL [R1+0x2180], R4 ;  /* 0x0021800401007387 */ /* 0x0001e20000100800 */
[----:B------:R-:W4:Y:S03]  /*14320*/  LDL R14, [R1+0x1040] ;  /* 0x00104000010e7983 */ /* 0x000f260000100800 */
[----:B0-----:R-:W4:Y:S04]  /*14330*/  LDL R4, [R1+0x1080] ;  /* 0x0010800001047983 */ /* 0x001f280000100800 */
[----:B---3--:R-:W-:Y:S01]  /*14340*/  STL [R1+0x2184], R5 ;  /* 0x0021840501007387 */ /* 0x008fe20000100800 */
[----:B------:R-:W3:Y:S02]  /*14350*/  LDL R13, [R1+0x1064] ;  /* 0x00106400010d7983 */ /* 0x000ee40000100800 */
[----:B------:R-:W3:Y:S01]  /*14360*/  LDL R12, [R1+0x10a0] ;  /* 0x0010a000010c7983 */ /* 0x000ee20000100800 */
[----:B------:R-:W-:-:S02]  /*14370*/  PRMT R6, RZ, 0x7610, R6 ;  /* 0x00007610ff067816 */ /* 0x000fc40000000006 */
[----:B------:R-:W-:Y:S01]  /*14380*/  PRMT R7, RZ, 0x7610, R7 ;  /* 0x00007610ff077816 */ /* 0x000fe20000000007 */
[----:B------:R-:W3:Y:S01]  /*14390*/  LDL R3, [R1+0x1084] ;  /* 0x0010840001037983 */ /* 0x000ee20000100800 */
[----:B--2---:R-:W-:Y:S02]  /*143a0*/  @!P0 IMAD.MOV.U32 R9, RZ, RZ, R11 ;  /* 0x000000ffff098224 */ /* 0x004fe400078e000b */
[----:B------:R-:W-:Y:S02]  /*143b0*/  @!P0 IMAD.MOV.U32 R8, RZ, RZ, R0 ;  /* 0x000000ffff088224 */ /* 0x000fe400078e0000 */
[----:B------:R-:W2:Y:S04]  /*143c0*/  LDL R0, [R1+0x10b0] ;  /* 0x0010b00001007983 */ /* 0x000ea80000100800 */
[----:B------:R0:W2:Y:S01]  /*143d0*/  @!P0 LDG.E.U16 R6, [R8.64] ;  /* 0x0000000608068981 */ /* 0x0000a2000c1e1500 */
[----:B----4-:R-:W-:-:S02]  /*143e0*/  @!P0 IMAD.MOV.U32 R11, RZ, RZ, R10 ;  /* 0x000000ffff0b8224 */ /* 0x010fc400078e000a */
[----:B------:R-:W-:-:S05]  /*143f0*/  @!P0 IMAD.MOV.U32 R10, RZ, RZ, R2 ;  /* 0x000000ffff0a8224 */ /* 0x000fca00078e0002 */
[----:B------:R1:W4:Y:S01]  /*14400*/  @!P0 LDG.E.U16 R7, [R10.64] ;  /* 0x000000060a078981 */ /* 0x000322000c1e1500 */
[----:B0-----:R-:W-:Y:S02]  /*14410*/  PRMT R8, RZ, 0x7610, R8 ;  /* 0x00007610ff087816 */ /* 0x001fe40000000008 */
[----:B------:R-:W-:Y:S01]  /*14420*/  PRMT R9, RZ, 0x7610, R9 ;  /* 0x00007610ff097816 */ /* 0x000fe20000000009 */
[----:B-1----:R-:W-:Y:S02]  /*14430*/  @!P0 IMAD.MOV.U32 R11, RZ, RZ, R14 ;  /* 0x000000ffff0b8224 */ /* 0x002fe400078e000e */
[----:B------:R-:W-:-:S05]  /*14440*/  @!P0 IMAD.MOV.U32 R10, RZ, RZ, R4 ;  /* 0x000000ffff0a8224 */ /* 0x000fca00078e0004 */
[----:B------:R0:W4:Y:S04]  /*14450*/  @!P0 LDG.E.U16 R8, [R10.64] ;  /* 0x000000060a088981 */ /* 0x000128000c1e1500 */
[----:B---3--:R1:W3:Y:S04]  /*14460*/  @!P0 LDG.E.U16 R9, [R12.64] ;  /* 0x000000060c098981 */ /* 0x0082e8000c1e1500 */
[----:B--2---:R2:W-:Y:S01]  /*14470*/  STL [R1+0x2188], R6 ;  /* 0x0021880601007387 */ /* 0x0045e20000100800 */
[----:B------:R-:W3:Y:S03]  /*14480*/  LDL R2, [R1+0x1088] ;  /* 0x0010880001027983 */ /* 0x000ee60000100800 */
[----:B--2---:R-:W2:Y:S04]  /*14490*/  LDL R6, [R1+0x1048] ;  /* 0x0010480001067983 */ /* 0x004ea80000100800 */
[----:B----4-:R-:W-:Y:S01]  /*144a0*/  STL [R1+0x218c], R7 ;  /* 0x00218c0701007387 */ /* 0x010fe20000100800 */
[----:B------:R-:W4:Y:S02]  /*144b0*/  LDL R5, [R1+0x106c] ;  /* 0x00106c0001057983 */ /* 0x000f240000100800 */
[----:B------:R-:W4:Y:S01]  /*144c0*/  LDL R4, [R1+0x10bc] ;  /* 0x0010bc0001047983 */ /* 0x000f220000100800 */
[----:B0-----:R-:W-:Y:S01]  /*144d0*/  PRMT R10, RZ, 0x7610, R10 ;  /* 0x00007610ff0a7816 */ /* 0x001fe2000000000a */
[----:B-1----:R-:W-:-:S02]  /*144e0*/  @!P0 IMAD.MOV.U32 R12, RZ, RZ, R0 ;  /* 0x000000ffff0c8224 */ /* 0x002fc400078e0000 */
[----:B------:R-:W-:-:S05]  /*144f0*/  @!P0 IMAD.MOV.U32 R13, RZ, RZ, R3 ;  /* 0x000000ffff0d8224 */ /* 0x000fca00078e0003 */
[----:B------:R0:W4:Y:S04]  /*14500*/  @!P0 LDG.E.U16 R10, [R12.64] ;  /* 0x000000060c0a8981 */ /* 0x000128000c1e1500 */
[----:B------:R-:W-:Y:S04]  /*14510*/  STL [R1+0x2190], R8 ;  /* 0x0021900801007387 */ /* 0x000fe80000100800 */
[----:B---3--:R-:W-:Y:S01]  /*14520*/  STL [R1+0x2194], R9 ;  /* 0x0021940901007387 */ /* 0x008fe20000100800 */
[----:B------:R-:W3:Y:S02]  /*14530*/  LDL R3, [R1+0x108c] ;  /* 0x00108c0001037983 */ /* 0x000ee40000100800 */
[----:B------:R-:W3:Y:S01]  /*14540*/  LDL R0, [R1+0x10ac] ;  /* 0x0010ac0001007983 */ /* 0x000ee20000100800 */
[----:B------:R-:W-:Y:S01]  /*14550*/  PRMT R11, RZ, 0x7610, R11 ;  /* 0x00007610ff0b7816 */ /* 0x000fe2000000000b */
[----:B------:R-:W-:-:S02]  /*14560*/  @!P0 IMAD.MOV.U32 R14, RZ, RZ, R2 ;  /* 0x000000ffff0e8224 */ /* 0x000fc400078e0002 */
[----:B--2---:R-:W-:-:S05]  /*14570*/  @!P0 IMAD.MOV.U32 R15, RZ, RZ, R6 ;  /* 0x000000ffff0f8224 */ /* 0x004fca00078e0006 */
[----:B------:R4:W2:Y:S01]  /*14580*/  @!P0 LDG.E.U16 R11, [R14.64] ;  /* 0x000000060e0b8981 */ /* 0x0008a2000c1e1500 */
[----:B0-----:R-:W-:Y:S01]  /*14590*/  PRMT R12, RZ, 0x7610, R12 ;  /* 0x00007610ff0c7816 */ /* 0x001fe2000000000c */
[----:B----4-:R-:W-:Y:S02]  /*145a0*/  @!P0 IMAD.MOV.U32 R15, RZ, RZ, R5 ;  /* 0x000000ffff0f8224 */ /* 0x010fe400078e0005 */
[----:B------:R-:W-:-:S05]  /*145b0*/  @!P0 IMAD.MOV.U32 R14, RZ, RZ, R4 ;  /* 0x000000ffff0e8224 */ /* 0x000fca00078e0004 */
[----:B------:R3:W4:Y:S01]  /*145c0*/  @!P0 LDG.E.U16 R12, [R14.64] ;  /* 0x000000060e0c8981 */ /* 0x000722000c1e1500 */
[----:B------:R-:W-:-:S03]  /*145d0*/  PRMT R13, RZ, 0x7610, R13 ;  /* 0x00007610ff0d7816 */ /* 0x000fc6000000000d */
[----:B------:R0:W-:Y:S01]  /*145e0*/  STL [R1+0x2198], R10 ;  /* 0x0021980a01007387 */ /* 0x0001e20000100800 */
[----:B------:R-:W4:Y:S02]  /*145f0*/  LDL R2, [R1+0x1090] ;  /* 0x0010900001027983 */ /* 0x000f240000100800 */
[----:B------:R-:W4:Y:S02]  /*14600*/  LDL R16, [R1+0x1050] ;  /* 0x0010500001107983 */ /* 0x000f240000100800 */
[----:B---3--:R-:W-:Y:S02]  /*14610*/  @!P0 IMAD.MOV.U32 R15, RZ, RZ, R3 ;  /* 0x000000ffff0f8224 */ /* 0x008fe400078e0003 */
[----:B------:R-:W-:-:S05]  /*14620*/  @!P0 IMAD.MOV.U32 R14, RZ, RZ, R0 ;  /* 0x000000ffff0e8224 */ /* 0x000fca00078e0000 */
[----:B------:R1:W3:Y:S04]  /*14630*/  @!P0 LDG.E.U16 R13, [R14.64] ;  /* 0x000000060e0d8981 */ /* 0x0002e8000c1e1500 */
[----:B--2---:R-:W-:Y:S01]  /*14640*/  STL [R1+0x219c], R11 ;  /* 0x00219c0b01007387 */ /* 0x004fe20000100800 */
[----:B0-----:R-:W2:Y:S02]  /*14650*/  LDL R10, [R1+0x1074] ;  /* 0x00107400010a7983 */ /* 0x001ea40000100800 */
[----:B------:R-:W2:Y:S02]  /*14660*/  LDL R9, [R1+0x10b8] ;  /* 0x0010b80001097983 */ /* 0x000ea40000100800 */
[----:B------:R-:W2:Y:S01]  /*14670*/  LDL R8, [R1+0x1094] ;  /* 0x0010940001087983 */ /* 0x000ea20000100800 */
[----:B------:R-:W2:Y:S04]  /*14680*/  LDL R7, [R1+0x10a8] ;  /* 0x0010a80001077983 */ /* 0x000ea80000100800 */
[----:B----4-:R-:W-:Y:S01]  /*14690*/  STL [R1+0x21a0], R12 ;  /* 0x0021a00c01007387 */ /* 0x010fe20000100800 */
[----:B------:R-:W4:Y:S02]  /*146a0*/  LDL R6, [R1+0x105c] ;  /* 0x00105c0001067983 */ /* 0x000f240000100800 */
[----:B------:R-:W4:Y:S02]  /*146b0*/  LDL R5, [R1+0x1098] ;  /* 0x0010980001057983 */ /* 0x000f240000100800 */
[----:B------:R-:W4:Y:S01]  /*146c0*/  LDL R4, [R1+0x107c] ;  /* 0x00107c0001047983 */ /* 0x000f220000100800 */
[----:B------:R-:W4:Y:S04]  /*146d0*/  LDL R3, [R1+0x10b4] ;  /* 0x0010b40001037983 */ /* 0x000f280000100800 */
[----:B------:R-:W4:Y:S01]  /*146e0*/  LDL R0, [R1+0x10a4] ;  /* 0x0010a40001007983 */ /* 0x000f220000100800 */
[----:B-1----:R-:W-:-:S03]  /*146f0*/  @!P0 IMAD.MOV.U32 R14, RZ, RZ, R2 ;  /* 0x000000ffff0e8224 */ /* 0x002fc600078e0002 */
[----:B---3--:R-:W-:Y:S01]  /*14700*/  STL [R1+0x21a4], R13 ;  /* 0x0021a40d01007387 */ /* 0x008fe20000100800 */
[----:B------:R-:W3:Y:S01]  /*14710*/  LDL R2, [R1+0x109c] ;  /* 0x00109c0001027983 */ /* 0x000ee20000100800 */
[----:B------:R-:W-:Y:S01]  /*14720*/  PRMT R17, RZ, 0x7610, R17 ;  /* 0x00007610ff117816 */ /* 0x000fe20000000011 */
[----:B------:R-:W-:Y:S01]  /*14730*/  @!P0 IMAD.MOV.U32 R15, RZ, RZ, R16 ;  /* 0x000000ffff0f8224 */ /* 0x000fe200078e0010 */
[----:B------:R-:W-:-:S04]  /*14740*/  PRMT R19, RZ, 0x7610, R19 ;  /* 0x00007610ff137816 */ /* 0x000fc80000000013 */
[----:B------:R2:W3:Y:S01]  /*14750*/  @!P0 LDG.E.U16 R17, [R14.64] ;  /* 0x000000060e118981 */ /* 0x0004e2000c1e1500 */
[----:B------:R-:W-:Y:S02]  /*14760*/  PRMT R21, RZ, 0x7610, R21 ;  /* 0x00007610ff157816 */ /* 0x000fe40000000015 */
[----:B------:R-:W-:Y:S01]  /*14770*/  PRMT R23, RZ, 0x7610, R23 ;  /* 0x00007610ff177816 */ /* 0x000fe20000000017 */
[----:B--2---:R-:W-:Y:S02]  /*14780*/  @!P0 IMAD.MOV.U32 R15, RZ, RZ, R10 ;  /* 0x000000ffff0f8224 */ /* 0x004fe400078e000a */
[----:B------:R-:W-:-:S05]  /*14790*/  @!P0 IMAD.MOV.U32 R14, RZ, RZ, R9 ;  /* 0x000000ffff0e8224 */ /* 0x000fca00078e0009 */
[----:B------:R0:W2:Y:S02]  /*147a0*/  @!P0 LDG.E.U16 R19, [R14.64] ;  /* 0x000000060e138981 */ /* 0x0000a4000c1e1500 */
[----:B0-----:R-:W-:Y:S02]  /*147b0*/  @!P0 IMAD.MOV.U32 R14, RZ, RZ, R7 ;  /* 0x000000ffff0e8224 */ /* 0x001fe400078e0007 */
[----:B------:R-:W-:-:S05]  /*147c0*/  @!P0 IMAD.MOV.U32 R15, RZ, RZ, R8 ;  /* 0x000000ffff0f8224 */ /* 0x000fca00078e0008 */
[----:B------:R4:W2:Y:S01]  /*147d0*/  @!P0 LDG.E.U16 R21, [R14.64] ;  /* 0x000000060e158981 */ /* 0x0008a2000c1e1500 */
[----:B------:R-:W-:Y:S01]  /*147e0*/  PRMT R24, RZ, 0x7610, R24 ;  /* 0x00007610ff187816 */ /* 0x000fe20000000018 */
[----:B----4-:R-:W-:Y:S02]  /*147f0*/  @!P0 IMAD.MOV.U32 R14, RZ, RZ, R5 ;  /* 0x000000ffff0e8224 */ /* 0x010fe400078e0005 */
[----:B------:R-:W-:-:S05]  /*14800*/  @!P0 IMAD.MOV.U32 R15, RZ, RZ, R6 ;  /* 0x000000ffff0f8224 */ /* 0x000fca00078e0006 */
[----:B------:R0:W4:Y:S02]  /*14810*/  @!P0 LDG.E.U16 R23, [R14.64] ;  /* 0x000000060e178981 */ /* 0x000124000c1e1500 */
[----:B0-----:R-:W-:Y:S02]  /*14820*/  @!P0 IMAD.MOV.U32 R14, RZ, RZ, R3 ;  /* 0x000000ffff0e8224 */ /* 0x001fe400078e0003 */
[----:B------:R-:W-:-:S05]  /*14830*/  @!P0 IMAD.MOV.U32 R15, RZ, RZ, R4 ;  /* 0x000000ffff0f8224 */ /* 0x000fca00078e0004 */
[----:B------:R0:W4:Y:S01]  /*14840*/  @!P0 LDG.E.U16 R24, [R14.64] ;  /* 0x000000060e188981 */ /* 0x000122000c1e1500 */
[----:B------:R-:W-:Y:S01]  /*14850*/  PRMT R25, RZ, 0x7610, R25 ;  /* 0x00007610ff197816 */ /* 0x000fe20000000019 */
[----:B0-----:R-:W-:Y:S02]  /*14860*/  @!P0 IMAD.MOV.U32 R14, RZ, RZ, R0 ;  /* 0x000000ffff0e8224 */ /* 0x001fe400078e0000 */
[----:B---3--:R-:W-:-:S05]  /*14870*/  @!P0 IMAD.MOV.U32 R15, RZ, RZ, R2 ;  /* 0x000000ffff0f8224 */ /* 0x008fca00078e0002 */
[----:B------:R0:W3:Y:S04]  /*14880*/  @!P0 LDG.E.U16 R25, [R14.64] ;  /* 0x000000060e198981 */ /* 0x0000e8000c1e1500 */
[----:B------:R-:W1:Y:S04]  /*14890*/  S2R R0, SR_TID.X ;  /* 0x0000000000007919 */ /* 0x000e680000002100 */
[----:B------:R-:W-:Y:S04]  /*148a0*/  STL [R1+0x21a8], R17 ;  /* 0x0021a81101007387 */ /* 0x000fe80000100800 */
[----:B--2---:R-:W-:Y:S04]  /*148b0*/  STL [R1+0x21ac], R19 ;  /* 0x0021ac1301007387 */ /* 0x004fe80000100800 */
[----:B------:R-:W-:Y:S04]  /*148c0*/  STL [R1+0x21b0], R21 ;  /* 0x0021b01501007387 */ /* 0x000fe80000100800 */
[----:B----4-:R-:W-:Y:S04]  /*148d0*/  STL [R1+0x21b4], R23 ;  /* 0x0021b41701007387 */ /* 0x010fe80000100800 */
[----:B------:R2:W-:Y:S04]  /*148e0*/  STL [R1+0x21b8], R24 ;  /* 0x0021b81801007387 */ /* 0x0005e80000100800 */
[----:B--2---:R-:W2:Y:S01]  /*148f0*/  LDL.LU R24, [R1+0x3ac] ;  /* 0x0003ac0001187983 */ /* 0x004ea20000300800 */
[----:B------:R-:W4:Y:S02]  /*14900*/  LDL.LU R23, [R1+0x2f4] ;  /* 0x0002f40001177983 */ /* 0x000f240000300800 */
        /* <DEDUP_REMOVED lines=15> */
[----:B-1----:R-:W-:Y:S01]  /*14a00*/  LOP3.LUT R0, R0, 0x7f, RZ, 0xc0, !PT ;  /* 0x0000007f00007812 */ /* 0x002fe200078ec0ff */
[----:B------:R-:W2:Y:S02]  /*14a10*/  LDL.LU R3, [R1+0x70] ;  /* 0x0000700001037983 */ /* 0x000ea40000300800 */
[----:B------:R-:W2:Y:S01]  /*14a20*/  LDL.LU R2, [R1+0x48] ;  /* 0x0000480001027983 */ /* 0x000ea20000300800 */
[----:B------:R-:W2:Y:S01]  /*14a30*/  LDL.LU R16, [R1+0x40] ;  /* 0x0000400001107983 */ /* 0x000ea20000300800 */
[----:B------:R-:W2:Y:S02]  /*14a40*/  LDL.LU R20, [R1+0x38] ;  /* 0x0000380001147983 */ /* 0x000ea40000300800 */
[----:B------:R-:W2:Y:S02]  /*14a50*/  LDL.LU R22, [R1+0x7cc] ;  /* 0x0007cc0001167983 */ /* 0x000ea40000300800 */
[----:B------:R-:W-:Y:S01]  /*14a60*/  IMAD.SHL.U32 R27, R0, 0x2, RZ ;  /* 0x00000002001b7824 */ /* 0x000fe200078e00ff */
[----:B------:R-:W2:Y:S01]  /*14a70*/  LDL.LU R26, [R1+0x7c8] ;  /* 0x0007c800011a7983 */ /* 0x000ea20000300800 */
[----:B------:R-:W2:Y:S02]  /*14a80*/  LDL.LU R0, [R1+0x7c4] ;  /* 0x0007c40001007983 */ /* 0x000ea40000300800 */
[----:B0-----:R-:W2:Y:S02]  /*14a90*/  LDL.LU R14, [R1+0x3bc] ;  /* 0x0003bc00010e7983 */ /* 0x001ea40000300800 */
[----:B------:R-:W2:Y:S01]  /*14aa0*/  LDL.LU R15, [R1+0x3b4] ;  /* 0x0003b400010f7983 */ /* 0x000ea20000300800 */
[----:B---3--:R0:W-:Y:S04]  /*14ab0*/  STL [R1+0x21bc], R25 ;  /* 0x0021bc1901007387 */ /* 0x0081e80000100800 */
[----:B0-----:R-:W3:Y:S01]  /*14ac0*/  LDL.LU R25, [R1+0x3c4] ;  /* 0x0003c40001197983 */ /* 0x001ee20000300800 */
[----:B------:R-:W-:-:S05]  /*14ad0*/  LOP3.LUT R18, R27, 0x60, RZ, 0x3c, !PT ;  /* 0x000000601b127812 */ /* 0x000fca00078e3cff */
[----:B---3--:R-:W-:Y:S01]  /*14ae0*/  STS.U16 [R18+0x5800], R25 ;  /* 0x0058001912007388 */ /* 0x008fe20000000400 */
[----:B--2---:R-:W-:Y:S02]  /*14af0*/  STS.U16 [R18+0x5900], R14 ;  /* 0x0059000e12007388 */ /* 0x004fe40000000400 */
[----:B------:R-:W-:Y:S02]  /*14b00*/  STS.U16 [R18+0x5a00], R15 ;  /* 0x005a000f12007388 */ /* 0x000fe40000000400 */
[----:B------:R-:W-:Y:S01]  /*14b10*/  STS.U16 [R18+0x5b00], R24 ;  /* 0x005b001812007388 */ /* 0x000fe20000000400 */
[----:B----4-:R-:W-:Y:S01]  /*14b20*/  STS.U16 [R18+0x7800], R23 ;  /* 0x0078001712007388 */ /* 0x010fe20000000400 */
[----:B------:R-:W-:Y:S02]  /*14b30*/  STS.U16 [R18+0x7900], R21 ;  /* 0x0079001512007388 */ /* 0x000fe40000000400 */
[----:B------:R-:W-:Y:S02]  /*14b40*/  STS.U16 [R18+0x7a00], R19 ;  /* 0x007a001312007388 */ /* 0x000fe40000000400 */
[----:B------:R-:W-:Y:S01]  /*14b50*/  STS.U16 [R18+0x7b00], R17 ;  /* 0x007b001112007388 */ /* 0x000fe20000000400 */
[----:B------:R-:W-:Y:S01]  /*14b60*/  STS.U16 [R18+0x9800], R13 ;  /* 0x0098000d12007388 */ /* 0x000fe20000000400 */
[----:B------:R-:W-:Y:S02]  /*14b70*/  STS.U16 [R18+0x9900], R12 ;  /* 0x0099000c12007388 */ /* 0x000fe40000000400 */
[----:B------:R-:W-:Y:S02]  /*14b80*/  STS.U16 [R18+0x9a00], R11 ;  /* 0x009a000b12007388 */ /* 0x000fe40000000400 */
[----:B------:R-:W-:Y:S01]  /*14b90*/  STS.U16 [R18+0x9b00], R10 ;  /* 0x009b000a12007388 */ /* 0x000fe20000000400 */
[----:B------:R0:W-:Y:S01]  /*14ba0*/  STS.U16 [R18+0xb800], R28 ;  /* 0x00b8001c12007388 */ /* 0x0001e20000000400 */
[----:B------:R-:W-:Y:S02]  /*14bb0*/  STS.U16 [R18+0xb900], R9 ;  /* 0x00b9000912007388 */ /* 0x000fe40000000400 */
[----:B------:R1:W-:Y:S01]  /*14bc0*/  STS.U16 [R18+0xba00], R29 ;  /* 0x00ba001d12007388 */ /* 0x0003e20000000400 */
[----:B0-----:R-:W2:Y:S01]  /*14bd0*/  LDL.LU R28, [R1+0x7c0] ;  /* 0x0007c000011c7983 */ /* 0x001ea20000300800 */
[----:B-1----:R-:W3:Y:S02]  /*14be0*/  LDL.LU R29, [R1+0x788] ;  /* 0x00078800011d7983 */ /* 0x002ee40000300800 */
[----:B------:R-:W4:Y:S02]  /*14bf0*/  LDL.LU R25, [R1+0x444] ;  /* 0x0004440001197983 */ /* 0x000f240000300800 */
[----:B------:R-:W-:Y:S01]  /*14c00*/  STS.U16 [R18+0xbb00], R8 ;  /* 0x00bb000812007388 */ /* 0x000fe20000000400 */
[----:B------:R-:W-:Y:S01]  /*14c10*/  STS.U16 [R18+0xd800], R7 ;  /* 0x00d8000712007388 */ /* 0x000fe20000000400 */
[----:B------:R-:W-:Y:S02]  /*14c20*/  STS.U16 [R18+0xd900], R6 ;  /* 0x00d9000612007388 */ /* 0x000fe40000000400 */
[----:B------:R-:W-:Y:S02]  /*14c30*/  STS.U16 [R18+0xda00], R5 ;  /* 0x00da000512007388 */ /* 0x000fe40000000400 */
[----:B------:R-:W-:Y:S01]  /*14c40*/  STS.U16 [R18+0xdb00], R4 ;  /* 0x00db000412007388 */ /* 0x000fe20000000400 */
[----:B------:R-:W-:Y:S01]  /*14c50*/  LOP3.LUT R27, R27, 0x70, RZ, 0x3c, !PT ;  /* 0x000000701b1b7812 */ /* 0x000fe200078e3cff */
[----:B------:R-:W-:Y:S01]  /*14c60*/  STS.U16 [R18+0xf800], R3 ;  /* 0x00f8000312007388 */ /* 0x000fe20000000400 */
[----:B------:R-:W-:Y:S02]  /*14c70*/  STS.U16 [R18+0xf900], R2 ;  /* 0x00f9000212007388 */ /* 0x000fe40000000400 */
[----:B------:R-:W-:Y:S02]  /*14c80*/  STS.U16 [R18+0xfa00], R16 ;  /* 0x00fa001012007388 */ /* 0x000fe40000000400 */
[----:B------:R-:W-:Y:S01]  /*14c90*/  STS.U16 [R18+0xfb00], R20 ;  /* 0x00fb001412007388 */ /* 0x000fe20000000400 */
[----:B------:R-:W-:Y:S01]  /*14ca0*/  STS.U16 [R27+0x1c00], R22 ;  /* 0x001c00161b007388 */ /* 0x000fe20000000400 */
[----:B------:R-:W-:Y:S02]  /*14cb0*/  STS.U16 [R27+0x1d00], R26 ;  /* 0x001d001a1b007388 */ /* 0x000fe40000000400 */
[----:B------:R-:W-:Y:S01]  /*14cc0*/  STS.U16 [R27+0x1e00], R0 ;  /* 0x001e00001b007388 */ /* 0x000fe20000000400 */
[----:B----4-:R0:W-:Y:S04]  /*14cd0*/  STL [R1+0x21c0], R25 ;  /* 0x0021c01901007387 */ /* 0x0101e80000100800 */
        /* <DEDUP_REMOVED lines=24> */
[----:B--2---:R0:W-:Y:S04]  /*14e60*/  STS.U16 [R27+0x1f00], R28 ;  /* 0x001f001c1b007388 */ /* 0x0041e80000000400 */
[----:B------:R-:W2:Y:S01]  /*14e70*/  LDL.LU R26, [R1+0x20] ;  /* 0x00002000011a7983 */ /* 0x000ea20000300800 */
[----:B---3--:R1:W-:Y:S03]  /*14e80*/  STS.U16 [R27+0x3c00], R29 ;  /* 0x003c001d1b007388 */ /* 0x0083e60000000400 */
[----:B0-----:R-:W2:Y:S01]  /*14e90*/  LDL.LU R28, [R1+0x18] ;  /* 0x00001800011c7983 */ /* 0x001ea20000300800 */
[----:B-1----:R-:W2:Y:S02]  /*14ea0*/  LDL.LU R29, [R1+0x14] ;  /* 0x00001400011d7983 */ /* 0x002ea40000300800 */
[----:B------:R-:W2:Y:S01]  /*14eb0*/  LDL.LU R15, [R1+0x4] ;  /* 0x00000400010f7983 */ /* 0x000ea20000300800 */
[----:B----4-:R0:W-:Y:S04]  /*14ec0*/  STS.U16 [R27+0x3d00], R25 ;  /* 0x003d00191b007388 */ /* 0x0101e80000000400 */
[----:B0-----:R-:W4:Y:S04]  /*14ed0*/  LDL.LU R25, [R1+0x21c0] ;  /* 0x0021c00001197983 */ /* 0x001f280000300800 */
[----:B----4-:R0:W-:Y:S01]  /*14ee0*/  STS.U16 [R27+0x3e00], R25 ;  /* 0x003e00191b007388 */ /* 0x0101e20000000400 */
[----:B------:R1:W-:Y:S02]  /*14ef0*/  STS.U16 [R27+0x3f00], R24 ;  /* 0x003f00181b007388 */ /* 0x0003e40000000400 */
[----:B------:R4:W-:Y:S02]  /*14f00*/  STS.U16 [R27+0x5c00], R23 ;  /* 0x005c00171b007388 */ /* 0x0009e40000000400 */
[----:B------:R2:W-:Y:S01]  /*14f10*/  STS.U16 [R27+0x5d00], R21 ;  /* 0x005d00151b007388 */ /* 0x0005e20000000400 */
[----:B------:R2:W-:Y:S01]  /*14f20*/  STS.U16 [R27+0x5e00], R19 ;  /* 0x005e00131b007388 */ /* 0x0005e20000000400 */
[----:B------:R2:W-:Y:S03]  /*14f30*/  STS.U16 [R27+0x5f00], R17 ;  /* 0x005f00111b007388 */ /* 0x0005e60000000400 */
[----:B0-----:R-:W3:Y:S01]  /*14f40*/  LDL.LU R25, [R1+0x21bc] ;  /* 0x0021bc0001197983 */ /* 0x001ee20000300800 */
[----:B-1----:R-:W3:Y:S02]  /*14f50*/  LDL.LU R24, [R1+0x21b8] ;  /* 0x0021b80001187983 */ /* 0x002ee40000300800 */
[----:B----4-:R-:W4:Y:S02]  /*14f60*/  LDL.LU R23, [R1+0x21b4] ;  /* 0x0021b40001177983 */ /* 0x010f240000300800 */
[----:B--2---:R-:W2:Y:S01]  /*14f70*/  LDL.LU R21, [R1+0x21b0] ;  /* 0x0021b00001157983 */ /* 0x004ea20000300800 */
[----:B------:R-:W2:Y:S01]  /*14f80*/  LDL.LU R19, [R1+0x21ac] ;  /* 0x0021ac0001137983 */ /* 0x000ea20000300800 */
[----:B------:R-:W2:Y:S03]  /*14f90*/  LDL.LU R17, [R1+0x21a8] ;  /* 0x0021a80001117983 */ /* 0x000ea60000300800 */
[----:B------:R0:W-:Y:S01]  /*14fa0*/  STS.U16 [R27+0x7c00], R13 ;  /* 0x007c000d1b007388 */ /* 0x0001e20000000400 */
[----:B------:R1:W-:Y:S02]  /*14fb0*/  STS.U16 [R27+0x7d00], R12 ;  /* 0x007d000c1b007388 */ /* 0x0003e40000000400 */
[----:B------:R1:W-:Y:S02]  /*14fc0*/  STS.U16 [R27+0x7e00], R11 ;  /* 0x007e000b1b007388 */ /* 0x0003e40000000400 */
[----:B------:R1:W-:Y:S01]  /*14fd0*/  STS.U16 [R27+0x7f00], R10 ;  /* 0x007f000a1b007388 */ /* 0x0003e20000000400 */
[----:B------:R1:W-:Y:S01]  /*14fe0*/  STS.U16 [R27+0x9c00], R9 ;  /* 0x009c00091b007388 */ /* 0x0003e20000000400 */
[----:B------:R1:W-:Y:S03]  /*14ff0*/  STS.U16 [R27+0x9d00], R0 ;  /* 0x009d00001b007388 */ /* 0x0003e60000000400 */
[----:B0-----:R-:W2:Y:S01]  /*15000*/  LDL.LU R13, [R1+0x21a4] ;  /* 0x0021a400010d7983 */ /* 0x001ea20000300800 */
[----:B-1----:R-:W2:Y:S03]  /*15010*/  LDL.LU R12, [R1+0x21a0] ;  /* 0x0021a000010c7983 */ /* 0x002ea60000300800 */
[----:B------:R-:W2:Y:S01]  /*15020*/  LDL.LU R11, [R1+0x219c] ;  /* 0x00219c00010b7983 */ /* 0x000ea20000300800 */
[----:B------:R-:W2:Y:S03]  /*15030*/  LDL.LU R10, [R1+0x2198] ;  /* 0x00219800010a7983 */ /* 0x000ea60000300800 */
[----:B------:R-:W2:Y:S01]  /*15040*/  LDL.LU R9, [R1+0x2194] ;  /* 0x0021940001097983 */ /* 0x000ea20000300800 */
[----:B------:R-:W2:Y:S03]  /*15050*/  LDL R0, [R1+0x49c] ;  /* 0x00049c0001007983 */ /* 0x000ea60000100800 */
[----:B------:R0:W-:Y:S01]  /*15060*/  STS.U16 [R27+0x9e00], R8 ;  /* 0x009e00081b007388 */ /* 0x0001e20000000400 */
[----:B------:R1:W-:Y:S02]  /*15070*/  STS.U16 [R27+0x9f00], R14 ;  /* 0x009f000e1b007388 */ /* 0x0003e40000000400 */
[----:B------:R1:W-:Y:S02]  /*15080*/  STS.U16 [R27+0xbc00], R7 ;  /* 0x00bc00071b007388 */ /* 0x0003e40000000400 */
[----:B------:R1:W-:Y:S01]  /*15090*/  STS.U16 [R27+0xbd00], R6 ;  /* 0x00bd00061b007388 */ /* 0x0003e20000000400 */
[----:B------:R1:W-:Y:S01]  /*150a0*/  STS.U16 [R27+0xbe00], R5 ;  /* 0x00be00051b007388 */ /* 0x0003e20000000400 */
[----:B------:R1:W-:Y:S03]  /*150b0*/  STS.U16 [R27+0xbf00], R4 ;  /* 0x00bf00041b007388 */ /* 0x0003e60000000400 */
[----:B0-----:R-:W3:Y:S01]  /*150c0*/  LDL.LU R8, [R1+0x2190] ;  /* 0x0021900001087983 */ /* 0x001ee20000300800 */
[----:B-1----:R-:W3:Y:S03]  /*150d0*/  LDL.LU R14, [R1+0xc] ;  /* 0x00000c00010e7983 */ /* 0x002ee60000300800 */
[----:B------:R-:W3:Y:S01]  /*150e0*/  LDL.LU R7, [R1+0x218c] ;  /* 0x00218c0001077983 */ /* 0x000ee20000300800 */
[----:B------:R-:W3:Y:S03]  /*150f0*/  LDL.LU R6, [R1+0x2188] ;  /* 0x0021880001067983 */ /* 0x000ee60000300800 */
[----:B------:R-:W3:Y:S01]  /*15100*/  LDL.LU R5, [R1+0x2184] ;  /* 0x0021840001057983 */ /* 0x000ee20000300800 */
[----:B------:R-:W3:Y:S03]  /*15110*/  LDL.LU R4, [R1+0x2180] ;  /* 0x0021800001047983 */ /* 0x000ee60000300800 */
        /* <DEDUP_REMOVED lines=13> */
[----:B------:R1:W-:Y:S03]  /*151f0*/  STS.U16 [R27+0xff00], R28 ;  /* 0x00ff001c1b007388 */ /* 0x0003e60000000400 */
[----:B0-----:R-:W3:Y:S01]  /*15200*/  LDL.LU R26, [R1+0x2164] ;  /* 0x00216400011a7983 */ /* 0x001ee20000300800 */
[----:B-1----:R-:W3:Y:S02]  /*15210*/  LDL.LU R27, [R1+0x2160] ;  /* 0x00216000011b7983 */ /* 0x002ee40000300800 */
[----:B------:R-:W4:Y:S01]  /*15220*/  LDL.LU R28, [R1+0x215c] ;  /* 0x00215c00011c7983 */ /* 0x000f220000300800 */
[----:B--2---:R0:W-:Y:S01]  /*15230*/  STS.U16 [R0+0x10000], R29 ;  /* 0x0100001d00007388 */ /* 0x0041e20000000400 */
[----:B------:R1:W-:Y:S03]  /*15240*/  STS.U16 [R0+0x10400], R15 ;  /* 0x0104000f00007388 */ /* 0x0003e60000000400 */
[----:B0-----:R-:W2:Y:S01]  /*15250*/  LDL.LU R29, [R1+0x2158] ;  /* 0x00215800011d7983 */ /* 0x001ea20000300800 */
[----:B-1----:R-:W2:Y:S03]  /*15260*/  LDL R15, [R1+0x10f0] ;  /* 0x0010f000010f7983 */ /* 0x002ea60000100800 */
[----:B---3--:R0:W-:Y:S01]  /*15270*/  STS.U16 [R0+0x10800], R27 ;  /* 0x0108001b00007388 */ /* 0x0081e20000000400 */
[----:B------:R1:W-:Y:S02]  /*15280*/  STS.U16 [R0+0x10c00], R18 ;  /* 0x010c001200007388 */ /* 0x0003e40000000400 */
[----:B------:R3:W-:Y:S02]  /*15290*/  STS.U16 [R0+0x11000], R4 ;  /* 0x0110000400007388 */ /* 0x0007e40000000400 */
[----:B------:R4:W-:Y:S01]  /*152a0*/  STS.U16 [R0+0x11400], R8 ;  /* 0x0114000800007388 */ /* 0x0009e20000000400 */
[----:B0-----:R-:W2:Y:S01]  /*152b0*/  LDL.LU R27, [R1+0x8] ;  /* 0x00000800011b7983 */ /* 0x001ea20000300800 */
[----:B-1----:R-:W2:Y:S02]  /*152c0*/  LDL R18, [R1+0x10f4] ;  /* 0x0010f40001127983 */ /* 0x002ea40000100800 */
[----:B---3--:R-:W2:Y:S02]  /*152d0*/  LDL.LU R4, [R1+0x10] ;  /* 0x0000100001047983 */ /* 0x008ea40000300800 */
[----:B----4-:R-:W3:Y:S01]  /*152e0*/  LDL.LU R0, [R1+0x2154] ;  /* 0x0021540001007983 */ /* 0x010ee20000300800 */
[----:B------:R-:W4:Y:S04]  /*152f0*/  LDL R8, [R1+0x49c] ;  /* 0x00049c0001087983 */ /* 0x000f280000100800 */
[----:B----4-:R-:W-:Y:S01]  /*15300*/  STS.U16 [R8+0x11800], R9 ;  /* 0x0118000908007388 */ /* 0x010fe20000000400 */
[----:B------:R-:W-:Y:S02]  /*15310*/  STS.U16 [R8+0x11c00], R10 ;  /* 0x011c000a08007388 */ /* 0x000fe40000000400 */
[----:B--2---:R-:W-:Y:S02]  /*15320*/  STS.U16 [R18+0x10100], R4 ;  /* 0x0101000412007388 */ /* 0x004fe40000000400 */
[----:B---3--:R0:W-:Y:S02]  /*15330*/  STS.U16 [R18+0x10500], R0 ;  /* 0x0105000012007388 */ /* 0x0081e40000000400 */
[----:B0-----:R-:W2:Y:S04]  /*15340*/  LDL.LU R0, [R1+0x2150] ;  /* 0x0021500001007983 */ /* 0x001ea80000300800 */
[----:B------:R-:W-:Y:S01]  /*15350*/  STS.U16 [R18+0x10900], R26 ;  /* 0x0109001a12007388 */ /* 0x000fe20000000400 */
[----:B------:R-:W-:Y:S02]  /*15360*/  STS.U16 [R18+0x10d00], R16 ;  /* 0x010d001012007388 */ /* 0x000fe40000000400 */
[----:B------:R-:W-:Y:S02]  /*15370*/  STS.U16 [R18+0x11100], R5 ;  /* 0x0111000512007388 */ /* 0x000fe40000000400 */
[----:B------:R-:W-:Y:S01]  /*15380*/  STS.U16 [R18+0x11500], R11 ;  /* 0x0115000b12007388 */ /* 0x000fe20000000400 */
[----:B------:R-:W-:Y:S01]  /*15390*/  STS.U16 [R18+0x11900], R12 ;  /* 0x0119000c12007388 */ /* 0x000fe20000000400 */
[----:B------:R-:W-:Y:S02]  /*153a0*/  STS.U16 [R18+0x11d00], R13 ;  /* 0x011d000d12007388 */ /* 0x000fe40000000400 */
[----:B------:R0:W-:Y:S02]  /*153b0*/  STS.U16 [R15+0x10200], R14 ;  /* 0x0102000e0f007388 */ /* 0x0001e40000000400 */
[----:B0-----:R-:W0:Y:S01]  /*153c0*/  S2R R14, SR_TID.X ;  /* 0x00000000000e7919 */ /* 0x001e220000002100 */
[----:B------:R-:W-:Y:S02]  /*153d0*/  STS.U16 [R15+0x10600], R29 ;  /* 0x0106001d0f007388 */ /* 0x000fe40000000400 */
[----:B------:R-:W-:Y:S02]  /*153e0*/  STS.U16 [R15+0x10a00], R22 ;  /* 0x010a00160f007388 */ /* 0x000fe40000000400 */
[----:B------:R-:W-:Y:S01]  /*153f0*/  STS.U16 [R15+0x10e00], R2 ;  /* 0x010e00020f007388 */ /* 0x000fe20000000400 */
[----:B------:R-:W-:Y:S01]  /*15400*/  STS.U16 [R15+0x11200], R6 ;  /* 0x011200060f007388 */ /* 0x000fe20000000400 */
[----:B------:R-:W-:Y:S02]  /*15410*/  STS.U16 [R15+0x11600], R17 ;  /* 0x011600110f007388 */ /* 0x000fe40000000400 */
[----:B------:R-:W-:Y:S02]  /*15420*/  STS.U16 [R15+0x11a00], R19 ;  /* 0x011a00130f007388 */ /* 0x000fe40000000400 */
[----:B------:R1:W-:Y:S01]  /*15430*/  STS.U16 [R15+0x11e00], R21 ;  /* 0x011e00150f007388 */ /* 0x0003e20000000400 */
[----:B0-----:R-:W-:-:S04]  /*15440*/  SHF.R.S32.HI R4, RZ, 0x6, R14 ;  /* 0x00000006ff047819 */ /* 0x001fc8000001140e */
[----:B------:R-:W-:Y:S01]  /*15450*/  SGXT R4, R4, 0x1 ;  /* 0x000000010404781a */ /* 0x000fe20000000200 */
[----:B-1----:R-:W0:Y:S02]  /*15460*/  S2R R15, SR_TID.X ;  /* 0x00000000000f7919 */ /* 0x002e240000002100 */
[----:B0-----:R-:W-:-:S05]  /*15470*/  IMAD.SHL.U32 R18, R15, 0x2, RZ ;  /* 0x000000020f127824 */ /* 0x001fca00078e00ff */
[----:B------:R-:W-:-:S04]  /*15480*/  LOP3.LUT R18, R18, 0x10, RZ, 0xc0, !PT ;  /* 0x0000001012127812 */ /* 0x000fc800078ec0ff */
[----:B------:R-:W-:Y:S01]  /*15490*/  LOP3.LUT R2, R18, 0x60, R14, 0xf8, !PT ;  /* 0x0000006012027812 */ /* 0x000fe200078ef80e */
[----:B------:R-:W-:Y:S02]  /*154a0*/  IMAD.SHL.U32 R14, R14, 0x2, RZ ;  /* 0x000000020e0e7824 */ /* 0x000fe400078e00ff */
[----:B--2---:R-:W-:-:S05]  /*154b0*/  IMAD.SHL.U32 R0, R0, 0x2, RZ ;  /* 0x0000000200007824 */ /* 0x004fca00078e00ff */
[----:B------:R-:W-:-:S04]  /*154c0*/  LOP3.LUT R0, R0, 0x90, R4, 0x78, !PT ;  /* 0x0000009000007812 */ /* 0x000fc800078e7804 */
[----:B------:R-:W-:-:S05]  /*154d0*/  LOP3.LUT R0, R0, 0x60, RZ, 0x3c, !PT ;  /* 0x0000006000007812 */ /* 0x000fca00078e3cff */
[----:B------:R0:W-:Y:S01]  /*154e0*/  STS.U16 [R0+0x10300], R27 ;  /* 0x0103001b00007388 */ /* 0x0001e20000000400 */
[----:B------:R-:W-:Y:S03]  /*154f0*/  STS.U16 [R0+0x10700], R28 ;  /* 0x0107001c00007388 */ /* 0x000fe60000000400 */
[----:B0-----:R-:W0:Y:S01]  /*15500*/  S2R R27, SR_TID.X ;  /* 0x00000000001b7919 */ /* 0x001e220000002100 */
[----:B------:R-:W-:Y:S02]  /*15510*/  STS.U16 [R0+0x10b00], R20 ;  /* 0x010b001400007388 */ /* 0x000fe40000000400 */
[----:B------:R-:W-:Y:S02]  /*15520*/  STS.U16 [R0+0x10f00], R3 ;  /* 0x010f000300007388 */ /* 0x000fe40000000400 */
[----:B------:R-:W-:Y:S01]  /*15530*/  STS.U16 [R0+0x11300], R7 ;  /* 0x0113000700007388 */ /* 0x000fe20000000400 */
[----:B------:R-:W-:Y:S01]  /*15540*/  STS.U16 [R0+0x11700], R23 ;  /* 0x0117001700007388 */ /* 0x000fe20000000400 */
[----:B------:R-:W-:Y:S02]  /*15550*/  STS.U16 [R0+0x11b00], R24 ;  /* 0x011b001800007388 */ /* 0x000fe40000000400 */
[----:B------:R-:W-:Y:S02]  /*15560*/  STS.U16 [R0+0x11f00], R25 ;  /* 0x011f001900007388 */ /* 0x000fe40000000400 */
[----:B------:R-:W-:Y:S01]  /*15570*/  BAR.SYNC.DEFER_BLOCKING 0x0 ;  /* 0x0000000000007b1d */ /* 0x000fe20000010000 */
[C---:B0-----:R-:W-:Y:S01]  /*15580*/  LOP3.LUT R15, R27.reuse, 0x7, RZ, 0xc0, !PT ;  /* 0x000000071b0f7812 */ /* 0x041fe200078ec0ff */
[----:B------:R-:W-:-:S04]  /*15590*/  IMAD.SHL.U32 R27, R27, 0x200, RZ ;  /* 0x000002001b1b7824 */ /* 0x000fc800078e00ff */
[C---:B------:R-:W-:Y:S02]  /*155a0*/  IMAD R18, R15.reuse, 0x410, RZ ;  /* 0x000004100f127824 */ /* 0x040fe400078e02ff */
[----:B------:R-:W-:Y:S01]  /*155b0*/  IMAD R15, R15, 0x90, RZ ;  /* 0x000000900f0f7824 */ /* 0x000fe200078e02ff */
[----:B------:R-:W-:-:S04]  /*155c0*/  LOP3.LUT R27, R27, 0x2000, RZ, 0xc0, !PT ;  /* 0x000020001b1b7812 */ /* 0x000fc800078ec0ff */
[----:B------:R-:W-:Y:S02]  /*155d0*/  LOP3.LUT R29, R15, 0x30, R14, 0x78, !PT ;  /* 0x000000300f1d7812 */ /* 0x000fe400078e780e */
[----:B------:R-:W-:-:S03]  /*155e0*/  LOP3.LUT R2, R18, R2, RZ, 0x3c, !PT ;  /* 0x0000000212027212 */ /* 0x000fc600078e3cff */
[----:B------:R-:W0:Y:S04]  /*155f0*/  LDSM.16.M88.4 R12, [R29+0x10400] ;  /* 0x010400001d0c783b */ /* 0x000e280000000200 */
[----:B------:R-:W1:Y:S01]  /*15600*/  LDSM.16.M88.4 R8, [R29+0x10000] ;  /* 0x010000001d08783b */ /* 0x000e620000000200 */
[----:B------:R-:W-:Y:S02]  /*15610*/  IMAD.IADD R2, R27, 0x1, R2 ;  /* 0x000000011b027824 */ /* 0x000fe400078e0202 */
[----:B------:R-:W2:Y:S01]  /*15620*/  LDSM.16.M88.4 R24, [R29+0x10c00] ;  /* 0x010c00001d18783b */ /* 0x000ea20000000200 */
[----:B------:R-:W3:Y:S04]  /*15630*/  LDSM.16.M88.4 R20, [R29+0x10800] ;  /* 0x010800001d14783b */ /* 0x000ee80000000200 */
[----:B------:R-:W4:Y:S04]  /*15640*/  LDSM.16.MT88.4 R4, [R2] ;  /* 0x000000000204783b */ /* 0x000f280000004200 */
[----:B------:R-:W-:Y:S04]  /*15650*/  LDSM.16.M88.4 R16, [R29+0x11400] ;  /* 0x011400001d10783b */ /* 0x000fe80000000200 */
[----:B0-----:R-:W-:Y:S01]  /*15660*/  STL.64 [R1+0x10], R12 ;  /* 0x0000100c01007387 */ /* 0x001fe20000100a00 */
[----:B------:R-:W-:Y:S02]  /*15670*/  STL.64 [R1+0x18], R14 ;  /* 0x0000180e01007387 */ /* 0x000fe40000100a00 */
[----:B-1----:R-:W-:Y:S02]  /*15680*/  STL.64 [R1+0x20], R8 ;  /* 0x0000200801007387 */ /* 0x002fe40000100a00 */
[----:B------:R-:W-:Y:S01]  /*15690*/  STL.64 [R1+0x28], R10 ;  /* 0x0000280a01007387 */ /* 0x000fe20000100a00 */
[----:B--2---:R-:W-:Y:S01]  /*156a0*/  STL.64 [R1+0x2138], R26 ;  /* 0x0021381a01007387 */ /* 0x004fe20000100a00 */
[----:B------:R0:W-:Y:S03]  /*156b0*/  STL.64 [R1+0x2130], R24 ;  /* 0x0021301801007387 */ /* 0x0001e60000100a00 */
[----:B0-----:R-:W4:Y:S01]  /*156c0*/  LDL.LU.64 R24, [R1+0x700] ;  /* 0x0007000001187983 */ /* 0x001f220000300a00 */
[----:B------:R-:W4:Y:S02]  /*156d0*/  LDL.LU.64 R26, [R1+0x708] ;  /* 0x00070800011a7983 */ /* 0x000f240000300a00 */
[----:B------:R-:W-:-:S02]  /*156e0*/  IMAD.MOV.U32 R3, RZ, RZ, R12 ;  /* 0x000000ffff037224 */ /* 0x000fc400078e000c */
[----:B------:R-:W-:Y:S01]  /*156f0*/  IMAD.MOV.U32 R0, RZ, RZ, R13 ;  /* 0x000000ffff007224 */ /* 0x000fe200078e000d */
[----:B---3--:R-:W-:Y:S04]  /*15700*/  STL.64 [R1], R20 ;  /* 0x0000001401007387 */ /* 0x008fe80000100a00 */
[----:B------:R-:W0:Y:S01]  /*15710*/  LDSM.16.M88.4 R12, [R29+0x11000] ;  /* 0x011000001d0c783b */ /* 0x000e220000000200 */
[----:B------:R-:W-:Y:S02]  /*15720*/  STL.64 [R1+0x8], R22 ;  /* 0x0000081601007387 */ /* 0x000fe40000100a00 */
[----:B------:R1:W-:Y:S02]  /*15730*/  STL.64 [R1+0x2140], R20 ;  /* 0x0021401401007387 */ /* 0x0003e40000100a00 */
[----:B-1----:R-:W-:-:S02]  /*15740*/  IMAD.MOV.U32 R20, RZ, RZ, R3 ;  /* 0x000000ffff147224 */ /* 0x002fc400078e0003 */
[----:B------:R-:W-:-:S05]  /*15750*/  IMAD.MOV.U32 R21, RZ, RZ, R0 ;  /* 0x000000ffff157224 */ /* 0x000fca00078e0000 */
[----:B------:R-:W-:Y:S02]  /*15760*/  STL.64 [R1+0x2148], R20 ;  /* 0x0021481401007387 */ /* 0x000fe40000100a00 */
[----:B------:R-:W1:Y:S01]  /*15770*/  LDSM.16.M88.4 R20, [R29+0x11800] ;  /* 0x011800001d14783b */ /* 0x000e620000000200 */
[C---:B----4-:R-:W-:Y:S11]  /*15780*/  HMMA.16816.F32.BF16 R8, R4.reuse, R8, R24 ;  /* 0x000000080408723c */ /* 0x050ff60000041818 */
[----:B------:R-:W-:Y:S11]  /*15790*/  @!UPT UIADD3 URZ, URZ, URZ, URZ ;  /* 0x0000003f3f3ff290 */ /* 0x000ff6000fffe03f */
[----:B------:R-:W-:Y:S01]  /*157a0*/  @!UPT UIADD3 URZ, URZ, URZ, URZ ;  /* 0x0000003f3f3ff290 */ /* 0x000fe2000fffe03f */
[----:B------:R2:W-:Y:S01]  /*157b0*/  STL.64 [R1+0x320], R8 ;  /* 0x0003200801007387 */ /* 0x0005e20000100a00 */
[----:B------:R3:W-:Y:S02]  /*157c0*/  STL [R1+0x328], R10 ;  /* 0x0003280a01007387 */ /* 0x0007e40000100800 */
[----:B------:R-:W4:Y:S02]  /*157d0*/  LDL.LU.64 R24, [R1+0x730] ;  /* 0x0007300001187983 */ /* 0x000f240000300a00 */
[----:B------:R-:W-:Y:S01]  /*157e0*/  IMAD.MOV.U32 R0, RZ, RZ, R11 ;  /* 0x000000ffff007224 */ /* 0x000fe200078e000b */
[----:B------:R-:W4:Y:S04]  /*157f0*/  LDL.LU.64 R26, [R1+0x738] ;  /* 0x00073800011a7983 */ /* 0x000f280000300a00 */
[----:B--2---:R-:W2:Y:S01]  /*15800*/  LDL.LU.64 R8, [R1+0x720] ;  /* 0x0007200001087983 */ /* 0x004ea20000300a00 */
[----:B---3--:R-:W2:Y:S02]  /*15810*/  LDL.LU.64 R10, [R1+0x728] ;  /* 0x00072800010a7983 */ /* 0x008ea40000300a00 */
[----:B0-----:R-:W-:Y:S02]  /*15820*/  STL.64 [R1+0x40], R12 ;  /* 0x0000400c01007387 */ /* 0x001fe40000100a00 */
[----:B------:R-:W-:Y:S01]  /*15830*/  STL.64 [R1+0x48], R14 ;  /* 0x0000480e01007387 */ /* 0x000fe20000100a00 */
[----:B------:R-:W-:Y:S01]  /*15840*/  STL [R1+0x1e70], R0 ;  /* 0x001e700001007387 */ /* 0x000fe20000100800 */
[----:B------:R-:W-:Y:S02]  /*15850*/  STL.64 [R1+0x30], R16 ;  /* 0x0000301001007387 */ /* 0x000fe40000100a00 */
[----:B------:R-:W-:Y:S02]  /*15860*/  STL.64 [R1+0x38], R18 ;  /* 0x0000381201007387 */ /* 0x000fe40000100a00 */
[----:B------:R0:W-:Y:S02]  /*15870*/  STL.64 [R1+0x2128], R16 ;  /* 0x0021281001007387 */ /* 0x0001e40000100a00 */
[----:B0-----:R-:W3:Y:S01]  /*15880*/  LDL.LU.64 R16, [R1+0x6f0] ;  /* 0x0006f00001107983 */ /* 0x001ee20000300a00 */
[----:B------:R-:W3:Y:S02]  /*15890*/  LDL.LU.64 R18, [R1+0x6f8] ;  /* 0x0006f80001127983 */ /* 0x000ee40000300a00 */
[----:B-1----:R0:W-:Y:S02]  /*158a0*/  STL.64 [R1+0x70], R20 ;  /* 0x0000701401007387 */ /* 0x0021e40000100a00 */
[----:B------:R-:W-:Y:S01]  /*158b0*/  STL.64 [R1+0x78], R22 ;  /* 0x0000781601007387 */ /* 0x000fe20000100a00 */
[----:B0-----:R-:W3:Y:S02]  /*158c0*/  LDL.LU.64 R20, [R1+0x2148] ;  /* 0x0021480001147983 */ /* 0x001ee40000300a00 */
[C---:B---3--:R-:W-:Y:S02]  /*158d0*/  HMMA.16816.F32.BF16 R16, R4.reuse, R20, R16 ;  /* 0x000000140410723c */ /* 0x048fe40000041810 */
[----:B------:R-:W0:Y:S11]  /*158e0*/  LDSM.16.M88.4 R20, [R29+0x11c00] ;  /* 0x011c00001d14783b */ /* 0x000e360000000200 */
[----:B------:R-:W-:Y:S10]  /*158f0*/  @!UPT UIADD3 URZ, URZ, URZ, URZ ;  /* 0x0000003f3f3ff290 */ /* 0x000ff4000fffe03f */
[----:B------:R1:W-:Y:S01]  /*15900*/  STL.64 [R1+0x310], R16 ;  /* 0x0003101001007387 */ /* 0x0003e20000100a00 */
[----:B------:R-:W-:Y:S02]  /*15910*/  IMAD.MOV.U32 R0, RZ, RZ, R18 ;  /* 0x000000ffff007224 */ /* 0x000fe400078e0012 */
[----:B------:R3:W-:Y:S01]  /*15920*/  STL [R1+0x31c], R19 ;  /* 0x00031c1301007387 */ /* 0x0007e20000100800 */
[----:B-1----:R-:W2:Y:S01]  /*15930*/  LDL.LU.64 R16, [R1+0x550] ;  /* 0x0005500001107983 */ /* 0x002ea20000300a00 */
[----:B---3--:R-:W3:Y:S02]  /*15940*/  LDL.LU.64 R18, [R1+0x558] ;  /* 0x0005580001127983 */ /* 0x008ee40000300a00 */
[----:B------:R-:W-:Y:S01]  /*15950*/  STL [R1+0x1e74], R0 ;  /* 0x001e740001007387 */ /* 0x000fe20000100800 */
[----:B0-----:R0:W-:Y:S01]  /*15960*/  STL.64 [R1+0x80], R20 ;  /* 0x0000801401007387 */ /* 0x0011e20000100a00 */
[----:B------:R4:W-:Y:S03]  /*15970*/  STL.64 [R1+0x88], R22 ;  /* 0x0000881601007387 */ /* 0x0009e60000100a00 */
[----:B0-----:R-:W4:Y:S02]  /*15980*/  LDL.LU.64 R20, [R1+0x2140] ;  /* 0x0021400001147983 */ /* 0x001f240000300a00 */
[C---:B----4-:R-:W-:Y:S02]  /*15990*/  HMMA.16816.F32.BF16 R20, R4.reuse, R20, R24 ;  /* 0x000000140414723c */ /* 0x050fe40000041818 */
[----:B------:R-:W4:Y:S01]  /*159a0*/  LDL.LU.64 R26, [R1+0x2138] ;  /* 0x00213800011a7983 */ /* 0x000f220000300a00 */
[----:B------:R-:W2:Y:S11]  /*159b0*/  LDL.LU.64 R24, [R1+0x2130] ;  /* 0x0021300001187983 */ /* 0x000eb60000300a00 */
[----:B------:R-:W-:Y:S10]  /*159c0*/  @!UPT UIADD3 URZ, URZ, URZ, URZ ;  /* 0x0000003f3f3ff290 */ /* 0x000ff4000fffe03f */
[----:B------:R-:W-:Y:S01]  /*159d0*/  IMAD.MOV.U32 R0, RZ, RZ, R21 ;  /* 0x000000ffff007224 */ /* 0x000fe200078e0015 */
[----:B------:R0:W-:Y:S01]  /*159e0*/  STL [R1+0x300], R20 ;  /* 0x0003001401007387 */ /* 0x0001e20000100800 */
[----:B------:R1:W-:Y:S03]  /*159f0*/  STL.64 [R1+0x308], R22 ;  /* 0x0003081601007387 */ /* 0x0003e60000100a00 */
[----:B------:R2:W-:Y:S04]  /*15a00*/  STL [R1+0x1e98], R0 ;  /* 0x001e980001007387 */ /* 0x0005e80000100800 */
[----:B0-----:R-:W3:Y:S01]  /*15a10*/  LDL.LU.64 R20, [R1+0x590] ;  /* 0x0005900001147983 */ /* 0x001ee20000300a00 */
[----:B-1----:R-:W3:Y:S01]  /*15a20*/  LDL.LU.64 R22, [R1+0x598] ;  /* 0x0005980001167983 */ /* 0x002ee20000300a00 */
[C---:B--2---:R-:W-:Y:S11]  /*15a30*/  HMMA.16816.F32.BF16 R8, R4.reuse, R24, R8 ;  /* 0x000000180408723c */ /* 0x044ff60000041808 */
[----:B------:R-:W-:Y:S11]  /*15a40*/  @!UPT UIADD3 URZ, URZ, URZ, URZ ;  /* 0x0000003f3f3ff290 */ /* 0x000ff6000fffe03f */
[----:B------:R-:W-:Y:S01]  /*15a50*/  @!UPT UIADD3 URZ, URZ, URZ, URZ ;  /* 0x0000003f3f3ff290 */ /* 0x000fe2000fffe03f */
[----:B------:R-:W-:Y:S01]  /*15a60*/  STL.64 [R1+0x2f0], R8 ;  /* 0x0002f00801007387 */ /* 0x000fe20000100a00 */
[----:B------:R-:W-:Y:S02]  /*15a70*/  STL.64 [R1+0x2f8], R10 ;  /* 0x0002f80a01007387 */ /* 0x000fe40000100a00 */
[----:B----4-:R-:W-:Y:S02]  /*15a80*/  STL.64 [R1+0x2110], R26 ;  /* 0x0021101a01007387 */ /* 0x010fe40000100a00 */
[----:B------:R0:W-:Y:S01]  /*15a90*/  STL.64 [R1+0x2108], R24 ;  /* 0x0021081801007387 */ /* 0x0001e20000100a00 */
[C---:B---3--:R-:W-:Y:S01]  /*15aa0*/  HMMA.16816.F32.BF16 R16, R4.reuse, R12, R16 ;  /* 0x0000000c0410723c */ /* 0x048fe20000041810 */
[----:B------:R-:W-:Y:S02]  /*15ab0*/  IMAD.MOV.U32 R3, RZ, RZ, R12 ;  /* 0x000000ffff037224 */ /* 0x000fe400078e000c */
[----:B------:R-:W-:Y:S01]  /*15ac0*/  IMAD.MOV.U32 R0, RZ, RZ, R13 ;  /* 0x000000ffff007224 */ /* 0x000fe200078e000d */
[----:B------:R-:W-:Y:S04]  /*15ad0*/  LDSM.16.MT88.4 R8, [R2+0x80] ;  /* 0x000080000208783b */ /* 0x000fe80000004200 */
[----:B------:R-:W1:Y:S04]  /*15ae0*/  LDSM.16.MT88.4 R12, [R2+0x100] ;  /* 0x00010000020c783b */ /* 0x000e680000004200 */
[----:B0-----:R-:W2:Y:S04]  /*15af0*/  LDL.64 R24, [R1+0x20] ;  /* 0x0000200001187983 */ /* 0x001ea80000100a00 */
[----:B--2---:R0:W-:Y:S04]  /*15b00*/  STL.64 [R1+0x2120], R24 ;  /* 0x0021201801007387 */ /* 0x0041e80000100a00 */
[----:B0-----:R-:W2:Y:S01]  /*15b10*/  LDL.LU.64 R24, [R1+0x540] ;  /* 0x0005400001187983 */ /* 0x001ea20000300a00 */
[----:B------:R-:W2:Y:S02]  /*15b20*/  LDL.LU.64 R26, [R1+0x548] ;  /* 0x00054800011a7983 */ /* 0x000ea40000300a00 */
[----:B------:R0:W-:Y:S02]  /*15b30*/  STL.64 [R1+0x2e0], R16 ;  /* 0x0002e01001007387 */ /* 0x0001e40000100a00 */
[----:B------:R-:W-:Y:S01]  /*15b40*/  STL.64 [R1+0x2e8], R18 ;  /* 0x0002e81201007387 */ /* 0x000fe20000100a00 */
[----:B0-----:R-:W2:Y:S01]  /*15b50*/  LDL.LU.64 R16, [R1+0x2128] ;  /* 0x0021280001107983 */ /* 0x001ea20000300a00 */
[----:B-1----:R-:W-:Y:S02]  /*15b60*/  STL.64 [R1+0x20d0], R14 ;  /* 0x0020d00e01007387 */ /* 0x002fe40000100a00 */
[----:B------:R2:W-:Y:S02]  /*15b70*/  STL.64 [R1+0x20c8], R12 ;  /* 0x0020c80c01007387 */ /* 0x0005e40000100a00 */
[C---:B--2---:R-:W-:Y:S01]  /*15b80*/  HMMA.16816.F32.BF16 R12, R4.reuse, R16, R24 ;  /* 0x00000010040c723c */ /* 0x044fe20000041818 */
[----:B------:R-:W0:Y:S04]  /*15b90*/  LDSM.16.MT88.4 R16, [R2+0x180] ;  /* 0x000180000210783b */ /* 0x000e280000004200 */
[----:B------:R-:W2:Y:S01]  /*15ba0*/  LDL.LU.64 R24, [R1+0x580] ;  /* 0x0005800001187983 */ /* 0x000ea20000300a00 */
[----:B------:R-:W2:Y:S11]  /*15bb0*/  LDL.LU.64 R26, [R1+0x588] ;  /* 0x00058800011a7983 */ /* 0x000eb60000300a00 */
[----:B------:R-:W-:Y:S06]  /*15bc0*/  @!UPT UIADD3 URZ, URZ, URZ, URZ ;  /* 0x0000003f3f3ff290 */ /* 0x000fec000fffe03f */
[----:B------:R-:W-:Y:S01]  /*15bd0*/  STL.64 [R1+0x2d0], R12 ;  /* 0x0002d00c01007387 */ /* 0x000fe20000100a00 */
[----:B------:R-:W-:Y:S03]  /*15be0*/  STL.64 [R1+0x2d8], R14 ;  /* 0x0002d80e01007387 */ /* 0x000fe60000100a00 */
[----:B0-----:R-:W-:Y:S01]  /*15bf0*/  STL.64 [R1+0x2068], R18 ;  /* 0x0020681201007387 */ /* 0x001fe20000100a00 */
[----:B------:R0:W-:Y:S03]  /*15c00*/  STL.64 [R1+0x2060], R16 ;  /* 0x0020601001007387 */ /* 0x0001e60000100a00 */
[----:B0-----:R-:W3:Y:S04]  /*15c10*/  LDL.64 R16, [R1] ;  /* 0x0000000001107983 */ /* 0x001ee80000100a00 */
[----:B---3--:R0:W-:Y:S04]  /*15c20*/  STL.64 [R1+0x2118], R16 ;  /* 0x0021181001007387 */ /* 0x0081e80000100a00 */
[----:B0-----:R-:W3:Y:S02]  /*15c30*/  LDL.64 R16, [R1+0x70] ;  /* 0x0000700001107983 */ /* 0x001ee40000100a00 */
[C---:B---3--:R-:W-:Y:S11]  /*15c40*/  HMMA.16816.F32.BF16 R20, R4.reuse, R16, R20 ;  /* 0x000000100414723c */ /* 0x048ff60000041814 */
[----:B------:R-:W-:Y:S11]  /*15c50*/  @!UPT UIADD3 URZ, URZ, URZ, URZ ;  /* 0x0000003f3f3ff290 */ /* 0x000ff6000fffe03f */
[----:B------:R-:W-:Y:S01]  /*15c60*/  @!UPT UIADD3 URZ, URZ, URZ, URZ ;  /* 0x0000003f3f3ff290 */ /* 0x000fe2000fffe03f */
[----:B------:R-:W-:Y:S01]  /*15c70*/  STL.64 [R1+0x2c0], R20 ;  /* 0x0002c01401007387 */ /* 0x000fe20000100a00 */
[----:B------:R-:W-:Y:S02]  /*15c80*/  IMAD.MOV.U32 R29, RZ, RZ, R22 ;  /* 0x000000ffff1d7224 */ /* 0x000fe400078e0016 */
[----:B------:R-:W-:Y:S02]  /*15c90*/  IMAD.MOV.U32 R28, RZ, RZ, R23 ;  /* 0x000000ffff1c7224 */ /* 0x000fe400078e0017 */
[----:B------:R-:W0:Y:S01]  /*15ca0*/  LDSM.16.MT88.4 R20, [R2+0x200] ;  /* 0x000200000214783b */ /* 0x000e220000004200 */
[----:B------:R-:W-:Y:S02]  /*15cb0*/  IMAD.MOV.U32 R15, RZ, RZ, R16 ;  /* 0x000000ffff0f7224 */ /* 0x000fe400078e0010 */
[----:B------:R-:W-:Y:S02]  /*15cc0*/  IMAD.MOV.U32 R14, RZ, RZ, R17 ;  /* 0x000000ffff0e7224 */ /* 0x000fe400078e0011 */
[----:B------:R-:W3:Y:S01]  /*15cd0*/  LDL.LU.64 R16, [R1+0x770] ;  /* 0x0007700001107983 */ /* 0x000ee20000300a00 */
[----:B------:R-:W3:Y:S02]  /*15ce0*/  LDL.LU.64 R18, [R1+0x778] ;  /* 0x0007780001127983 */ /* 0x000ee40000300a00 */
[----:B------:R-:W4:Y:S02]  /*15cf0*/  LDL.64 R12, [R1+0x10] ;  /* 0x00001000010c7983 */ /* 0x000f240000100a00 */
[----:B------:R-:W-:Y:S01]  /*15d00*/  STL [R1+0x1de4], R28 ;  /* 0x001de41c01007387 */ /* 0x000fe20000100800 */
[----:B------:R-:W-:Y:S04]  /*15d10*/  STL [R1+0x1de0], R29 ;  /* 0x001de01d01007387 */ /* 0x000fe80000100800 */
[----:B0-----:R-:W-:Y:S01]  /*15d20*/  STL.64 [R1+0x1ff0], R22 ;  /* 0x001ff01601007387 */ /* 0x001fe20000100a00 */
[----:B------:R0:W-:Y:S03]  /*15d30*/  STL.64 [R1+0x1fe8], R20 ;  /* 0x001fe81401007387 */ /* 0x0001e60000100a00 */
[----:B0-----:R-:W2:Y:S04]  /*15d40*/  LDL R20, [R1+0x80] ;  /* 0x0000800001147983 */ /* 0x001ea80000100800 */
[----:B------:R-:W2:Y:S02]  /*15d50*/  LDL R21, [R1+0x84] ;  /* 0x0000840001157983 */ /* 0x000ea40000100800 */
[----:B--2---:R-:W-:Y:S02]  /*15d60*/  HMMA.16816.F32.BF16 R4, R4, R20, R24 ;  /* 0x000000140404723c */ /* 0x004fe40000041818 */
[----:B------:R-:W3:Y:S11]  /*15d70*/  LDL.LU.64 R24, [R1+0x2120] ;  /* 0x0021200001187983 */ /* 0x000ef60000300a00 */
[----:B------:R-:W-:Y:S10]  /*15d80*/  @!UPT UIADD3 URZ, URZ, URZ, URZ ;  /* 0x0000003f3f3ff290 */ /* 0x000ff4000fffe03f */
[----:B------:R-:W-:Y:S01]  /*15d90*/  STL.64 [R1+0x210], R4 ;  /* 0x0002100401007387 */ /* 0x000fe20000100a00 */
[----:B------:R-:W-:Y:S02]  /*15da0*/  STL.64 [R1+0x218], R6 ;  /* 0x0002180601007387 */ /* 0x000fe40000100a00 */
[----:B------:R-:W0:Y:S02]  /*15db0*/  LDSM.16.MT88.4 R4, [R2+0x280] ;  /* 0x000280000204783b */ /* 0x000e240000004200 */
[----:B0-----:R-:W-:Y:S02]  /*15dc0*/  STL.64 [R1+0x1f80], R6 ;  /* 0x001f800601007387 */ /* 0x001fe40000100a00 */
[----:B------:R0:W-:Y:S02]  /*15dd0*/  STL.64 [R1+0x1f78], R4 ;  /* 0x001f780401007387 */ /* 0x0001e40000100a00 */
[----:B0-----:R-:W-:Y:S02]  /*15de0*/  IMAD.MOV.U32 R4, RZ, RZ, R15 ;  /* 0x000000ffff047224 */ /* 0x001fe400078e000f */
[----:B------:R-:W-:-:S05]  /*15df0*/  IMAD.MOV.U32 R5, RZ, RZ, R14 ;  /* 0x000000ffff057224 */ /* 0x000fca00078e000e */
[----:B------:R3:W-:Y:S02]  /*15e00*/  STL.64 [R1+0x20d8], R4 ;  /* 0x0020d80401007387 */ /* 0x0007e40000100a00 */
[----:B---3--:R-:W-:Y:S01]  /*15e10*/  HMMA.16816.F32.BF16 R4, R8, R24, R16 ;  /* 0x000000180804723c */ /* 0x008fe20000041810 */
[----:B------:R-:W-:Y:S02]  /*15e20*/  IMAD.MOV.U32 R23, RZ, RZ, R24 ;  /* 0x000000ffff177224 */ /* 0x000fe400078e0018 */
[----:B------:R-:W-:Y:S11]  /*15e30*/  IMAD.MOV.U32 R22, RZ, RZ, R25 ;  /* 0x000000ffff167224 */ /* 0x000ff600078e0019 */
[----:B------:R-:W-:Y:S09]  /*15e40*/  @!UPT UIADD3 URZ, URZ, URZ, URZ ;  /* 0x0000003f3f3ff290 */ /* 0x000ff2000fffe03f */
[----:B------:R-:W-:Y:S01]  /*15e50*/  STL.64 [R1+0x200], R4 ;  /* 0x0002000401007387 */ /* 0x000fe20000100a00 */
[----:B------:R-:W-:Y:S02]  /*15e60*/  STL.64 [R1+0x208], R6 ;  /* 0x0002080601007387 */ /* 0x000fe40000100a00 */
[----:B------:R-:W4:Y:S02]  /*15e70*/  LDL.LU.64 R16, [R1+0x760] ;  /* 0x0007600001107983 */ /* 0x000f240000300a00 */
[----:B------:R-:W4:Y:S01]  /*15e80*/  LDL.LU.64 R18, [R1+0x768] ;  /* 0x0007680001127983 */ /* 0x000f220000300a00 */
[----:B------:R-:W2:Y:S01]  /*15e90*/  LDL.LU.64 R24, [R1+0x750] ;  /* 0x0007500001187983 */ /* 0x000ea20000300a00 */
[----:B------:R-:W2:Y:S02]  /*15ea0*/  LDL.LU.64 R26, [R1+0x758] ;  /* 0x00075800011a7983 */ /* 0x000ea40000300a00 */
[----:B------:R-:W-:Y:S02]  /*15eb0*/  STL.64 [R1+0x20e8], R22 ;  /* 0x0020e81601007387 */ /* 0x000fe40000100a00 */
[----:B------:R0:W-:Y:S02]  /*15ec0*/  STL.64 [R1+0x20e0], R20 ;  /* 0x0020e01401007387 */ /* 0x0001e40000100a00 */
[----:B0-----:R-:W-:-:S02]  /*15ed0*/  IMAD.MOV.U32 R20, RZ, RZ, R3 ;  /* 0x000000ffff147224 */ /* 0x001fc400078e0003 */
[----:B------:R-:W-:-:S05]  /*15ee0*/  IMAD.MOV.U32 R21, RZ, RZ, R0 ;  /* 0x000000ffff157224 */ /* 0x000fca00078e0000 */
[----:B------:R0:W-:Y:S04]  /*15ef0*/  STL.64 [R1+0x2100], R20 ;  /* 0x0021001401007387 */ /* 0x0001e80000100a00 */
[----:B0-----:R-:W3:Y:S01]  /*15f00*/  LDL.LU.64 R20, [R1+0x740] ;  /* 0x0007400001147983 */ /* 0x001ee20000300a00 */
[----:B------:R-:W3:Y:S02]  /*15f10*/  LDL.LU.64 R22, [R1+0x748] ;  /* 0x0007480001167983 */ /* 0x000ee40000300a00 */
[----:B------:R-:W2:Y:S02]  /*15f20*/  LDL.LU.64 R4, [R1+0x530] ;  /* 0x0005300001047983 */ /* 0x000ea40000300a00 */
[----:B------:R-:W2:Y:S01]  /*15f30*/  LDL.LU.64 R6, [R1+0x538] ;  /* 0x0005380001067983 */ /* 0x000ea20000300a00 */
[C---:B----4-:R-:W-:Y:S01]  /*15f40*/  HMMA.16816.F32.BF16 R16, R8.reuse, R12, R16 ;  /* 0x0000000c0810723c */ /* 0x050fe20000041810 */
[----:B--2---:R-:W-:Y:S01]  /*15f50*/  STL.64 [R1+0x20f8], R6 ;  /* 0x0020f80601007387 */ /* 0x004fe20000100a00 */
[----:B------:R0:W-:Y:S03]  /*15f60*/  STL.64 [R1+0x20f0], R4 ;  /* 0x0020f00401007387 */ /* 0x0001e60000100a00 */
[----:B0-----:R-:W2:Y:S01]  /*15f70*/  LDL.LU.64 R4, [R1+0x570] ;  /* 0x0005700001047983 */ /* 0x001ea20000300a00 */
[----:B------:R-:W2:Y:S11]  /*15f80*/  LDL.LU.64 R6, [R1+0x578] ;  /* 0x0005780001067983 */ /* 0x000eb60000300a00 */
[----:B------:R-:W-:Y:S06]  /*15f90*/  @!UPT UIADD3 URZ, URZ, URZ, URZ ;  /* 0x0000003f3f3ff290 */ /* 0x000fec000fffe03f */
[----:B------:R0:W-:Y:S02]  /*15fa0*/  STL.64 [R1+0x1f0], R16 ;  /* 0x0001f01001007387 */ /* 0x0001e40000100a00 */
[----:B------:R-:W-:Y:S01]  /*15fb0*/  STL.64 [R1+0x1f8], R18 ;  /* 0x0001f81201007387 */ /* 0x000fe20000100a00 */
[----:B0-----:R-:W4:Y:S01]  /*15fc0*/  LDL.LU.64 R16, [R1+0x2118] ;  /* 0x0021180001107983 */ /* 0x001f220000300a00 */
[----:B------:R-:W-:Y:S02]  /*15fd0*/  IMAD.MOV.U32 R3, RZ, RZ, R12 ;  /* 0x000000ffff037224 */ /* 0x000fe400078e000c */
[----:B------:R-:W-:Y:S02]  /*15fe0*/  IMAD.MOV.U32 R0, RZ, RZ, R13 ;  /* 0x000000ffff007224 */ /* 0x000fe400078e000d */
[----:B------:R-:W2:Y:S01]  /*15ff0*/  LDL.LU.64 R12, [R1+0x4e0] ;  /* 0x0004e000010c7983 */ /* 0x000ea20000300a00 */
[----:B------:R-:W2:Y:S01]  /*16000*/  LDL.LU.64 R14, [R1+0x4e8] ;  /* 0x0004e800010e7983 */ /* 0x000ea20000300a00 */
[C---:B----4-:R-:W-:Y:S11]  /*16010*/  HMMA.16816.F32.BF16 R24, R8.reuse, R16, R24 ;  /* 0x000000100818723c */ /* 0x050ff60000041818 */
[----:B------:R-:W-:Y:S11]  /*16020*/  @!UPT UIADD3 URZ, URZ, URZ, URZ ;  /* 0x0000003f3f3ff290 */ /* 0x000ff6000fffe03f */
[----:B------:R-:W-:Y:S01]  /*16030*/  @!UPT UIADD3 URZ, URZ, URZ, URZ ;  /* 0x0000003f3f3ff290 */ /* 0x000fe2000fffe03f */
[----:B------:R-:W-:Y:S01]  /*16040*/  STL.64 [R1+0x1e0], R24 ;  /* 0x0001e01801007387 */ /* 0x000fe20000100a00 */
[----:B------:R0:W-:Y:S03]  /*16050*/  STL.64 [R1+0x1e8], R26 ;  /* 0x0001e81a01007387 */ /* 0x0001e60000100a00 */
[----:B0-----:R-:W4:Y:S01]  /*16060*/  LDL.LU.64 R26, [R1+0x2110] ;  /* 0x00211000011a7983 */ /* 0x001f220000300a00 */
[----:B------:R-:W3:Y:S02]  /*16070*/  LDL.LU.64 R24, [R1+0x2108] ;  /* 0x0021080001187983 */ /* 0x000ee40000300a00 */
[----:B------:R0:W-:Y:S02]  /*16080*/  STL.64 [R1+0x20b0], R16 ;  /* 0x0020b01001007387 */ /* 0x0001e40000100a00 */
[----:B0-----:R-:W2:Y:S01]  /*16090*/  LDL.LU.64 R16, [R1+0x520] ;  /* 0x0005200001107983 */ /* 0x001ea20000300a00 */
[----:B------:R-:W2:Y:S01]  /*160a0*/  LDL.LU.64 R18, [R1+0x528] ;  /* 0x0005280001127983 */ /* 0x000ea20000300a00 */
[C---:B---3--:R-:W-:Y:S11]  /*160b0*/  HMMA.16816.F32.BF16 R20, R8.reuse, R24, R20 ;  /* 0x000000180814723c */ /* 0x048ff60000041814 */
[----:B------:R-:W-:Y:S11]  /*160c0*/  @!UPT UIADD3 URZ, URZ, URZ, URZ ;  /* 0x0000003f3f3ff290 */ /* 0x000ff6000fffe03f */
[----:B------:R-:W-:Y:S01]  /*160d0*/  @!UPT UIADD3 URZ, URZ, URZ, URZ ;  /* 0x0000003f3f3ff290 */ /* 0x000fe2000fffe03f */
[----:B------:R0:W-:Y:S01]  /*160e0*/  STL.64 [R1+0x1d0], R20 ;  /* 0x0001d01401007387 */ /* 0x0001e20000100a00 */
[----:B------:R-:W-:Y:S03]  /*160f0*/  STL.64 [R1+0x1d8], R22 ;  /* 0x0001d81601007387 */ /* 0x000fe60000100a00 */
[----:B0-----:R-:W2:Y:S01]  /*16100*/  LDL.LU.64 R20, [R1+0x2100] ;  /* 0x0021000001147983 */ /* 0x001ea20000300a00 */
[----:B----4-:R-:W-:Y:S02]  /*16110*/  STL.64 [R1+0x20c0], R26 ;  /* 0x0020c01a01007387 */ /* 0x010fe40000100a00 */
[----:B------:R0:W-:Y:S02]  /*16120*/  STL.64 [R1+0x20b8], R24 ;  /* 0x0020b81801007387 */ /* 0x0001e40000100a00 */
[----:B0-----:R-:W3:Y:S01]  /*16130*/  LDL.64 R24, [R1+0x30] ;  /* 0x0000300001187983 */ /* 0x001ee20000100a00 */
[C---:B--2---:R-:W-:Y:S03]  /*16140*/  HMMA.16816.F32.BF16 R20, R8.reuse, R20, R4 ;  /* 0x000000140814723c */ /* 0x044fe60000041804 */
[----:B------:R-:W3:Y:S01]  /*16150*/  LDL.LU.64 R6, [R1+0x20f8] ;  /* 0x0020f80001067983 */ /* 0x000ee20000300a00 */
[----:B------:R-:W3:Y:S11]  /*16160*/  LDL.LU.64 R4, [R1+0x20f0] ;  /* 0x0020f00001047983 */ /* 0x000ef60000300a00 */
[----:B------:R-:W-:Y:S08]  /*16170*/  @!UPT UIADD3 URZ, URZ, URZ, URZ ;  /* 0x0000003f3f3ff290 */ /* 0x000ff0000fffe03f */
[----:B------:R-:W-:Y:S01]  /*16180*/  STL.64 [R1+0x1c0], R20 ;  /* 0x0001c01401007387 */ /* 0x000fe20000100a00 */
[----:B------:R0:W-:Y:S03]  /*16190*/  STL.64 [R1+0x1c8], R22 ;  /* 0x0001c81601007387 */ /* 0x0001e60000100a00 */
[----:B0-----:R-:W2:Y:S01]  /*161a0*/  LDL.LU.64 R22, [R1+0x20e8] ;  /* 0x0020e80001167983 */ /* 0x001ea20000300a00 */
[----:B------:R-:W4:Y:S01]  /*161b0*/  LDL.LU.64 R20, [R1+0x20e0] ;  /* 0x0020e00001147983 */ /* 0x000f220000300a00 */
[C---:B---3--:R-:W-:Y:S11]  /*161c0*/  HMMA.16816.F32.BF16 R4, R8.reuse, R24, R4 ;  /* 0x000000180804723c */ /* 0x048ff60000041804 */
[----:B------:R-:W-:Y:S11]  /*161d0*/  @!UPT UIADD3 URZ, URZ, URZ, URZ ;  /* 0x0000003f3f3ff290 */ /* 0x000ff6000fffe03f */
[----:B------:R-:W-:Y:S01]  /*161e0*/  @!UPT UIADD3 URZ, URZ, URZ, URZ ;  /* 0x0000003f3f3ff290 */ /* 0x000fe2000fffe03f */
[----:B------:R0:W-:Y:S01]  /*161f0*/  STL.64 [R1+0x1b0], R4 ;  /* 0x0001b00401007387 */ /* 0x0001e20000100a00 */
[----:B------:R1:W-:Y:S03]  /*16200*/  STL.64 [R1+0x1b8], R6 ;  /* 0x0001b80601007387 */ /* 0x0003e60000100a00 */
[----:B0-----:R-:W1:Y:S01]  /*16210*/  LDL.LU.64 R4, [R1+0x20d8] ;  /* 0x0020d80001047983 */ /* 0x001e620000300a00 */
[----:B------:R-:W-:Y:S02]  /*16220*/  IMAD.MOV.U32 R29, RZ, RZ, R24 ;  /* 0x000000ffff1d7224 */ /* 0x000fe400078e0018 */
[----:B------:R-:W-:Y:S02]  /*16230*/  IMAD.MOV.U32 R28, RZ, RZ, R25 ;  /* 0x000000ffff1c7224 */ /* 0x000fe400078e0019 */
[----:B------:R-:W3:Y:S01]  /*16240*/  LDL.LU.64 R24, [R1+0x710] ;  /* 0x0007100001187983 */ /* 0x000ee20000300a00 */
[----:B------:R-:W3:Y:S01]  /*16250*/  LDL.LU.64 R26, [R1+0x718] ;  /* 0x00071800011a7983 */ /* 0x000ee20000300a00 */
[C---:B-1----:R-:W-:Y:S08]  /*16260*/  HMMA.16816.F32.BF16 R4, R8.reuse, R4, R16 ;  /* 0x000000040804723c */ /* 0x042ff00000041810 */
[----:B----4-:R-:W-:Y:S11]  /*16270*/  HMMA.16816.F32.BF16 R8, R8, R20, R12 ;  /* 0x000000140808723c */ /* 0x010ff6000004180c */
[----:B------:R-:W-:Y:S04]  /*16280*/  @!UPT UIADD3 URZ, URZ, URZ, URZ ;  /* 0x0000003f3f3ff290 */ /* 0x000fe8000fffe03f */
[----:B------:R0:W-:Y:S01]  /*16290*/  STL.64 [R1+0x1a0], R4 ;  /* 0x0001a00401007387 */ /* 0x0001e20000100a00 */
[----:B------:R1:W-:Y:S02]  /*162a0*/  STL.64 [R1+0x1a8], R6 ;  /* 0x0001a80601007387 */ /* 0x0003e40000100a00 */
[----:B------:R-:W4:Y:S02]  /*162b0*/  LDL.LU.64 R16, [R1+0x6e0] ;  /* 0x0006e00001107983 */ /* 0x000f240000300a00 */
[----:B------:R-:W4:Y:S01]  /*162c0*/  LDL.LU.64 R18, [R1+0x6e8] ;  /* 0x0006e80001127983 */ /* 0x000f220000300a00 */
[----:B0-----:R-:W2:Y:S01]  /*162d0*/  LDL.LU.64 R4, [R1+0x6d0] ;  /* 0x0006d00001047983 */ /* 0x001ea20000300a00 */
[----:B-1----:R-:W2:Y:S02]  /*162e0*/  LDL.LU.64 R6, [R1+0x6d8] ;  /* 0x0006d80001067983 */ /* 0x002ea40000300a00 */
[----:B------:R-:W4:Y:S02]  /*162f0*/  LDL.LU.64 R14, [R1+0x20d0] ;  /* 0x0020d000010e7983 */ /* 0x000f240000300a00 */
[----:B------:R-:W4:Y:S01]  /*16300*/  LDL.LU.64 R12, [R1+0x20c8] ;  /* 0x0020c800010c7983 */ /* 0x000f220000300a00 */
[----:B------:R0:W-:Y:S04]  /*16310*/  STL.64 [R1+0x2070], R20 ;  /* 0x0020701401007387 */ /* 0x0001e80000100a00 */
[----:B0-----:R-:W2:Y:S01]  /*16320*/  LDL.64 R20, [R1+0x70] ;  /* 0x0000700001147983 */ /* 0x001ea20000100a00 */
[----:B------:R-:W-:Y:S02]  /*16330*/  STL.64 [R1+0x100], R8 ;  /* 0x0001000801007387 */ /* 0x000fe40000100a00 */
[----:B------:R-:W-:Y:S01]  /*16340*/  STL.64 [R1+0x108], R10 ;  /* 0x0001080a01007387 */ /* 0x000fe20000100a00 */
[----:B--2---:R0:W-:Y:S02]  /*16350*/  STL.64 [R1+0x2080], R20 ;  /* 0x0020801401007387 */ /* 0x0041e40000100a00 */
[----:B0-----:R-:W-:-:S02]  /*16360*/  IMAD.MOV.U32 R20, RZ, RZ, R29 ;  /* 0x000000ffff147224 */ /* 0x001fc400078e001d */
[----:B------:R-:W-:-:S05]  /*16370*/  IMAD.MOV.U32 R21, RZ, RZ, R28 ;  /* 0x000000ffff157224 */ /* 0x000fca00078e001c */
[----:B------:R0:W-:Y:S04]  /*16380*/  STL.64 [R1+0x2090], R20 ;  /* 0x0020901401007387 */ /* 0x0001e80000100a00 */
[----:B0-----:R-:W2:Y:S01]  /*16390*/  LDL.64 R20, [R1+0x40] ;  /* 0x0000400001147983 */ /* 0x001ea20000100a00 */
[----:B------:R-:W-:Y:S02]  /*163a0*/  IMAD.MOV.U32 R8, RZ, RZ, R3 ;  /* 0x000000ffff087224 */ /* 0x000fe400078e0003 */
[----:B------:R-:W-:-:S07]  /*163b0*/  IMAD.MOV.U32 R9, RZ, RZ, R0 ;  /* 0x000000ffff097224 */ /* 0x000fce00078e0000 */
[----:B----4-:R-:W-:Y:S01]  /*163c0*/  HMMA.16816.F32.BF16 R16, R12, R8, R16 ;  /* 0x000000080c10723c */ /* 0x010fe20000041810 */
[----:B--2---:R0:W-:Y:S02]  /*163d0*/  STL.64 [R1+0x20a8], R20 ;  /* 0x0020a81401007387 */ /* 0x0041e40000100a00 */
[----:B0-----:R-:W-:Y:S02]  /*163e0*/  IMAD.MOV.U32 R20, RZ, RZ, R23 ;  /* 0x000000ffff147224 */ /* 0x001fe400078e0017 */
[----:B------:R-:W-:-:S07]  /*163f0*/  IMAD.MOV.U32 R21, RZ, RZ, R22 ;  /* 0x000000ffff157224 */ /* 0x000fce00078e0016 */
[C---:B---3--:R-:W-:Y:S01]  /*16400*/  HMMA.16816.F32.BF16 R20, R12.reuse, R20, R24 ;  /* 0x000000140c14723c */ /* 0x048fe20000041818 */
[----:B------:R-:W2:Y:S01]  /*16410*/  LDL.LU.64 R26, [R1+0x20c0] ;  /* 0x0020c000011a7983 */ /* 0x000ea20000300a00 */
[----:B------:R-:W3:Y:S11]  /*16420*/  LDL.LU.64 R24, [R1+0x20b8] ;  /* 0x0020b80001187983 */ /* 0x000ef60000300a00 */
[----:B------:R-:W-:Y:S10]  /*16430*/  @!UPT UIADD3 URZ, URZ, URZ, URZ ;  /* 0x0000003f3f3ff290 */ /* 0x000ff4000fffe03f */
[----:B------:R0:W-:Y:S01]  /*16440*/  STL.64 [R1+0xf0], R20 ;  /* 0x0000f01401007387 */ /* 0x0001e20000100a00 */
[----:B------:R1:W-:Y:S03]  /*16450*/  STL.64 [R1+0xf8], R22 ;  /* 0x0000f81601007387 */ /* 0x0003e60000100a00 */
[----:B0-----:R-:W3:Y:S01]  /*16460*/  LDL.LU.64 R20, [R1+0x6c0] ;  /* 0x0006c00001147983 */ /* 0x001ee20000300a00 */
[----:B-1----:R-:W3:Y:S02]  /*16470*/  LDL.LU.64 R22, [R1+0x6c8] ;  /* 0x0006c80001167983 */ /* 0x002ee40000300a00 */
[----:B------:R0:W-:Y:S02]  /*16480*/  STL.64 [R1+0xe0], R16 ;  /* 0x0000e01001007387 */ /* 0x0001e40000100a00 */
[----:B------:R-:W-:Y:S01]  /*16490*/  STL.64 [R1+0xe8], R18 ;  /* 0x0000e81201007387 */ /* 0x000fe20000100a00 */
[----:B0-----:R-:W4:Y:S01]  /*164a0*/  LDL.LU.64 R16, [R1+0x20b0] ;  /* 0x0020b00001107983 */ /* 0x001f220000300a00 */
[----:B------:R4:W-:Y:S02]  /*164b0*/  STL.64 [R1+0x2078], R8 ;  /* 0x0020780801007387 */ /* 0x0009e40000100a00 */
[----:B----4-:R-:W-:Y:S07]  /*164c0*/  HMMA.16816.F32.BF16 R8, R12, R16, R4 ;  /* 0x000000100c08723c */ /* 0x010fee0000041804 */
[----:B------:R-:W-:-:S02]  /*164d0*/  IMAD.MOV.U32 R5, RZ, RZ, R16 ;  /* 0x000000ffff057224 */ /* 0x000fc400078e0010 */
[----:B------:R-:W-:Y:S11]  /*164e0*/  IMAD.MOV.U32 R4, RZ, RZ, R17 ;  /* 0x000000ffff047224 */ /* 0x000ff600078e0011 */
[----:B------:R-:W-:Y:S03]  /*164f0*/  @!UPT UIADD3 URZ, URZ, URZ, URZ ;  /* 0x0000003f3f3ff290 */ /* 0x000fe6000fffe03f */
[----:B------:R-:W-:Y:S01]  /*16500*/  STL.64 [R1+0xd0], R8 ;  /* 0x0000d00801007387 */ /* 0x000fe20000100a00 */
[----:B------:R-:W-:Y:S02]  /*16510*/  STL.64 [R1+0xd8], R10 ;  /* 0x0000d80a01007387 */ /* 0x000fe40000100a00 */
[----:B------:R0:W-:Y:S02]  /*16520*/  STL.64 [R1+0x2088], R4 ;  /* 0x0020880401007387 */ /* 0x0001e40000100a00 */
[----:B0-----:R-:W4:Y:S01]  /*16530*/  LDL.LU.64 R4, [R1+0x4c0] ;  /* 0x0004c00001047983 */ /* 0x001f220000300a00 */
[----:B------:R-:W2:Y:S01]  /*16540*/  LDL.LU.64 R6, [R1+0x4c8] ;  /* 0x0004c80001067983 */ /* 0x000ea20000300a00 */
[----:B---3--:R-:W-:Y:S11]  /*16550*/  HMMA.16816.F32.BF16 R20, R12, R24, R20 ;  /* 0x000000180c14723c */ /* 0x008ff60000041814 */
[----:B------:R-:W-:Y:S11]  /*16560*/  @!UPT UIADD3 URZ, URZ, URZ, URZ ;  /* 0x0000003f3f3ff290 */ /* 0x000ff6000fffe03f */
[----:B------:R-:W-:Y:S02]  /*16570*/  @!UPT UIADD3 URZ, URZ, URZ, URZ ;  /* 0x0000003f3f3ff290 */ /* 0x000fe4000fffe03f */
[----:B------:R-:W-:Y:S01]  /*16580*/  IMAD.MOV.U32 R28, RZ, RZ, R21 ;  /* 0x000000ffff1c7224 */ /* 0x000fe200078e0015 */
[----:B--2---:R-:W-:Y:S01]  /*16590*/  STL.64 [R1+0x20a0], R6 ;  /* 0x0020a00601007387 */ /* 0x004fe20000100a00 */
[----:B----4-:R0:W-:Y:S03]  /*165a0*/  STL.64 [R1+0x2098], R4 ;  /* 0x0020980401007387 */ /* 0x0101e60000100a00 */
[----:B0-----:R-:W2:Y:S01]  /*165b0*/  LDL.LU.64 R4, [R1+0x4d0] ;  /* 0x0004d00001047983 */ /* 0x001ea20000300a00 */
[----:B------:R-:W2:Y:S02]  /*165c0*/  LDL.LU.64 R6, [R1+0x4d8] ;  /* 0x0004d80001067983 */ /* 0x000ea40000300a00 */
[----:B------:R-:W3:Y:S02]  /*165d0*/  LDL.LU.64 R8, [R1+0x400] ;  /* 0x0004000001087983 */ /* 0x000ee40000300a00 */
[----:B------:R-:W3:Y:S01]  /*165e0*/  LDL.LU.64 R10, [R1+0x408] ;  /* 0x00040800010a7983 */ /* 0x000ee20000300a00 */
[----:B------:R-:W4:Y:S01]  /*165f0*/  LDL.LU.64 R16, [R1+0x360] ;  /* 0x0003600001107983 */ /* 0x000f220000300a00 */
[----:B------:R-:W4:Y:S02]  /*16600*/  LDL.LU.64 R18, [R1+0x368] ;  /* 0x0003680001127983 */ /* 0x000f240000300a00 */
[----:B------:R0:W-:Y:S02]  /*16610*/  STL [R1+0xc0], R20 ;  /* 0x0000c01401007387 */ /* 0x0001e40000100800 */
[----:B------:R-:W-:Y:S01]  /*16620*/  STL [R1+0xcc], R23 ;  /* 0x0000cc1701007387 */ /* 0x000fe20000100800 */
[----:B0-----:R-:W2:Y:S01]  /*16630*/  LDL.LU.64 R20, [R1+0x20a8] ;  /* 0x0020a80001147983 */ /* 0x001ea20000300a00 */
[----:B------:R-:W-:-:S02]  /*16640*/  IMAD.MOV.U32 R29, RZ, RZ, R22 ;  /* 0x000000ffff1d7224 */ /* 0x000fc400078e0016 */
[----:B------:R-:W-:Y:S02]  /*16650*/  STL.64 [R1+0x2048], R26 ;  /* 0x0020481a01007387 */ /* 0x000fe40000100a00 */
[----:B------:R0:W-:Y:S02]  /*16660*/  STL.64 [R1+0x2040], R24 ;  /* 0x0020401801007387 */ /* 0x0001e40000100a00 */
[----:B0-----:R-:W3:Y:S01]  /*16670*/  LDL.LU.64 R24, [R1+0x6a0] ;  /* 0x0006a00001187983 */ /* 0x001ee20000300a00 */
[----:B------:R-:W3:Y:S02]  /*16680*/  LDL.LU.64 R26, [R1+0x6a8] ;  /* 0x0006a800011a7983 */ /* 0x000ee40000300a00 */
[----:B------:R-:W-:Y:S02]  /*16690*/  STL [R1+0x1ea0], R29 ;  /* 0x001ea01d01007387 */ /* 0x000fe40000100800 */
[----:B------:R-:W-:Y:S01]  /*166a0*/  STL [R1+0x1e9c], R28 ;  /* 0x001e9c1c01007387 */ /* 0x000fe20000100800 */
[----:B--2---:R-:W-:Y:S01]  /*166b0*/  HMMA.16816.F32.BF16 R4, R12, R20, R4 ;  /* 0x000000140c04723c */ /* 0x004fe20000041804 */
[----:B------:R-:W-:-:S02]  /*166c0*/  IMAD.MOV.U32 R3, RZ, RZ, R20 ;  /* 0x000000ffff037224 */ /* 0x000fc400078e0014 */
[----:B------:R-:W-:Y:S11]  /*166d0*/  IMAD.MOV.U32 R0, RZ, RZ, R21 ;  /* 0x000000ffff007224 */ /* 0x000ff600078e0015 */
[----:B------:R-:W-:Y:S09]  /*166e0*/  @!UPT UIADD3 URZ, URZ, URZ, URZ ;  /* 0x0000003f3f3ff290 */ /* 0x000ff2000fffe03f */
[----:B------:R-:W-:Y:S01]  /*166f0*/  STL.64 [R1+0x190], R4 ;  /* 0x0001900401007387 */ /* 0x000fe20000100a00 */
[----:B------:R0:W-:Y:S03]  /*16700*/  STL.64 [R1+0x198], R6 ;  /* 0x0001980601007387 */ /* 0x0001e60000100a00 */
[----:B0-----:R-:W2:Y:S01]  /*16710*/  LDL.LU.64 R6, [R1+0x20a0] ;  /* 0x0020a00001067983 */ /* 0x001ea20000300a00 */
[----:B------:R-:W2:Y:S02]  /*16720*/  LDL.LU.64 R4, [R1+0x2098] ;  /* 0x0020980001047983 */ /* 0x000ea40000300a00 */
[----:B------:R-:W2:Y:S02]  /*16730*/  LDL.LU.64 R20, [R1+0x2090] ;  /* 0x0020900001147983 */ /* 0x000ea40000300a00 */
[C---:B--2---:R-:W-:Y:S01]  /*16740*/  HMMA.16816.F32.BF16 R20, R12.reuse, R20, R4 ;  /* 0x000000140c14723c */ /* 0x044fe20000041804 */
[----:B------:R-:W2:Y:S11]  /*16750*/  LDL.LU.64 R4, [R1+0x2088] ;  /* 0x0020880001047983 */ /* 0x000eb60000300a00 */
[----:B------:R-:W-:Y:S11]  /*16760*/  @!UPT UIADD3 URZ, URZ, URZ, URZ ;  /* 0x0000003f3f3ff290 */ /* 0x000ff6000fffe03f */
[----:B------:R0:W-:Y:S01]  /*16770*/  STL.64 [R1+0x2b0], R20 ;  /* 0x0002b01401007387 */ /* 0x0001e20000100a00 */
[----:B------:R-:W-:Y:S03]  /*16780*/  STL.64 [R1+0x2b8], R22 ;  /* 0x0002b81601007387 */ /* 0x000fe60000100a00 */
[----:B0-----:R-:W3:Y:S02]  /*16790*/  LDL.LU.64 R20, [R1+0x2080] ;  /* 0x0020800001147983 */ /* 0x001ee40000300a00 */
[C---:B---3--:R-:W-:Y:S01]  /*167a0*/  HMMA.16816.F32.BF16 R8, R12.reuse, R20, R8 ;  /* 0x000000140c08723c */ /* 0x048fe20000041808 */
[----:B------:R-:W-:Y:S02]  /*167b0*/  IMAD.MOV.U32 R7, RZ, RZ, R20 ;  /* 0x000000ffff077224 */ /* 0x000fe400078e0014 */
[----:B------:R-:W-:Y:S11]  /*167c0*/  IMAD.MOV.U32 R6, RZ, RZ, R21 ;  /* 0x000000ffff067224 */ /* 0x000ff600078e0015 */
[----:B------:R-:W-:Y:S09]  /*167d0*/  @!UPT UIADD3 URZ, URZ, URZ, URZ ;  /* 0x0000003f3f3ff290 */ /* 0x000ff2000fffe03f */
[----:B------:R0:W-:Y:S01]  /*167e0*/  STL.64 [R1+0x3d0], R8 ;  /* 0x0003d00801007387 */ /* 0x0001e20000100a00 */
[----:B------:R-:W-:Y:S03]  /*167f0*/  STL.64 [R1+0x3d8], R10 ;  /* 0x0003d80a01007387 */ /* 0x000fe60000100a00 */
[----:B0-----:R-:W3:Y:S01]  /*16800*/  LDL.LU.64 R8, [R1+0x2078] ;  /* 0x0020780001087983 */ /* 0x001ee20000300a00 */
[----:B------:R-:W4:Y:S02]  /*16810*/  LDL.LU.64 R20, [R1+0x2070] ;  /* 0x0020700001147983 */ /* 0x000f240000300a00 */
[----:B----4-:R-:W-:Y:S01]  /*16820*/  HMMA.16816.F32.BF16 R12, R12, R20, R16 ;  /* 0x000000140c0c723c */ /* 0x010fe20000041810 */
[----:B------:R-:W3:Y:S01]  /*16830*/  LDL.LU.64 R18, [R1+0x2068] ;  /* 0x0020680001127983 */ /* 0x000ee20000300a00 */
[----:B------:R-:W3:Y:S02]  /*16840*/  LDL.LU.64 R16, [R1+0x2060] ;  /* 0x0020600001107983 */ /* 0x000ee40000300a00 */
[----:B------:R0:W-:Y:S03]  /*16850*/  STL.64 [R1+0x2000], R20 ;  /* 0x0020001401007387 */ /* 0x0001e60000100a00 */
[----:B0-----:R-:W-:-:S02]  /*16860*/  IMAD.MOV.U32 R20, RZ, RZ, R7 ;  /* 0x000000ffff147224 */ /* 0x001fc400078e0007 */
[----:B------:R-:W-:Y:S11]  /*16870*/  IMAD.MOV.U32 R21, RZ, RZ, R6 ;  /* 0x000000ffff157224 */ /* 0x000ff600078e0006 */
[----:B------:R-:W-:Y:S03]  /*16880*/  @!UPT UIADD3 URZ, URZ, URZ, URZ ;  /* 0x0000003f3f3ff290 */ /* 0x000fe6000fffe03f */
[----:B------:R0:W-:Y:S01]  /*16890*/  STL.64 [R1+0x3c0], R12 ;  /* 0x0003c00c01007387 */ /* 0x0001e20000100a00 */
[----:B------:R-:W-:Y:S02]  /*168a0*/  STL.64 [R1+0x3c8], R14 ;  /* 0x0003c80e01007387 */ /* 0x000fe40000100a00 */
[----:B------:R1:W-:Y:S02]  /*168b0*/  STL.64 [R1+0x2018], R20 ;  /* 0x0020181401007387 */ /* 0x0003e40000100a00 */
[----:B0-----:R-:W-:Y:S02]  /*168c0*/  IMAD.MOV.U32 R12, RZ, RZ, R3 ;  /* 0x000000ffff0c7224 */ /* 0x001fe400078e0003 */
[----:B------:R-:W-:-:S05]  /*168d0*/  IMAD.MOV.U32 R13, RZ, RZ, R0 ;  /* 0x000000ffff0d7224 */ /* 0x000fca00078e0000 */
[----:B------:R0:W-:Y:S01]  /*168e0*/  STL.64 [R1+0x2038], R12 ;  /* 0x0020380c01007387 */ /* 0x0001e20000100a00 */
[----:B-1----:R-:W4:Y:S03]  /*168f0*/  LDL.64 R20, [R1+0x30] ;  /* 0x0000300001147983 */ /* 0x002f260000100a00 */
[----:B0-----:R-:W2:Y:S04]  /*16900*/  LDL.64 R12, [R1+0x20] ;  /* 0x00002000010c7983 */ /* 0x001ea80000100a00 */
[----:B----4-:R0:W-:Y:S04]  /*16910*/  STL.64 [R1+0x2030], R20 ;  /* 0x0020301401007387 */ /* 0x0101e80000100a00 */
[----:B0-----:R-:W4:Y:S01]  /*16920*/  LDL.LU.64 R20, [R1+0x6b0] ;  /* 0x0006b00001147983 */ /* 0x001f220000300a00 */
[----:B------:R-:W4:Y:S01]  /*16930*/  LDL.LU.64 R22, [R1+0x6b8] ;  /* 0x0006b80001167983 */ /* 0x000f220000300a00 */
[----:B---3--:R-:W-:Y:S07]  /*16940*/  HMMA.16816.F32.BF16 R8, R16, R8, R24 ;  /* 0x000000081008723c */ /* 0x008fee0000041818 */
[----:B--2---:R-:W-:-:S02]  /*16950*/  IMAD.MOV.U32 R24, RZ, RZ, R5 ;  /* 0x000000ffff187224 */ /* 0x004fc400078e0005 */
[----:B------:R-:W-:Y:S01]  /*16960*/  IMAD.MOV.U32 R25, RZ, RZ, R4 ;  /* 0x000000ffff197224 */ /* 0x000fe200078e0004 */
[----:B----4-:R-:W-:Y:S11]  /*16970*/  HMMA.16816.F32.BF16 R20, R16, R12, R20 ;  /* 0x0000000c1014723c */ /* 0x010ff60000041814 */
[----:B------:R-:W-:Y:S11]  /*16980*/  @!UPT UIADD3 URZ, URZ, URZ, URZ ;  /* 0x0000003f3f3ff290 */ /* 0x000ff6000fffe03f */
[----:B------:R-:W-:Y:S01]  /*16990*/  @!UPT UIADD3 URZ, URZ, URZ, URZ ;  /* 0x0000003f3f3ff290 */ /* 0x000fe2000fffe03f */
[----:B------:R-:W-:Y:S01]  /*169a0*/  STL.64 [R1+0x440], R20 ;  /* 0x0004401401007387 */ /* 0x000fe20000100a00 */
[----:B------:R-:W-:Y:S02]  /*169b0*/  STL.64 [R1+0x448], R22 ;  /* 0x0004481601007387 */ /* 0x000fe40000100a00 */
[----:B------:R-:W-:Y:S02]  /*169c0*/  STL.64 [R1+0x430], R8 ;  /* 0x0004300801007387 */ /* 0x000fe40000100a00 */
[----:B------:R-:W-:Y:S01]  /*169d0*/  STL.64 [R1+0x438], R10 ;  /* 0x0004380a01007387 */ /* 0x000fe20000100a00 */
[----:B------:R-:W2:Y:S01]  /*169e0*/  LDL.LU.64 R4, [R1+0x660] ;  /* 0x0006600001047983 */ /* 0x000ea20000300a00 */
[----:B------:R-:W3:Y:S03]  /*169f0*/  LDL.LU.64 R6, [R1+0x668] ;  /* 0x0006680001067983 */ /* 0x000ee60000300a00 */
[----:B---3--:R-:W-:Y:S01]  /*16a00*/  STL.64 [R1+0x1fb8], R6 ;  /* 0x001fb80601007387 */ /* 0x008fe20000100a00 */
[----:B--2---:R0:W-:Y:S03]  /*16a10*/  STL.64 [R1+0x1fb0], R4 ;  /* 0x001fb00401007387 */ /* 0x0041e60000100a00 */
[----:B0-----:R-:W2:Y:S01]  /*16a20*/  LDL.64 R4, [R1+0x10] ;  /* 0x0000100001047983 */ /* 0x001ea20000100a00 */
[----:B------:R-:W-:-:S02]  /*16a30*/  IMAD.MOV.U32 R3, RZ, RZ, R12 ;  /* 0x000000ffff037224 */ /* 0x000fc400078e000c */
[----:B------:R-:W-:Y:S01]  /*16a40*/  IMAD.MOV.U32 R0, RZ, RZ, R13 ;  /* 0x000000ffff007224 */ /* 0x000fe200078e000d */
[----:B--2---:R0:W-:Y:S01]  /*16a50*/  STL.64 [R1+0x1fd0], R4 ;  /* 0x001fd00401007387 */ /* 0x0041e20000100a00 */
[----:B------:R-:W2:Y:S02]  /*16a60*/  LDL.LU.64 R12, [R1+0x3f0] ;  /* 0x0003f000010c7983 */ /* 0x000ea40000300a00 */
[----:B------:R-:W3:Y:S02]  /*16a70*/  LDL.LU.64 R14, [R1+0x3f8] ;  /* 0x0003f800010e7983 */ /* 0x000ee40000300a00 */
[----:B0-----:R-:W-:Y:S02]  /*16a80*/  IMAD.MOV.U32 R4, RZ, RZ, R3 ;  /* 0x000000ffff047224 */ /* 0x001fe400078e0003 */
[----:B------:R-:W-:Y:S01]  /*16a90*/  IMAD.MOV.U32 R5, RZ, RZ, R0 ;  /* 0x000000ffff057224 */ /* 0x000fe200078e0000 */
[----:B---3--:R-:W-:Y:S01]  /*16aa0*/  STL.64 [R1+0x2058], R14 ;  /* 0x0020580e01007387 */ /* 0x008fe20000100a00 */
[----:B--2---:R0:W-:Y:S03]  /*16ab0*/  STL.64 [R1+0x2050], R12 ;  /* 0x0020500c01007387 */ /* 0x0041e60000100a00 */
[----:B0-----:R-:W2:Y:S01]  /*16ac0*/  LDL.LU.64 R12, [R1+0x690] ;  /* 0x00069000010c7983 */ /* 0x001ea20000300a00 */
[----:B------:R-:W2:Y:S02]  /*16ad0*/  LDL.LU.64 R14, [R1+0x698] ;  /* 0x00069800010e7983 */ /* 0x000ea40000300a00 */
[----:B------:R-:W3:Y:S02]  /*16ae0*/  LDL.LU.64 R20, [R1+0x350] ;  /* 0x0003500001147983 */ /* 0x000ee40000300a00 */
[----:B------:R-:W3:Y:S01]  /*16af0*/  LDL.LU.64 R22, [R1+0x358] ;  /* 0x0003580001167983 */ /* 0x000ee20000300a00 */
[----:B------:R0:W-:Y:S04]  /*16b00*/  STL.64 [R1+0x1ff8], R4 ;  /* 0x001ff80401007387 */ /* 0x0001e80000100a00 */
[----:B0-----:R-:W4:Y:S01]  /*16b10*/  LDL.LU.64 R4, [R1+0x240] ;  /* 0x0002400001047983 */ /* 0x001f220000300a00 */
[----:B------:R-:W2:Y:S03]  /*16b20*/  LDL.LU.64 R6, [R1+0x248] ;  /* 0x0002480001067983 */ /* 0x000ea60000300a00 */
[----:B--2---:R-:W-:Y:S01]  /*16b30*/  STL.64 [R1+0x2010], R6 ;  /* 0x0020100601007387 */ /* 0x004fe20000100a00 */
[----:B----4-:R0:W-:Y:S03]  /*16b40*/  STL.64 [R1+0x2008], R4 ;  /* 0x0020080401007387 */ /* 0x0101e60000100a00 */
[----:B0-----:R-:W2:Y:S01]  /*16b50*/  LDL.LU.64 R4, [R1+0x250] ;  /* 0x0002500001047983 */ /* 0x001ea20000300a00 */
[----:B------:R-:W4:Y:S03]  /*16b60*/  LDL.LU.64 R6, [R1+0x258] ;  /* 0x0002580001067983 */ /* 0x000f260000300a00 */
[----:B----4-:R-:W-:Y:S01]  /*16b70*/  STL.64 [R1+0x2028], R6 ;  /* 0x0020280601007387 */ /* 0x010fe20000100a00 */
[----:B--2---:R0:W-:Y:S03]  /*16b80*/  STL.64 [R1+0x2020], R4 ;  /* 0x0020200401007387 */ /* 0x0041e60000100a00 */
[----:B0-----:R-:W2:Y:S01]  /*16b90*/  LDL.LU.64 R4, [R1+0x340] ;  /* 0x0003400001047983 */ /* 0x001ea20000300a00 */
[----:B------:R-:W2:Y:S02]  /*16ba0*/  LDL.LU.64 R6, [R1+0x348] ;  /* 0x0003480001067983 */ /* 0x000ea40000300a00 */
[----:B------:R-:W4:Y:S02]  /*16bb0*/  LDL.LU.64 R8, [R1+0x650] ;  /* 0x0006500001087983 */ /* 0x000f240000300a00 */
[----:B------:R-:W2:Y:S01]  /*16bc0*/  LDL.LU.64 R10, [R1+0x658] ;  /* 0x00065800010a7983 */ /* 0x000ea20000300a00 */
[C---:B------:R-:W-:Y:S01]  /*16bd0*/  HMMA.16816.F32.BF16 R24, R16.reuse, R24, R12 ;  /* 0x000000181018723c */ /* 0x040fe2000004180c */
        /* <DEDUP_REMOVED lines=9> */
[----:B------:R-:W4:Y:S05]  /*16c70*/  LDL.LU.64 R12, [R1+0x2050] ;  /* 0x00205000010c7983 */ /* 0x000f2a0000300a00 */
[----:B------:R-:W-:Y:S01]  /*16c80*/  STL.64 [R1+0x420], R24 ;  /* 0x0004201801007387 */ /* 0x000fe20000100a00 */
[----:B------:R0:W-:Y:S03]  /*16c90*/  STL.64 [R1+0x428], R26 ;  /* 0x0004281a01007387 */ /* 0x0001e60000100a00 */
[----:B0-----:R-:W2:Y:S01]  /*16ca0*/  LDL.LU.64 R26, [R1+0x2048] ;  /* 0x00204800011a7983 */ /* 0x001ea20000300a00 */
[----:B------:R-:W4:Y:S02]  /*16cb0*/  LDL.LU.64 R24, [R1+0x2040] ;  /* 0x0020400001187983 */ /* 0x000f240000300a00 */
[C---:B----4-:R-:W-:Y:S11]  /*16cc0*/  HMMA.16816.F32.BF16 R12, R16.reuse, R24, R12 ;  /* 0x00000018100c723c */ /* 0x050ff6000004180c */
[----:B------:R-:W-:Y:S11]  /*16cd0*/  @!UPT UIADD3 URZ, URZ, URZ, URZ ;  /* 0x0000003f3f3ff290 */ /* 0x000ff6000fffe03f */
[----:B------:R-:W-:Y:S01]  /*16ce0*/  @!UPT UIADD3 URZ, URZ, URZ, URZ ;  /* 0x0000003f3f3ff290 */ /* 0x000fe2000fffe03f */
[----:B------:R0:W-:Y:S01]  /*16cf0*/  STL.64 [R1+0x410], R12 ;  /* 0x0004100c01007387 */ /* 0x0001e20000100a00 */
[----:B------:R-:W-:Y:S03]  /*16d00*/  STL.64 [R1+0x418], R14 ;  /* 0x0004180e01007387 */ /* 0x000fe60000100a00 */
[----:B0-----:R-:W3:Y:S02]  /*16d10*/  LDL.LU.64 R12, [R1+0x2038] ;  /* 0x00203800010c7983 */ /* 0x001ee40000300a00 */
[C---:B---3--:R-:W-:Y:S11]  /*16d20*/  HMMA.16816.F32.BF16 R20, R16.reuse, R12, R20 ;  /* 0x0000000c1014723c */ /* 0x048ff60000041814 */
[----:B------:R-:W-:Y:S11]  /*16d30*/  @!UPT UIADD3 URZ, URZ, URZ, URZ ;  /* 0x0000003f3f3ff290 */ /* 0x000ff6000fffe03f */
[----:B------:R-:W-:Y:S01]  /*16d40*/  @!UPT UIADD3 URZ, URZ, URZ, URZ ;  /* 0x0000003f3f3ff290 */ /* 0x000fe2000fffe03f */
[----:B------:R0:W-:Y:S01]  /*16d50*/  STL.64 [R1+0x400], R20 ;  /* 0x0004001401007387 */ /* 0x0001e20000100a00 */
[----:B------:R-:W-:Y:S03]  /*16d60*/  STL.64 [R1+0x408], R22 ;  /* 0x0004081601007387 */ /* 0x000fe60000100a00 */
[----:B0-----:R-:W3:Y:S02]  /*16d70*/  LDL.LU.64 R20, [R1+0x2030] ;  /* 0x0020300001147983 */ /* 0x001ee40000300a00 */
[C---:B---3--:R-:W-:Y:S01]  /*16d80*/  HMMA.16816.F32.BF16 R4, R16.reuse, R20, R4 ;  /* 0x000000141004723c */ /* 0x048fe20000041804 */
[----:B------:R-:W-:Y:S02]  /*16d90*/  IMAD.MOV.U32 R3, RZ, RZ, R20 ;  /* 0x000000ffff037224 */ /* 0x000fe400078e0014 */
[----:B------:R-:W-:Y:S11]  /*16da0*/  IMAD.MOV.U32 R0, RZ, RZ, R21 ;  /* 0x000000ffff007224 */ /* 0x000ff600078e0015 */
[----:B------:R-:W-:Y:S09]  /*16db0*/  @!UPT UIADD3 URZ, URZ, URZ, URZ ;  /* 0x0000003f3f3ff290 */ /* 0x000ff2000fffe03f */
[----:B------:R-:W-:Y:S01]  /*16dc0*/  STL.64 [R1+0x3f0], R4 ;  /* 0x0003f00401007387 */ /* 0x000fe20000100a00 */
[----:B------:R0:W-:Y:S03]  /*16dd0*/  STL.64 [R1+0x3f8], R6 ;  /* 0x0003f80601007387 */ /* 0x0001e60000100a00 */
[----:B0-----:R-:W3:Y:S01]  /*16de0*/  LDL.LU.64 R6, [R1+0x2028] ;  /* 0x0020280001067983 */ /* 0x001ee20000300a00 */
[----:B------:R-:W3:Y:S02]  /*16df0*/  LDL.LU.64 R4, [R1+0x2020] ;  /* 0x0020200001047983 */ /* 0x000ee40000300a00 */
[----:B------:R-:W3:Y:S02]  /*16e00*/  LDL.LU.64 R20, [R1+0x2018] ;  /* 0x0020180001147983 */ /* 0x000ee40000300a00 */
[C---:B---3--:R-:W-:Y:S01]  /*16e10*/  HMMA.16816.F32.BF16 R20, R16.reuse, R20, R4 ;  /* 0x000000141014723c */ /* 0x048fe20000041804 */
[----:B------:R-:W3:Y:S01]  /*16e20*/  LDL.LU.64 R6, [R1+0x2010] ;  /* 0x0020100001067983 */ /* 0x000ee20000300a00 */
[----:B------:R-:W3:Y:S11]  /*16e30*/  LDL.LU.64 R4, [R1+0x2008] ;  /* 0x0020080001047983 */ /* 0x000ef60000300a00 */
[----:B------:R-:W-:Y:S10]  /*16e40*/  @!UPT UIADD3 URZ, URZ, URZ, URZ ;  /* 0x0000003f3f3ff290 */ /* 0x000ff4000fffe03f */
[----:B------:R0:W-:Y:S01]  /*16e50*/  STL.64 [R1+0x3e0], R20 ;  /* 0x0003e01401007387 */ /* 0x0001e20000100a00 */
[----:B------:R1:W-:Y:S03]  /*16e60*/  STL.64 [R1+0x3e8], R22 ;  /* 0x0003e81601007387 */ /* 0x0003e60000100a00 */
[----:B0-----:R-:W3:Y:S02]  /*16e70*/  LDL.LU.64 R20, [R1+0x2000] ;  /* 0x0020000001147983 */ /* 0x001ee40000300a00 */
[----:B---3--:R-:W-:Y:S02]  /*16e80*/  HMMA.16816.F32.BF16 R16, R16, R20, R4 ;  /* 0x000000141010723c */ /* 0x008fe40000041804 */
[----:B------:R-:W2:Y:S01]  /*16e90*/  LDL.LU.64 R4, [R1+0x1ff8] ;  /* 0x001ff80001047983 */ /* 0x000ea20000300a00 */
[----:B-1----:R-:W2:Y:S02]  /*16ea0*/  LDL.LU.64 R22, [R1+0x1ff0] ;  /* 0x001ff00001167983 */ /* 0x002ea40000300a00 */
[----:B------:R-:W2:Y:S11]  /*16eb0*/  LDL.LU.64 R20, [R1+0x1fe8] ;  /* 0x001fe80001147983 */ /* 0x000eb60000300a00 */
[----:B------:R-:W-:Y:S07]  /*16ec0*/  @!UPT UIADD3 URZ, URZ, URZ, URZ ;  /* 0x0000003f3f3ff290 */ /* 0x000fee000fffe03f */
[----:B------:R0:W-:Y:S01]  /*16ed0*/  STL.64 [R1+0x3b0], R16 ;  /* 0x0003b01001007387 */ /* 0x0001e20000100a00 */
[----:B------:R-:W-:Y:S02]  /*16ee0*/  STL.64 [R1+0x3b8], R18 ;  /* 0x0003b81201007387 */ /* 0x000fe40000100a00 */
[----:B0-----:R-:W-:Y:S02]  /*16ef0*/  IMAD.MOV.U32 R16, RZ, RZ, R3 ;  /* 0x000000ffff107224 */ /* 0x001fe400078e0003 */
[----:B------:R-:W-:-:S05]  /*16f00*/  IMAD.MOV.U32 R17, RZ, RZ, R0 ;  /* 0x000000ffff117224 */ /* 0x000fca00078e0000 */
[----:B------:R0:W-:Y:S04]  /*16f10*/  STL.64 [R1+0x1fa8], R16 ;  /* 0x001fa81001007387 */ /* 0x0001e80000100a00 */
[----:B0-----:R-:W3:Y:S01]  /*16f20*/  LDL.64 R16, [R1] ;  /* 0x0000000001107983 */ /* 0x001ee20000100a00 */
[C---:B--2---:R-:W-:Y:S03]  /*16f30*/  HMMA.16816.F32.BF16 R4, R20.reuse, R4, R8 ;  /* 0x000000041404723c */ /* 0x044fe60000041808 */
[----:B------:R-:W2:Y:S01]  /*16f40*/  LDL.LU.64 R10, [R1+0x1fe0] ;  /* 0x001fe000010a7983 */ /* 0x000ea20000300a00 */
[----:B------:R-:W2:Y:S11]  /*16f50*/  LDL.LU.64 R8, [R1+0x1fd8] ;  /* 0x001fd80001087983 */ /* 0x000eb60000300a00 */
[----:B------:R-:W-:Y:S08]  /*16f60*/  @!UPT UIADD3 URZ, URZ, URZ, URZ ;  /* 0x0000003f3f3ff290 */ /* 0x000ff0000fffe03f */
[----:B------:R0:W-:Y:S01]  /*16f70*/  STL.64 [R1+0x3a0], R4 ;  /* 0x0003a00401007387 */ /* 0x0001e20000100a00 */
[----:B------:R-:W-:Y:S03]  /*16f80*/  STL.64 [R1+0x3a8], R6 ;  /* 0x0003a80601007387 */ /* 0x000fe60000100a00 */
[----:B0-----:R-:W2:Y:S02]  /*16f90*/  LDL.LU.64 R4, [R1+0x1fd0] ;  /* 0x001fd00001047983 */ /* 0x001ea40000300a00 */
[C---:B--2---:R-:W-:Y:S01]  /*16fa0*/  HMMA.16816.F32.BF16 R8, R20.reuse, R4, R8 ;  /* 0x000000041408723c */ /* 0x044fe20000041808 */
[----:B------:R-:W-:Y:S02]  /*16fb0*/  IMAD.MOV.U32 R3, RZ, RZ, R4 ;  /* 0x000000ffff037224 */ /* 0x000fe400078e0004 */
[----:B------:R-:W-:Y:S11]  /*16fc0*/  IMAD.MOV.U32 R0, RZ, RZ, R5 ;  /* 0x000000ffff007224 */ /* 0x000ff600078e0005 */
[----:B------:R-:W-:Y:S09]  /*16fd0*/  @!UPT UIADD3 URZ, URZ, URZ, URZ ;  /* 0x0000003f3f3ff290 */ /* 0x000ff2000fffe03f */
[----:B------:R-:W-:Y:S01]  /*16fe0*/  STL.64 [R1+0x390], R8 ;  /* 0x0003900801007387 */ /* 0x000fe20000100a00 */
[----:B------:R0:W-:Y:S03]  /*16ff0*/  STL.64 [R1+0x398], R10 ;  /* 0x0003980a01007387 */ /* 0x0001e60000100a00 */
[----:B0-----:R-:W2:Y:S01]  /*17000*/  LDL.LU.64 R10, [R1+0x1fc8] ;  /* 0x001fc800010a7983 */ /* 0x001ea20000300a00 */
[----:B------:R-:W2:Y:S02]  /*17010*/  LDL.LU.64 R8, [R1+0x1fc0] ;  /* 0x001fc00001087983 */ /* 0x000ea40000300a00 */
[----:B------:R-:W3:Y:S02]  /*17020*/  LDL.LU.64 R6, [R1+0x1fb8] ;  /* 0x001fb80001067983 */ /* 0x000ee40000300a00 */
[----:B------:R-:W3:Y:S02]  /*17030*/  LDL.LU.64 R4, [R1+0x1fb0] ;  /* 0x001fb00001047983 */ /* 0x000ee40000300a00 */
[C---:B---3--:R-:W-:Y:S08]  /*17040*/  HMMA.16816.F32.BF16 R4, R20.reuse, R16, R4 ;  /* 0x000000101404723c */ /* 0x048ff00000041804 */
[----:B--2---:R-:W-:Y:S11]  /*17050*/  HMMA.16816.F32.BF16 R8, R20, R24, R8 ;  /* 0x000000181408723c */ /* 0x004ff60000041808 */
[----:B------:R-:W-:Y:S04]  /*17060*/  @!UPT UIADD3 URZ, URZ, URZ, URZ ;  /* 0x0000003f3f3ff290 */ /* 0x000fe8000fffe03f */
[----:B------:R0:W-:Y:S01]  /*17070*/  STL.64 [R1+0x380], R4 ;  /* 0x0003800401007387 */ /* 0x0001e20000100a00 */
[----:B------:R-:W-:Y:S02]  /*17080*/  STL.64 [R1+0x388], R6 ;  /* 0x0003880601007387 */ /* 0x000fe40000100a00 */
[----:B------:R-:W-:Y:S02]  /*17090*/  STL.64 [R1+0x1f30], R26 ;  /* 0x001f301a01007387 */ /* 0x000fe40000100a00 */
[----:B------:R1:W-:Y:S03]  /*170a0*/  STL.64 [R1+0x1f28], R24 ;  /* 0x001f281801007387 */ /* 0x0003e60000100a00 */
[----:B------:R-:W-:Y:S01]  /*170b0*/  STL.64 [R1+0x370], R8 ;  /* 0x0003700801007387 */ /* 0x000fe20000100a00 */
[----:B------:R-:W-:Y:S02]  /*170c0*/  STL.64 [R1+0x378], R10 ;  /* 0x0003780a01007387 */ /* 0x000fe40000100a00 */
[----:B0-----:R-:W-:-:S02]  /*170d0*/  IMAD.MOV.U32 R5, RZ, RZ, R16 ;  /* 0x000000ffff057224 */ /* 0x001fc400078e0010 */
[----:B------:R-:W-:Y:S02]  /*170e0*/  IMAD.MOV.U32 R4, RZ, RZ, R17 ;  /* 0x000000ffff047224 */ /* 0x000fe400078e0011 */
[----:B------:R-:W2:Y:S01]  /*170f0*/  LDL.LU.64 R16, [R1+0x230] ;  /* 0x0002300001107983 */ /* 0x000ea20000300a00 */
[----:B-1----:R-:W-:Y:S02]  /*17100*/  IMAD.MOV.U32 R24, RZ, RZ, R5 ;  /* 0x000000ffff187224 */ /* 0x002fe400078e0005 */
[----:B------:R-:W-:Y:S02]  /*17110*/  IMAD.MOV.U32 R25, RZ, RZ, R4 ;  /* 0x000000ffff197224 */ /* 0x000fe400078e0004 */
[----:B------:R-:W2:Y:S03]  /*17120*/  LDL.LU.64 R18, [R1+0x238] ;  /* 0x0002380001127983 */ /* 0x000ea60000300a00 */
[----:B------:R-:W-:Y:S01]  /*17130*/  STL.64 [R1+0x1f48], R24 ;  /* 0x001f481801007387 */ /* 0x000fe20000100a00 */
[----:B------:R-:W3:Y:S02]  /*17140*/  LDL.LU.64 R4, [R1+0x110] ;  /* 0x0001100001047983 */ /* 0x000ee40000300a00 */
[----:B------:R-:W4:Y:S02]  /*17150*/  LDL.LU.64 R6, [R1+0x118] ;  /* 0x0001180001067983 */ /* 0x000f240000300a00 */
[----:B----4-:R-:W-:Y:S01]  /*17160*/  STL.64 [R1+0x1f90], R6 ;  /* 0x001f900601007387 */ /* 0x010fe20000100a00 */
[----:B---3--:R0:W-:Y:S03]  /*17170*/  STL.64 [R1+0x1f88], R4 ;  /* 0x001f880401007387 */ /* 0x0081e60000100a00 */
[----:B0-----:R-:W3:Y:S01]  /*17180*/  LDL.64 R4, [R1+0x70] ;  /* 0x0000700001047983 */ /* 0x001ee20000100a00 */
[----:B------:R-:W-:-:S02]  /*17190*/  IMAD.MOV.U32 R24, RZ, RZ, R3 ;  /* 0x000000ffff187224 */ /* 0x000fc400078e0003 */
[----:B------:R-:W-:Y:S01]  /*171a0*/  IMAD.MOV.U32 R25, RZ, RZ, R0 ;  /* 0x000000ffff197224 */ /* 0x000fe200078e0000 */
[----:B---3--:R0:W-:Y:S04]  /*171b0*/  STL.64 [R1+0x1fa0], R4 ;  /* 0x001fa00401007387 */ /* 0x0081e80000100a00 */
[----:B0-----:R-:W3:Y:S01]  /*171c0*/  LDL.LU.64 R4, [R1+0x140] ;  /* 0x0001400001047983 */ /* 0x001ee20000300a00 */
[----:B------:R-:W3:Y:S02]  /*171d0*/  LDL.LU.64 R6, [R1+0x148] ;  /* 0x0001480001067983 */ /* 0x000ee40000300a00 */
[----:B------:R0:W-:Y:S02]  /*171e0*/  STL.64 [R1+0x1f60], R24 ;  /* 0x001f601801007387 */ /* 0x0001e40000100a00 */
[----:B0-----:R-:W4:Y:S04]  /*171f0*/  LDL.LU.64 R24, [R1+0x20] ;  /* 0x0000200001187983 */ /* 0x001f280000300a00 */
[----:B----4-:R0:W-:Y:S04]  /*17200*/  STL.64 [R1+0x1f98], R24 ;  /* 0x001f981801007387 */ /* 0x0101e80000100a00 */
[----:B0-----:R-:W4:Y:S01]  /*17210*/  LDL.LU.64 R24, [R1+0x130] ;  /* 0x0001300001187983 */ /* 0x001f220000300a00 */
[----:B------:R-:W4:Y:S02]  /*17220*/  LDL.LU.64 R26, [R1+0x138] ;  /* 0x00013800011a7983 */ /* 0x000f240000300a00 */
[----:B------:R-:W2:Y:S02]  /*17230*/  LDL.LU.64 R8, [R1+0x5b0] ;  /* 0x0005b00001087983 */ /* 0x000ea40000300a00 */
[----:B------:R-:W2:Y:S02]  /*17240*/  LDL.LU.64 R10, [R1+0x5b8] ;  /* 0x0005b800010a7983 */ /* 0x000ea40000300a00 */
[----:B--2---:R-:W-:Y:S01]  /*17250*/  STL.64 [R1+0x1f40], R10 ;  /* 0x001f400a01007387 */ /* 0x004fe20000100a00 */
[----:B------:R0:W-:Y:S03]  /*17260*/  STL.64 [R1+0x1f38], R8 ;  /* 0x001f380801007387 */ /* 0x0001e60000100a00 */
[----:B0-----:R-:W2:Y:S01]  /*17270*/  LDL.LU.64 R8, [R1+0x5c0] ;  /* 0x0005c00001087983 */ /* 0x001ea20000300a00 */
[----:B------:R-:W2:Y:S01]  /*17280*/  LDL.LU.64 R10, [R1+0x5c8] ;  /* 0x0005c800010a7983 */ /* 0x000ea20000300a00 */
[C---:B------:R-:W-:Y:S02]  /*17290*/  HMMA.16816.F32.BF16 R16, R20.reuse, R12, R16 ;  /* 0x0000000c1410723c */ /* 0x040fe40000041810 */
[----:B--2---:R-:W-:Y:S01]  /*172a0*/  STL.64 [R1+0x1f58], R10 ;  /* 0x001f580a01007387 */ /* 0x004fe20000100a00 */
[----:B------:R0:W-:Y:S03]  /*172b0*/  STL.64 [R1+0x1f50], R8 ;  /* 0x001f500801007387 */ /* 0x0001e60000100a00 */
[----:B0-----:R-:W2:Y:S01]  /*172c0*/  LDL.LU.64 R8, [R1+0x5d0] ;  /* 0x0005d00001087983 */ /* 0x001ea20000300a00 */
[----:B------:R-:W2:Y:S03]  /*172d0*/  LDL.LU.64 R10, [R1+0x5d8] ;  /* 0x0005d800010a7983 */ /* 0x000ea60000300a00 */
[----:B--2---:R-:W-:Y:S01]  /*172e0*/  STL.64 [R1+0x1f70], R10 ;  /* 0x001f700a01007387 */ /* 0x004fe20000100a00 */
[----:B------:R0:W-:Y:S03]  /*172f0*/  STL.64 [R1+0x1f68], R8 ;  /* 0x001f680801007387 */ /* 0x0001e60000100a00 */
[----:B0-----:R-:W2:Y:S01]  /*17300*/  LDL.LU.64 R8, [R1+0x600] ;  /* 0x0006000001087983 */ /* 0x001ea20000300a00 */
[----:B------:R-:W2:Y:S08]  /*17310*/  LDL.LU.64 R10, [R1+0x608] ;  /* 0x00060800010a7983 */ /* 0x000eb00000300a00 */
[----:B------:R0:W-:Y:S02]  /*17320*/  STL.64 [R1+0x360], R16 ;  /* 0x0003601001007387 */ /* 0x0001e40000100a00 */
[----:B------:R-:W-:Y:S01]  /*17330*/  STL.64 [R1+0x368], R18 ;  /* 0x0003681201007387 */ /* 0x000fe20000100a00 */
[----:B0-----:R-:W3:Y:S02]  /*17340*/  LDL.LU.64 R16, [R1+0x1fa8] ;  /* 0x001fa80001107983 */ /* 0x001ee40000300a00 */
[C---:B---3--:R-:W-:Y:S11]  /*17350*/  HMMA.16816.F32.BF16 R4, R20.reuse, R16, R4 ;  /* 0x000000101404723c */ /* 0x048ff60000041804 */
[----:B------:R-:W-:Y:S11]  /*17360*/  @!UPT UIADD3 URZ, URZ, URZ, URZ ;  /* 0x0000003f3f3ff290 */ /* 0x000ff6000fffe03f */
[----:B------:R-:W-:Y:S01]  /*17370*/  @!UPT UIADD3 URZ, URZ, URZ, URZ ;  /* 0x0000003f3f3ff290 */ /* 0x000fe2000fffe03f */
[----:B------:R0:W-:Y:S01]  /*17380*/  STL.64 [R1+0x350], R4 ;  /* 0x0003500401007387 */ /* 0x0001e20000100a00 */
[----:B------:R-:W-:Y:S03]  /*17390*/  STL.64 [R1+0x358], R6 ;  /* 0x0003580601007387 */ /* 0x000fe60000100a00 */
[----:B0-----:R-:W4:Y:S01]  /*173a0*/  LDL.LU.64 R4, [R1+0x1fa0] ;  /* 0x001fa00001047983 */ /* 0x001f220000300a00 */
[----:B------:R0:W-:Y:S03]  /*173b0*/  STL.64 [R1+0x1f20], R16 ;  /* 0x001f201001007387 */ /* 0x0001e60000100a00 */
[----:B0-----:R-:W3:Y:S01]  /*173c0*/  LDL.64 R16, [R1+0x80] ;  /* 0x0000800001107983 */ /* 0x001ee20000100a00 */
[----:B----4-:R-:W-:Y:S01]  /*173d0*/  HMMA.16816.F32.BF16 R24, R20, R4, R24 ;  /* 0x000000041418723c */ /* 0x010fe20000041818 */
[----:B------:R-:W-:-:S02]  /*173e0*/  IMAD.MOV.U32 R15, RZ, RZ, R4 ;  /* 0x000000ffff0f7224 */ /* 0x000fc400078e0004 */
[----:B------:R-:W-:Y:S11]  /*173f0*/  IMAD.MOV.U32 R14, RZ, RZ, R5 ;  /* 0x000000ffff0e7224 */ /* 0x000ff600078e0005 */
[----:B------:R-:W-:Y:S09]  /*17400*/  @!UPT UIADD3 URZ, URZ, URZ, URZ ;  /* 0x0000003f3f3ff290 */ /* 0x000ff2000fffe03f */
[----:B------:R0:W-:Y:S01]  /*17410*/  STL.64 [R1+0x340], R24 ;  /* 0x0003401801007387 */ /* 0x0001e20000100a00 */
[----:B------:R-:W-:Y:S03]  /*17420*/  STL.64 [R1+0x348], R26 ;  /* 0x0003481a01007387 */ /* 0x000fe60000100a00 */
[----:B0-----:R-:W4:Y:S01]  /*17430*/  LDL.LU.64 R24, [R1+0x1f98] ;  /* 0x001f980001187983 */ /* 0x001f220000300a00 */
[----:B------:R-:W3:Y:S02]  /*17440*/  LDL.LU.64 R6, [R1+0x1f90] ;  /* 0x001f900001067983 */ /* 0x000ee40000300a00 */
[----:B------:R-:W3:Y:S02]  /*17450*/  LDL.LU.64 R4, [R1+0x1f88] ;  /* 0x001f880001047983 */ /* 0x000ee40000300a00 */
[----:B---3--:R-:W-:Y:S01]  /*17460*/  HMMA.16816.F32.BF16 R20, R20, R16, R4 ;  /* 0x000000101414723c */ /* 0x008fe20000041804 */
[----:B------:R-:W2:Y:S01]  /*17470*/  LDL.LU.64 R6, [R1+0x1f80] ;  /* 0x001f800001067983 */ /* 0x000ea20000300a00 */
[----:B------:R-:W2:Y:S02]  /*17480*/  LDL.LU.64 R4, [R1+0x1f78] ;  /* 0x001f780001047983 */ /* 0x000ea40000300a00 */
[----:B------:R-:W-:-:S02]  /*17490*/  IMAD.MOV.U32 R3, RZ, RZ, R16 ;  /* 0x000000ffff037224 */ /* 0x000fc400078e0010 */
[----:B------:R-:W-:Y:S11]  /*174a0*/  IMAD.MOV.U32 R0, RZ, RZ, R17 ;  /* 0x000000ffff007224 */ /* 0x000ff600078e0011 */
[----:B------:R-:W-:Y:S06]  /*174b0*/  @!UPT UIADD3 URZ, URZ, URZ, URZ ;  /* 0x0000003f3f3ff290 */ /* 0x000fec000fffe03f */
[----:B------:R-:W-:Y:S01]  /*174c0*/  STL.64 [R1+0x2a0], R20 ;  /* 0x0002a01401007387 */ /* 0x000fe20000100a00 */
[----:B------:R4:W-:Y:S02]  /*174d0*/  STL.64 [R1+0x2a8], R22 ;  /* 0x0002a81601007387 */ /* 0x0009e40000100a00 */
[----:B------:R-:W3:Y:S02]  /*174e0*/  LDL.LU.64 R16, [R1+0x120] ;  /* 0x0001200001107983 */ /* 0x000ee40000300a00 */
[----:B------:R-:W3:Y:S02]  /*174f0*/  LDL.LU.64 R18, [R1+0x128] ;  /* 0x0001280001127983 */ /* 0x000ee40000300a00 */
[----:B----4-:R-:W-:Y:S02]  /*17500*/  IMAD.MOV.U32 R23, RZ, RZ, R24 ;  /* 0x000000ffff177224 */ /* 0x010fe400078e0018 */
[----:B------:R-:W-:Y:S01]  /*17510*/  IMAD.MOV.U32 R22, RZ, RZ, R25 ;  /* 0x000000ffff167224 */ /* 0x000fe200078e0019 */
[C---:B--2---:R-:W-:Y:S11]  /*17520*/  HMMA.16816.F32.BF16 R8, R4.reuse, R24, R8 ;  /* 0x000000180408723c */ /* 0x044ff60000041808 */
[----:B------:R-:W-:Y:S11]  /*17530*/  @!UPT UIADD3 URZ, URZ, URZ, URZ ;  /* 0x0000003f3f3ff290 */ /* 0x000ff6000fffe03f */
[----:B------:R-:W-:Y:S01]  /*17540*/  @!UPT UIADD3 URZ, URZ, URZ, URZ ;  /* 0x0000003f3f3ff290 */ /* 0x000fe2000fffe03f */
[----:B------:R-:W-:Y:S01]  /*17550*/  STL.64 [R1+0x290], R8 ;  /* 0x0002900801007387 */ /* 0x000fe20000100a00 */
[----:B------:R0:W-:Y:S03]  /*17560*/  STL.64 [R1+0x298], R10 ;  /* 0x0002980a01007387 */ /* 0x0001e60000100a00 */
[----:B0-----:R-:W2:Y:S01]  /*17570*/  LDL.LU.64 R10, [R1+0x1f70] ;  /* 0x001f7000010a7983 */ /* 0x001ea20000300a00 */
[----:B------:R-:W2:Y:S02]  /*17580*/  LDL.LU.64 R8, [R1+0x1f68] ;  /* 0x001f680001087983 */ /* 0x000ea40000300a00 */
[----:B------:R-:W2:Y:S02]  /*17590*/  LDL.LU.64 R24, [R1+0x1f60] ;  /* 0x001f600001187983 */ /* 0x000ea40000300a00 */
[C---:B--2---:R-:W-:Y:S01]  /*175a0*/  HMMA.16816.F32.BF16 R24, R4.reuse, R24, R8 ;  /* 0x000000180418723c */ /* 0x044fe20000041808 */
[----:B------:R-:W2:Y:S01]  /*175b0*/  LDL.LU.64 R10, [R1+0x1f58] ;  /* 0x001f5800010a7983 */ /* 0x000ea20000300a00 */
[----:B------:R-:W2:Y:S11]  /*175c0*/  LDL.LU.64 R8, [R1+0x1f50] ;  /* 0x001f500001087983 */ /* 0x000eb60000300a00 */
[----:B------:R-:W-:Y:S10]  /*175d0*/  @!UPT UIADD3 URZ, URZ, URZ, URZ ;  /* 0x0000003f3f3ff290 */ /* 0x000ff4000fffe03f */
[----:B------:R0:W-:Y:S01]  /*175e0*/  STL.64 [R1+0x280], R24 ;  /* 0x0002801801007387 */ /* 0x0001e20000100a00 */
[----:B------:R2:W-:Y:S03]  /*175f0*/  STL.64 [R1+0x288], R26 ;  /* 0x0002881a01007387 */ /* 0x0005e60000100a00 */
[----:B0-----:R-:W2:Y:S02]  /*17600*/  LDL.LU.64 R24, [R1+0x1f48] ;  /* 0x001f480001187983 */ /* 0x001ea40000300a00 */
[C---:B--2---:R-:W-:Y:S02]  /*17610*/  HMMA.16816.F32.BF16 R24, R4.reuse, R24, R8 ;  /* 0x000000180418723c */ /* 0x044fe40000041808 */
[----:B------:R-:W2:Y:S01]  /*17620*/  LDL.LU.64 R10, [R1+0x1f40] ;  /* 0x001f4000010a7983 */ /* 0x000ea20000300a00 */
[----:B------:R-:W2:Y:S11]  /*17630*/  LDL.LU.64 R8, [R1+0x1f38] ;  /* 0x001f380001087983 */ /* 0x000eb60000300a00 */
[----:B------:R-:W-:Y:S09]  /*17640*/  @!UPT UIADD3 URZ, URZ, URZ, URZ ;  /* 0x0000003f3f3ff290 */ /* 0x000ff2000fffe03f */
[----:B------:R-:W-:Y:S01]  /*17650*/  STL.64 [R1+0x270], R24 ;  /* 0x0002701801007387 */ /* 0x000fe20000100a00 */
[----:B------:R0:W-:Y:S03]  /*17660*/  STL.64 [R1+0x278], R26 ;  /* 0x0002781a01007387 */ /* 0x0001e60000100a00 */
[----:B0-----:R-:W4:Y:S01]  /*17670*/  LDL.LU.64 R26, [R1+0x1f30] ;  /* 0x001f3000011a7983 */ /* 0x001f220000300a00 */
[----:B------:R-:W2:Y:S02]  /*17680*/  LDL.LU.64 R24, [R1+0x1f28] ;  /* 0x001f280001187983 */ /* 0x000ea40000300a00 */
[----:B------:R-:W-:Y:S02]  /*17690*/  IMAD.MOV.U32 R20, RZ, RZ, R15 ;  /* 0x000000ffff147224 */ /* 0x000fe400078e000f */
[----:B------:R-:W-:Y:S02]  /*176a0*/  IMAD.MOV.U32 R21, RZ, RZ, R14 ;  /* 0x000000ffff157224 */ /* 0x000fe400078e000e */
[C---:B---3--:R-:W-:Y:S08]  /*176b0*/  HMMA.16816.F32.BF16 R12, R4.reuse, R12, R16 ;  /* 0x0000000c040c723c */ /* 0x048ff00000041810 */
[C---:B--2---:R-:W-:Y:S01]  /*176c0*/  HMMA.16816.F32.BF16 R8, R4.reuse, R24, R8 ;  /* 0x000000180408723c */ /* 0x044fe20000041808 */
[----:B----4-:R-:W-:Y:S01]  /*176d0*/  STL.64 [R1+0x1ee8], R26 ;  /* 0x001ee81a01007387 */ /* 0x010fe20000100a00 */
[----:B------:R0:W-:Y:S11]  /*176e0*/  STL.64 [R1+0x1ee0], R24 ;  /* 0x001ee01801007387 */ /* 0x0001f60000100a00 */
[----:B------:R-:W-:Y:S10]  /*176f0*/  @!UPT UIADD3 URZ, URZ, URZ, URZ ;  /* 0x0000003f3f3ff290 */ /* 0x000ff4000fffe03f */
[----:B------:R-:W-:Y:S01]  /*17700*/  STL.64 [R1+0x260], R8 ;  /* 0x0002600801007387 */ /* 0x000fe20000100a00 */
[----:B------:R-:W-:Y:S02]  /*17710*/  STL.64 [R1+0x268], R10 ;  /* 0x0002680a01007387 */ /* 0x000fe40000100a00 */
[----:B------:R-:W1:Y:S04]  /*17720*/  LDSM.16.MT88.4 R8, [R2+0x300] ;  /* 0x000300000208783b */ /* 0x000e680000004200 */
[----:B0-----:R-:W2:Y:S01]  /*17730*/  LDL.LU.64 R24, [R1+0x470] ;  /* 0x0004700001187983 */ /* 0x001ea20000300a00 */
[----:B------:R-:W2:Y:S04]  /*17740*/  LDL.LU.64 R26, [R1+0x478] ;  /* 0x00047800011a7983 */ /* 0x000ea80000300a00 */
[----:B-1----:R-:W-:Y:S01]  /*17750*/  STL.64 [R1+0x1f18], R10 ;  /* 0x001f180a01007387 */ /* 0x002fe20000100a00 */
[----:B------:R0:W-:Y:S03]  /*17760*/  STL.64 [R1+0x1f10], R8 ;  /* 0x001f100801007387 */ /* 0x0001e60000100a00 */
[----:B0-----:R-:W3:Y:S01]  /*17770*/  LDL.LU.64 R8, [R1+0x4b0] ;  /* 0x0004b00001087983 */ /* 0x001ee20000300a00 */
[----:B------:R-:W3:Y:S02]  /*17780*/  LDL.LU.64 R10, [R1+0x4b8] ;  /* 0x0004b800010a7983 */ /* 0x000ee40000300a00 */
[----:B------:R-:W2:Y:S02]  /*17790*/  LDL.LU.64 R16, [R1+0x1f20] ;  /* 0x001f200001107983 */ /* 0x000ea40000300a00 */
[----:B------:R-:W-:Y:S01]  /*177a0*/  STL.64 [R1+0x250], R12 ;  /* 0x0002500c01007387 */ /* 0x000fe20000100a00 */
[----:B------:R-:W-:Y:S02]  /*177b0*/  STL.64 [R1+0x258], R14 ;  /* 0x0002580e01007387 */ /* 0x000fe40000100a00 */
[----:B------:R-:W0:Y:S02]  /*177c0*/  LDSM.16.MT88.4 R12, [R2+0x380] ;  /* 0x00038000020c783b */ /* 0x000e240000004200 */
[----:B0-----:R-:W-:Y:S02]  /*177d0*/  STL.64 [R1+0x1eb0], R14 ;  /* 0x001eb00e01007387 */ /* 0x001fe40000100a00 */
[----:B------:R2:W-:Y:S02]  /*177e0*/  STL.64 [R1+0x1ea8], R12 ;  /* 0x001ea80c01007387 */ /* 0x0005e40000100a00 */
[C---:B--2---:R-:W-:Y:S01]  /*177f0*/  HMMA.16816.F32.BF16 R12, R4.reuse, R16, R24 ;  /* 0x00000010040c723c */ /* 0x044fe20000041818 */
[----:B------:R-:W2:Y:S04]  /*17800*/  LDL.LU.64 R24, [R1] ;  /* 0x0000000001187983 */ /* 0x000ea80000300a00 */
[----:B------:R-:W0:Y:S04]  /*17810*/  LDSM.16.MT88.4 R16, [R2+0x4000] ;  /* 0x004000000210783b */ /* 0x000e280000004200 */
[----:B--2---:R-:W-:Y:S11]  /*17820*/  STL.64 [R1+0x1ef8], R24 ;  /* 0x001ef81801007387 */ /* 0x004ff60000100a00 */
[----:B------:R-:W-:Y:S03]  /*17830*/  @!UPT UIADD3 URZ, URZ, URZ, URZ ;  /* 0x0000003f3f3ff290 */ /* 0x000fe6000fffe03f */
[----:B------:R-:W-:Y:S02]  /*17840*/  STL.64 [R1+0x240], R12 ;  /* 0x0002400c01007387 */ /* 0x000fe40000100a00 */
[----:B------:R3:W-:Y:S02]  /*17850*/  STL.64 [R1+0x248], R14 ;  /* 0x0002480e01007387 */ /* 0x0007e40000100a00 */
[----:B---3--:R-:W-:Y:S01]  /*17860*/  HMMA.16816.F32.BF16 R12, R4, R20, R8 ;  /* 0x00000014040c723c */ /* 0x008fe20000041808 */
[----:B0-----:R-:W-:Y:S01]  /*17870*/  STL.64 [R1+0x1e38], R18 ;  /* 0x001e381201007387 */ /* 0x001fe20000100a00 */
[----:B------:R0:W-:Y:S02]  /*17880*/  STL.64 [R1+0x1e30], R16 ;  /* 0x001e301001007387 */ /* 0x0001e40000100a00 */
[----:B------:R-:W2:Y:S02]  /*17890*/  LDL.LU.64 R8, [R1+0x4a0] ;  /* 0x0004a00001087983 */ /* 0x000ea40000300a00 */
[----:B------:R-:W2:Y:S11]  /*178a0*/  LDL.LU.64 R10, [R1+0x4a8] ;  /* 0x0004a800010a7983 */ /* 0x000eb60000300a00 */
[----:B------:R-:W-:Y:S06]  /*178b0*/  @!UPT UIADD3 URZ, URZ, URZ, URZ ;  /* 0x0000003f3f3ff290 */ /* 0x000fec000fffe03f */
[----:B------:R-:W-:Y:S01]  /*178c0*/  STL.64 [R1+0x230], R12 ;  /* 0x0002300c01007387 */ /* 0x000fe20000100a00 */
[----:B------:R-:W-:Y:S02]  /*178d0*/  STL.64 [R1+0x238], R14 ;  /* 0x0002380e01007387 */ /* 0x000fe40000100a00 */
[----:B------:R-:W3:Y:S02]  /*178e0*/  LDL.LU.64 R24, [R1+0x630] ;  /* 0x0006300001187983 */ /* 0x000ee40000300a00 */
[----:B------:R-:W4:Y:S02]  /*178f0*/  LDL.LU.64 R26, [R1+0x638] ;  /* 0x00063800011a7983 */ /* 0x000f240000300a00 */
[----:B0-----:R-:W-:Y:S02]  /*17900*/  IMAD.MOV.U32 R16, RZ, RZ, R23 ;  /* 0x000000ffff107224 */ /* 0x001fe400078e0017 */
[----:B------:R-:W-:Y:S02]  /*17910*/  IMAD.MOV.U32 R17, RZ, RZ, R22 ;  /* 0x000000ffff117224 */ /* 0x000fe400078e0016 */
[----:B------:R-:W0:Y:S04]  /*17920*/  LDSM.16.MT88.4 R20, [R2+0x4080] ;  /* 0x004080000214783b */ /* 0x000e280000004200 */
[----:B----4-:R-:W-:Y:S01]  /*17930*/  STL.64 [R1+0x1f08], R26 ;  /* 0x001f081a01007387 */ /* 0x010fe20000100a00 */
[----:B---3--:R1:W-:Y:S03]  /*17940*/  STL.64 [R1+0x1f00], R24 ;  /* 0x001f001801007387 */ /* 0x0083e60000100a00 */
[----:B-1----:R-:W3:Y:S01]  /*17950*/  LDL.LU.64 R24, [R1+0x640] ;  /* 0x0006400001187983 */ /* 0x002ee20000300a00 */
[----:B------:R-:W3:Y:S02]  /*17960*/  LDL.LU.64 R26, [R1+0x648] ;  /* 0x00064800011a7983 */ /* 0x000ee40000300a00 */
[----:B------:R-:W4:Y:S02]  /*17970*/  LDL.LU.64 R12, [R1+0x40] ;  /* 0x00004000010c7983 */ /* 0x000f240000300a00 */
[----:B----4-:R-:W-:Y:S01]  /*17980*/  STL.64 [R1+0x1ef0], R12 ;  /* 0x001ef00c01007387 */ /* 0x010fe20000100a00 */
[----:B0-----:R-:W-:Y:S02]  /*17990*/  STL.64 [R1+0x1db8], R22 ;  /* 0x001db81601007387 */ /* 0x001fe40000100a00 */
[----:B------:R0:W-:Y:S02]  /*179a0*/  STL.64 [R1+0x1db0], R20 ;  /* 0x001db01401007387 */ /* 0x0001e40000100a00 */
[----:B0-----:R-:W4:Y:S01]  /*179b0*/  LDL.LU.64 R20, [R1+0x70] ;  /* 0x0000700001147983 */ /* 0x001f220000300a00 */
[----:B------:R-:W3:Y:S02]  /*179c0*/  LDL.64 R22, [R1+0x78] ;  /* 0x0000780001167983 */ /* 0x000ee40000100a00 */
[----:B------:R-:W-:-:S02]  /*179d0*/  IMAD.MOV.U32 R12, RZ, RZ, R3 ;  /* 0x000000ffff0c7224 */ /* 0x000fc400078e0003 */
[----:B------:R-:W-:-:S07]  /*179e0*/  IMAD.MOV.U32 R13, RZ, RZ, R0 ;  /* 0x000000ffff0d7224 */ /* 0x000fce00078e0000 */
[----:B--2---:R-:W-:Y:S01]  /*179f0*/  HMMA.16816.F32.BF16 R12, R4, R12, R8 ;  /* 0x0000000c040c723c */ /* 0x004fe20000041808 */
[----:B------:R-:W0:Y:S04]  /*17a00*/  LDSM.16.MT88.4 R4, [R2+0x4100] ;  /* 0x004100000204783b */ /* 0x000e280000004200 */
[----:B---3--:R-:W-:Y:S01]  /*17a10*/  STL.64 [R1+0x1ed0], R22 ;  /* 0x001ed01601007387 */ /* 0x008fe20000100a00 */
[----:B----4-:R1:W-:Y:S03]  /*17a20*/  STL.64 [R1+0x1ec8], R20 ;  /* 0x001ec81401007387 */ /* 0x0103e60000100a00 */
[----:B-1----:R-:W2:Y:S01]  /*17a30*/  LDL.LU.64 R20, [R1+0x10] ;  /* 0x0000100001147983 */ /* 0x002ea20000300a00 */
[----:B------:R-:W3:Y:S02]  /*17a40*/  LDL.LU.64 R10, [R1+0x1f18] ;  /* 0x001f1800010a7983 */ /* 0x000ee40000300a00 */
[----:B------:R-:W3:Y:S11]  /*17a50*/  LDL.LU.64 R8, [R1+0x1f10] ;  /* 0x001f100001087983 */ /* 0x000ef60000300a00 */
[----:B------:R1:W-:Y:S01]  /*17a60*/  STL.64 [R1+0x180], R12 ;  /* 0x0001800c01007387 */ /* 0x0003e20000100a00 */
[----:B------:R4:W-:Y:S04]  /*17a70*/  STL.64 [R1+0x188], R14 ;  /* 0x0001880e01007387 */ /* 0x0009e80000100a00 */
[----:B-1----:R-:W2:Y:S01]  /*17a80*/  LDL.LU.64 R12, [R1+0x620] ;  /* 0x00062000010c7983 */ /* 0x002ea20000300a00 */
[----:B----4-:R-:W4:Y:S02]  /*17a90*/  LDL.LU.64 R14, [R1+0x628] ;  /* 0x00062800010e7983 */ /* 0x010f240000300a00 */
[----:B0-----:R-:W-:Y:S02]  /*17aa0*/  STL.64 [R1+0x1d28], R6 ;  /* 0x001d280601007387 */ /* 0x001fe40000100a00 */
[----:B------:R0:W-:Y:S02]  /*17ab0*/  STL.64 [R1+0x1d20], R4 ;  /* 0x001d200401007387 */ /* 0x0001e40000100a00 */
[----:B0-----:R-:W2:Y:S01]  /*17ac0*/  LDL.LU.64 R4, [R1+0x80] ;  /* 0x0000800001047983 */ /* 0x001ea20000300a00 */
[----:B------:R-:W2:Y:S01]  /*17ad0*/  LDL.64 R6, [R1+0x88] ;  /* 0x0000880001067983 */ /* 0x000ea20000100a00 */
[C---:B---3--:R-:W-:Y:S02]  /*17ae0*/  HMMA.16816.F32.BF16 R24, R8.reuse, R16, R24 ;  /* 0x000000100818723c */ /* 0x048fe40000041818 */
[----:B--2---:R-:W-:Y:S01]  /*17af0*/  STL.64 [R1+0x1ec0], R6 ;  /* 0x001ec00601007387 */ /* 0x004fe20000100a00 */
[----:B------:R0:W-:Y:S03]  /*17b00*/  STL.64 [R1+0x1eb8], R4 ;  /* 0x001eb80401007387 */ /* 0x0001e60000100a00 */
[----:B0-----:R-:W2:Y:S01]  /*17b10*/  LDL.LU.64 R4, [R1+0x610] ;  /* 0x0006100001047983 */ /* 0x001ea20000300a00 */
[----:B------:R-:W2:Y:S11]  /*17b20*/  LDL.LU.64 R6, [R1+0x618] ;  /* 0x0006180001067983 */ /* 0x000eb60000300a00 */
[----:B------:R-:W-:Y:S05]  /*17b30*/  @!UPT UIADD3 URZ, URZ, URZ, URZ ;  /* 0x0000003f3f3ff290 */ /* 0x000fea000fffe03f */
[----:B------:R-:W-:Y:S02]  /*17b40*/  STL.64 [R1+0x170], R24 ;  /* 0x0001701801007387 */ /* 0x000fe40000100a00 */
[----:B------:R0:W-:Y:S02]  /*17b50*/  STL.64 [R1+0x178], R26 ;  /* 0x0001781a01007387 */ /* 0x0001e40000100a00 */
[----:B0-----:R-:W3:Y:S01]  /*17b60*/  LDL.LU.64 R26, [R1+0x1f08] ;  /* 0x001f0800011a7983 */ /* 0x001ee20000300a00 */
[----:B------:R-:W3:Y:S02]  /*17b70*/  LDL.LU.64 R24, [R1+0x1f00] ;  /* 0x001f000001187983 */ /* 0x000ee40000300a00 */
[----:B------:R0:W-:Y:S02]  /*17b80*/  STL.64 [R1+0x1ed8], R16 ;  /* 0x001ed81001007387 */ /* 0x0001e40000100a00 */
[----:B0-----:R-:W2:Y:S01]  /*17b90*/  LDL.LU.64 R16, [R1+0x30] ;  /* 0x0000300001107983 */ /* 0x001ea20000300a00 */
[C---:B---3--:R-:W-:Y:S11]  /*17ba0*/  HMMA.16816.F32.BF16 R24, R8.reuse, R20, R24 ;  /* 0x000000140818723c */ /* 0x048ff60000041818 */
[----:B------:R-:W-:Y:S11]  /*17bb0*/  @!UPT UIADD3 URZ, URZ, URZ, URZ ;  /* 0x0000003f3f3ff290 */ /* 0x000ff6000fffe03f */
[----:B------:R-:W-:Y:S01]  /*17bc0*/  @!UPT UIADD3 URZ, URZ, URZ, URZ ;  /* 0x0000003f3f3ff290 */ /* 0x000fe2000fffe03f */
[----:B------:R0:W-:Y:S01]  /*17bd0*/  STL.64 [R1+0x160], R24 ;  /* 0x0001601801007387 */ /* 0x0001e20000100a00 */
[----:B------:R-:W-:Y:S03]  /*17be0*/  STL.64 [R1+0x168], R26 ;  /* 0x0001681a01007387 */ /* 0x000fe60000100a00 */
[----:B0-----:R-:W4:Y:S01]  /*17bf0*/  LDL.LU.64 R24, [R1+0x1ef8] ;  /* 0x001ef80001187983 */ /* 0x001f220000300a00 */
[----:B------:R-:W-:Y:S02]  /*17c00*/  IMAD.MOV.U32 R3, RZ, RZ, R20 ;  /* 0x000000ffff037224 */ /* 0x000fe400078e0014 */
[----:B------:R-:W-:Y:S02]  /*17c10*/  IMAD.MOV.U32 R2, RZ, RZ, R21 ;  /* 0x000000ffff027224 */ /* 0x000fe400078e0015 */
[----:B------:R-:W3:Y:S01]  /*17c20*/  LDL.LU.64 R20, [R1+0x500] ;  /* 0x0005000001147983 */ /* 0x000ee20000300a00 */
[----:B------:R-:W3:Y:S01]  /*17c30*/  LDL.LU.64 R22, [R1+0x508] ;  /* 0x0005080001167983 */ /* 0x000ee20000300a00 */
[----:B----4-:R-:W-:Y:S01]  /*17c40*/  HMMA.16816.F32.BF16 R12, R8, R24, R12 ;  /* 0x00000018080c723c */ /* 0x010fe2000004180c */
[----:B------:R-:W-:-:S02]  /*17c50*/  IMAD.MOV.U32 R28, RZ, RZ, R24 ;  /* 0x000000ffff1c7224 */ /* 0x000fc400078e0018 */
[----:B------:R-:W-:Y:S11]  /*17c60*/  IMAD.MOV.U32 R0, RZ, RZ, R25 ;  /* 0x000000ffff007224 */ /* 0x000ff600078e0019 */
[----:B------:R-:W-:Y:S09]  /*17c70*/  @!UPT UIADD3 URZ, URZ, URZ, URZ ;  /* 0x0000003f3f3ff290 */ /* 0x000ff2000fffe03f */
[----:B------:R0:W-:Y:S01]  /*17c80*/  STL.64 [R1+0x150], R12 ;  /* 0x0001500c01007387 */ /* 0x0001e20000100a00 */
[----:B------:R-:W-:Y:S03]  /*17c90*/  STL.64 [R1+0x158], R14 ;  /* 0x0001580e01007387 */ /* 0x000fe60000100a00 */
[----:B0-----:R-:W4:Y:S01]  /*17ca0*/  LDL.LU.64 R12, [R1+0x1ef0] ;  /* 0x001ef000010c7983 */ /* 0x001f220000300a00 */
[----:B------:R-:W2:Y:S02]  /*17cb0*/  LDL.LU.64 R26, [R1+0x1ee8] ;  /* 0x001ee800011a7983 */ /* 0x000ea40000300a00 */
[----:B------:R-:W2:Y:S02]  /*17cc0*/  LDL.LU.64 R24, [R1+0x1ee0] ;  /* 0x001ee00001187983 */ /* 0x000ea40000300a00 */
[----:B------:R-:W-:Y:S01]  /*17cd0*/  STL [R1+0x1ea4], R0 ;  /* 0x001ea40001007387 */ /* 0x000fe20000100800 */
[C---:B--2---:R-:W-:Y:S11]  /*17ce0*/  HMMA.16816.F32.BF16 R4, R8.reuse, R24, R4 ;  /* 0x000000180804723c */ /* 0x044ff60000041804 */
[----:B------:R-:W-:Y:S11]  /*17cf0*/  @!UPT UIADD3 URZ, URZ, URZ, URZ ;  /* 0x0000003f3f3ff290 */ /* 0x000ff6000fffe03f */
[----:B------:R-:W-:Y:S01]  /*17d00*/  @!UPT UIADD3 URZ, URZ, URZ, URZ ;  /* 0x0000003f3f3ff290 */ /* 0x000fe2000fffe03f */
[----:B------:R0:W-:Y:S01]  /*17d10*/  STL.64 [R1+0x140], R4 ;  /* 0x0001400401007387 */ /* 0x0001e20000100a00 */
[----:B------:R1:W-:Y:S03]  /*17d20*/  STL.64 [R1+0x148], R6 ;  /* 0x0001480601007387 */ /* 0x0003e60000100a00 */
[----:B0-----:R-:W2:Y:S01]  /*17d30*/  LDL.LU.64 R4, [R1+0x4f0] ;  /* 0x0004f00001047983 */ /* 0x001ea20000300a00 */
[----:B-1----:R-:W2:Y:S02]  /*17d40*/  LDL.LU.64 R6, [R1+0x4f8] ;  /* 0x0004f80001067983 */ /* 0x002ea40000300a00 */
[----:B------:R-:W-:Y:S02]  /*17d50*/  STL.64 [R1+0x1e80], R26 ;  /* 0x001e801a01007387 */ /* 0x000fe40000100a00 */
[----:B------:R0:W-:Y:S02]  /*17d60*/  STL.64 [R1+0x1e78], R24 ;  /* 0x001e781801007387 */ /* 0x0001e40000100a00 */
[----:B0-----:R-:W4:Y:S01]  /*17d70*/  LDL.LU.64 R24, [R1+0x510] ;  /* 0x0005100001187983 */ /* 0x001f220000300a00 */
[----:B------:R-:W4:Y:S01]  /*17d80*/  LDL.LU.64 R26, [R1+0x518] ;  /* 0x00051800011a7983 */ /* 0x000f220000300a00 */
[----:B---3--:R-:W-:Y:S01]  /*17d90*/  HMMA.16816.F32.BF16 R20, R8, R16, R20 ;  /* 0x000000100814723c */ /* 0x008fe20000041814 */
[----:B------:R-:W-:-:S02]  /*17da0*/  IMAD.MOV.U32 R0, RZ, RZ, R16 ;  /* 0x000000ffff007224 */ /* 0x000fc400078e0010 */
[----:B------:R-:W-:-:S05]  /*17db0*/  IMAD.MOV.U32 R29, RZ, RZ, R17 ;  /* 0x000000ffff1d7224 */ /* 0x000fca00078e0011 */
[----:B----4-:R-:W-:Y:S11]  /*17dc0*/  HMMA.16816.F32.BF16 R24, R8, R12, R24 ;  /* 0x0000000c0818723c */ /* 0x010ff60000041818 */
[----:B------:R-:W-:Y:S11]  /*17dd0*/  @!UPT UIADD3 URZ, URZ, URZ, URZ ;  /* 0x0000003f3f3ff290 */ /* 0x000ff6000fffe03f */
[----:B------:R-:W-:Y:S01]  /*17de0*/  @!UPT UIADD3 URZ, URZ, URZ, URZ ;  /* 0x0000003f3f3ff290 */ /* 0x000fe2000fffe03f */
[----:B------:R-:W-:Y:S01]  /*17df0*/  STL.64 [R1+0x130], R24 ;  /* 0x0001301801007387 */ /* 0x000fe20000100a00 */
[----:B------:R0:W-:Y:S02]  /*17e00*/  STL.64 [R1+0x138], R26 ;  /* 0x0001381a01007387 */ /* 0x0001e40000100a00 */
[----:B0-----:R-:W-:Y:S02]  /*17e10*/  IMAD.MOV.U32 R27, RZ, RZ, R12 ;  /* 0x000000ffff1b7224 */ /* 0x001fe400078e000c */
[----:B------:R-:W-:Y:S02]  /*17e20*/  IMAD.MOV.U32 R26, RZ, RZ, R13 ;  /* 0x000000ffff1a7224 */ /* 0x000fe400078e000d */
[----:B------:R-:W3:Y:S01]  /*17e30*/  LDL.LU.64 R12, [R1+0x480] ;  /* 0x00048000010c7983 */ /* 0x000ee20000300a00 */
[----:B------:R-:W3:Y:S02]  /*17e40*/  LDL.LU.64 R14, [R1+0x488] ;  /* 0x00048800010e7983 */ /* 0x000ee40000300a00 */
[----:B------:R-:W-:-:S02]  /*17e50*/  IMAD.MOV.U32 R24, RZ, RZ, R3 ;  /* 0x000000ffff187224 */ /* 0x000fc400078e0003 */
[----:B------:R-:W-:Y:S01]  /*17e60*/  IMAD.MOV.U32 R25, RZ, RZ, R2 ;  /* 0x000000ffff197224 */ /* 0x000fe200078e0002 */
[----:B------:R-:W4:Y:S01]  /*17e70*/  LDL.LU.64 R16, [R1+0x1ed8] ;  /* 0x001ed80001107983 */ /* 0x000f220000300a00 */
[----:B------:R-:W-:Y:S02]  /*17e80*/  IMAD.MOV.U32 R3, RZ, RZ, R22 ;  /* 0x000000ffff037224 */ /* 0x000fe400078e0016 */
[----:B------:R0:W-:Y:S02]  /*17e90*/  STL.64 [R1+0x120], R20 ;  /* 0x0001201401007387 */ /* 0x0001e40000100a00 */
[----:B------:R-:W-:Y:S02]  /*17ea0*/  IMAD.MOV.U32 R2, RZ, RZ, R23 ;  /* 0x000000ffff027224 */ /* 0x000fe400078e0017 */
[----:B------:R-:W2:Y:S04]  /*17eb0*/  LDL.LU.64 R22, [R1+0x1ed0] ;  /* 0x001ed00001167983 */ /* 0x000ea80000300a00 */
[----:B0-----:R-:W2:Y:S01]  /*17ec0*/  LDL.LU.64 R20, [R1+0x1ec8] ;  /* 0x001ec80001147983 */ /* 0x001ea20000300a00 */
[----:B------:R-:W-:Y:S02]  /*17ed0*/  STL [R1+0x1c54], R2 ;  /* 0x001c540201007387 */ /* 0x000fe40000100800 */
[----:B------:R-:W-:Y:S01]  /*17ee0*/  STL [R1+0x1c50], R3 ;  /* 0x001c500301007387 */ /* 0x000fe20000100800 */
[C---:B--2---:R-:W-:Y:S11]  /*17ef0*/  HMMA.16816.F32.BF16 R4, R8.reuse, R20, R4 ;  /* 0x000000140804723c */ /* 0x044ff60000041804 */
[----:B------:R-:W-:Y:S11]  /*17f00*/  @!UPT UIADD3 URZ, URZ, URZ, URZ ;  /* 0x0000003f3f3ff290 */ /* 0x000ff6000fffe03f */
[----:B------:R-:W-:Y:S01]  /*17f10*/  @!UPT UIADD3 URZ, URZ, URZ, URZ ;  /* 0x0000003f3f3ff290 */ /* 0x000fe2000fffe03f */
[----:B------:R-:W-:Y:S01]  /*17f20*/  STL.64 [R1+0x110], R4 ;  /* 0x0001100401007387 */ /* 0x000fe20000100a00 */
[----:B------:R0:W-:Y:S03]  /*17f30*/  STL.64 [R1+0x118], R6 ;  /* 0x0001180601007387 */ /* 0x0001e60000100a00 */
[----:B0-----:R-:W2:Y:S01]  /*17f40*/  LDL.LU.64 R6, [R1+0x1ec0] ;  /* 0x001ec00001067983 */ /* 0x001ea20000300a00 */
[----:B------:R-:W3:Y:S02]  /*17f50*/  LDL.LU.64 R4, [R1+0x1eb8] ;  /* 0x001eb80001047983 */ /* 0x000ee40000300a00 */
[----:B------:R-:W-:Y:S02]  /*17f60*/  STL.64 [R1+0x1e48], R22 ;  /* 0x001e481601007387 */ /* 0x000fe40000100a00 */
[----:B------:R0:W-:Y:S02]  /*17f70*/  STL.64 [R1+0x1e40], R20 ;  /* 0x001e401401007387 */ /* 0x0001e40000100a00 */
[----:B0-----:R-:W4:Y:S01]  /*17f80*/  LDL.LU.64 R20, [R1+0x5a0] ;  /* 0x0005a00001147983 */ /* 0x001f220000300a00 */
[----:B------:R-:W4:Y:S01]  /*17f90*/  LDL.LU.64 R22, [R1+0x5a8] ;  /* 0x0005a80001167983 */ /* 0x000f220000300a00 */
[----:B---3--:R-:W-:Y:S02]  /*17fa0*/  HMMA.16816.F32.BF16 R8, R8, R4, R12 ;  /* 0x000000040808723c */ /* 0x008fe4000004180c */
[----:B------:R-:W4:Y:S01]  /*17fb0*/  LDL.LU.64 R14, [R1+0x1eb0] ;  /* 0x001eb000010e7983 */ /* 0x000f220000300a00 */
[----:B------:R-:W4:Y:S02]  /*17fc0*/  LDL.LU.64 R12, [R1+0x1ea8] ;  /* 0x001ea800010c7983 */ /* 0x000f240000300a00 */
[----:B--2---:R-:W-:Y:S02]  /*17fd0*/  STL.64 [R1+0x1e58], R6 ;  /* 0x001e580601007387 */ /* 0x004fe40000100a00 */
[----:B------:R4:W-:Y:S11]  /*17fe0*/  STL.64 [R1+0x1e50], R4 ;  /* 0x001e500401007387 */ /* 0x0009f60000100a00 */
[----:B------:R-:W-:Y:S05]  /*17ff0*/  @!UPT UIADD3 URZ, URZ, URZ, URZ ;  /* 0x0000003f3f3ff290 */ /* 0x000fea000fffe03f */
[----:B------:R-:W-:Y:S01]  /*18000*/  STL.64 [R1+0xb0], R8 ;  /* 0x0000b00801007387 */ /* 0x000fe20000100a00 */
[----:B------:R-:W-:Y:S01]  /*18010*/  STL.64 [R1+0xb8], R10 ;  /* 0x0000b80a01007387 */ /* 0x000fe20000100a00 */
[----:B----4-:R-:W-:Y:S02]  /*18020*/  HMMA.16816.F32.BF16 R4, R12, R16, R20 ;  /* 0x000000100c04723c */ /* 0x010fe40000041814 */
[----:B------:R-:W2:Y:S01]  /*18030*/  LDL.LU.64 R16, [R1+0x60] ;  /* 0x0000600001107983 */ /* 0x000ea20000300a00 */
[----:B------:R-:W3:Y:S04]  /*18040*/  LDL.LU.64 R18, [R1+0x68] ;  /* 0x0000680001127983 */ /* 0x000ee80000300a00 */
[----:B------:R-:W-:Y:S11]  /*18050*/  IMAD.MOV.U32 R20, RZ, RZ, R0 ;  /* 0x000000ffff147224 */ /* 0x000ff600078e0000 */
[----:B------:R-:W-:Y:S05]  /*18060*/  @!UPT UIADD3 URZ, URZ, URZ, URZ ;  /* 0x0000003f3f3ff290 */ /* 0x000fea000fffe03f */
[----:B------:R-:W-:Y:S01]  /*18070*/  STL.64 [R1+0xa0], R4 ;  /* 0x0000a00401007387 */ /* 0x000fe20000100a00 */
[----:B------:R-:W-:Y:S03]  /*18080*/  STL.64 [R1+0xa8], R6 ;  /* 0x0000a80601007387 */ /* 0x000fe60000100a00 */
[----:B---3--:R-:W-:Y:S01]  /*18090*/  STL.64 [R1+0x1e90], R18 ;  /* 0x001e901201007387 */ /* 0x008fe20000100a00 */
[----:B--2---:R0:W-:Y:S03]  /*180a0*/  STL.64 [R1+0x1e88], R16 ;  /* 0x001e881001007387 */ /* 0x0041e60000100a00 */
[----:B0-----:R-:W2:Y:S01]  /*180b0*/  LDL.LU.64 R16, [R1+0x560] ;  /* 0x0005600001107983 */ /* 0x001ea20000300a00 */
[----:B------:R-:W2:Y:S02]  /*180c0*/  LDL.LU.64 R18, [R1+0x568] ;  /* 0x0005680001127983 */ /* 0x000ea40000300a00 */
[----:B------:R-:W3:Y:S02]  /*180d0*/  LDL.LU R8, [R1+0x2f0] ;  /* 0x0002f00001087983 */ /* 0x000ee40000300800 */
[----:B------:R-:W3:Y:S01]  /*180e0*/  LDL.LU R9, [R1+0x2f4] ;  /* 0x0002f40001097983 */ /* 0x000ee20000300800 */
[----:B------:R-:W4:Y:S01]  /*180f0*/  LDL.LU R10, [R1+0x2f8] ;  /* 0x0002f800010a7983 */ /* 0x000f220000300800 */
[----:B------:R-:W4:Y:S02]  /*18100*/  LDL.LU R11, [R1+0x2fc] ;  /* 0x0002fc00010b7983 */ /* 0x000f240000300800 */
[----:B------:R-:W2:Y:S02]  /*18110*/  LDL.LU R0, [R1+0x1ea4] ;  /* 0x001ea40001007983 */ /* 0x000ea40000300800 */
[----:B------:R-:W-:-:S02]  /*18120*/  IMAD.MOV.U32 R21, RZ, RZ, R29 ;  /* 0x000000ffff157224 */ /* 0x000fc400078e001d */
[----:B------:R-:W2:Y:S01]  /*18130*/  LDL.LU R29, [R1+0x1ea0] ;  /* 0x001ea000011d7983 */ /* 0x000ea20000300800 */
[----:B------:R-:W2:Y:S02]  /*18140*/  LDL.LU.64 R4, [R1+0x50] ;  /* 0x0000500001047983 */ /* 0x000ea40000300a00 */
[----:B------:R-:W2:Y:S02]  /*18150*/  LDL.LU.64 R6, [R1+0x58] ;  /* 0x0000580001067983 */ /* 0x000ea40000300a00 */
[----:B------:R0:W-:Y:S02]  /*18160*/  STL.64 [R1+0x1e60], R20 ;  /* 0x001e601401007387 */ /* 0x0001e40000100a00 */
[----:B0-----:R-:W-:Y:S02]  /*18170*/  IMAD.MOV.U32 R20, RZ, RZ, R27 ;  /* 0x000000ffff147224 */ /* 0x001fe400078e001b */
[----:B------:R-:W-:Y:S01]  /*18180*/  IMAD.MOV.U32 R21, RZ, RZ, R26 ;  /* 0x000000ffff157224 */ /* 0x000fe200078e001a */
[----:B----4-:R-:W-:Y:S01]  /*18190*/  STL.64 [R1+0x1df0], R10 ;  /* 0x001df00a01007387 */ /* 0x010fe20000100a00 */
[----:B---3--:R0:W-:Y:S02]  /*181a0*/  STL.64 [R1+0x1de8], R8 ;  /* 0x001de80801007387 */ /* 0x0081e40000100a00 */
[----:B0-----:R-:W-:-:S02]  /*181b0*/  IMAD.MOV.U32 R8, RZ, RZ, R28 ;  /* 0x000000ffff087224 */ /* 0x001fc400078e001c */
[----:B--2---:R-:W-:Y:S01]  /*181c0*/  IMAD.MOV.U32 R9, RZ, RZ, R0 ;  /* 0x000000ffff097224 */ /* 0x004fe200078e0000 */
[----:B------:R-:W2:Y:S01]  /*181d0*/  LDL.LU R28, [R1+0x1e9c] ;  /* 0x001e9c00011c7983 */ /* 0x000ea20000300800 */
[----:B------:R-:W3:Y:S02]  /*181e0*/  LDL.LU R0, [R1+0x1e98] ;  /* 0x001e980001007983 */ /* 0x000ee40000300800 */
[----:B------:R-:W4:Y:S02]  /*181f0*/  LDL R10, [R1+0x8] ;  /* 0x00000800010a7983 */ /* 0x000f240000100800 */
[----:B------:R-:W4:Y:S01]  /*18200*/  LDL R11, [R1+0xc] ;  /* 0x00000c00010b7983 */ /* 0x000f220000100800 */
[C---:B------:R-:W-:Y:S01]  /*18210*/  HMMA.16816.F32.BF16 R24, R12.reuse, R24, R16 ;  /* 0x000000180c18723c */ /* 0x040fe20000041810 */
[----:B------:R-:W2:Y:S01]  /*18220*/  LDL.LU.64 R18, [R1+0x1e90] ;  /* 0x001e900001127983 */ /* 0x000ea20000300a00 */
[----:B------:R-:W2:Y:S11]  /*18230*/  LDL.LU.64 R16, [R1+0x1e88] ;  /* 0x001e880001107983 */ /* 0x000eb60000300a00 */
[----:B------:R-:W-:Y:S10]  /*18240*/  @!UPT UIADD3 URZ, URZ, URZ, URZ ;  /* 0x0000003f3f3ff290 */ /* 0x000ff4000fffe03f */
[----:B------:R-:W-:Y:S01]  /*18250*/  STL.64 [R1+0x90], R24 ;  /* 0x0000901801007387 */ /* 0x000fe20000100a00 */
[----:B------:R0:W-:Y:S03]  /*18260*/  STL.64 [R1+0x98], R26 ;  /* 0x0000981a01007387 */ /* 0x0001e60000100a00 */
[----:B0-----:R-:W3:Y:S01]  /*18270*/  LDL.LU.64 R26, [R1+0x1e80] ;  /* 0x001e8000011a7983 */ /* 0x001ee20000300a00 */
[----:B------:R-:W3:Y:S03]  /*18280*/  LDL.LU.64 R24, [R1+0x1e78] ;  /* 0x001e780001187983 */ /* 0x000ee60000300a00 */
[----:B----4-:R0:W-:Y:S04]  /*18290*/  STL.64 [R1+0x1e00], R10 ;  /* 0x001e000a01007387 */ /* 0x0101e80000100a00 */
[----:B0-----:R-:W4:Y:S01]  /*182a0*/  LDL.64 R10, [R1+0x18] ;  /* 0x00001800010a7983 */ /* 0x001f220000100a00 */
[C---:B--2---:R-:W-:Y:S11]  /*182b0*/  HMMA.16816.F32.BF16 R16, R12.reuse, R8, R16 ;  /* 0x000000080c10723c */ /* 0x044ff60000041810 */
[----:B------:R-:W-:Y:S11]  /*182c0*/  @!UPT UIADD3 URZ, URZ, URZ, URZ ;  /* 0x0000003f3f3ff290 */ /* 0x000ff6000fffe03f */
[----:B------:R-:W-:Y:S01]  /*182d0*/  @!UPT UIADD3 URZ, URZ, URZ, URZ ;  /* 0x0000003f3f3ff290 */ /* 0x000fe2000fffe03f */
[----:B------:R-:W-:Y:S01]  /*182e0*/  STL.64 [R1+0x60], R16 ;  /* 0x0000601001007387 */ /* 0x000fe20000100a00 */
[----:B------:R-:W-:Y:S03]  /*182f0*/  STL.64 [R1+0x68], R18 ;  /* 0x0000681201007387 */ /* 0x000fe60000100a00 */
[----:B----4-:R0:W-:Y:S04]  /*18300*/  STL.64 [R1+0x1e18], R10 ;  /* 0x001e180a01007387 */ /* 0x0101e80000100a00 */
[----:B0-----:R-:W2:Y:S01]  /*18310*/  LDL.64 R10, [R1+0x28] ;  /* 0x00002800010a7983 */ /* 0x001ea20000100a00 */
[C---:B---3--:R-:W-:Y:S07]  /*18320*/  HMMA.16816.F32.BF16 R4, R12.reuse, R24, R4 ;  /* 0x000000180c04723c */ /* 0x048fee0000041804 */
[----:B------:R-:W-:Y:S01]  /*18330*/  IMAD.MOV.U32 R25, RZ, RZ, R0 ;  /* 0x000000ffff197224 */ /* 0x000fe200078e0000 */
[----:B--2---:R0:W-:Y:S01]  /*18340*/  STL.64 [R1+0x1e68], R10 ;  /* 0x001e680a01007387 */ /* 0x0041e20000100a00 */
[----:B------:R-:W2:Y:S03]  /*18350*/  LDL.LU.64 R8, [R1+0x220] ;  /* 0x0002200001087983 */ /* 0x000ea60000300a00 */
[----:B0-----:R-:W2:Y:S11]  /*18360*/  LDL.LU.64 R10, [R1+0x228] ;  /* 0x00022800010a7983 */ /* 0x001eb60000300a00 */
[----:B------:R0:W-:Y:S02]  /*18370*/  STL.64 [R1+0x50], R4 ;  /* 0x0000500401007387 */ /* 0x0001e40000100a00 */
[----:B------:R1:W-:Y:S01]  /*18380*/  STL.64 [R1+0x58], R6 ;  /* 0x0000580601007387 */ /* 0x0003e20000100a00 */
[----:B0-----:R-:W3:Y:S01]  /*18390*/  LDL.LU.64 R4, [R1+0x330] ;  /* 0x0003300001047983 */ /* 0x001ee20000300a00 */
[----:B-1----:R-:W3:Y:S02]  /*183a0*/  LDL.LU.64 R6, [R1+0x338] ;  /* 0x0003380001067983 */ /* 0x002ee40000300a00 */
[----:B------:R-:W4:Y:S02]  /*183b0*/  LDL.LU.64 R16, [R1+0x450] ;  /* 0x0004500001107983 */ /* 0x000f240000300a00 */
[----:B------:R-:W4:Y:S01]  /*183c0*/  LDL.LU.64 R18, [R1+0x458] ;  /* 0x0004580001127983 */ /* 0x000f220000300a00 */
[----:B------:R0:W-:Y:S01]  /*183d0*/  STL.64 [R1+0x1df8], R26 ;  /* 0x001df81a01007387 */ /* 0x0001e20000100a00 */
[----:B------:R-:W2:Y:S02]  /*183e0*/  LDL.LU R24, [R1+0x300] ;  /* 0x0003000001187983 */ /* 0x000ea40000300800 */
[----:B------:R-:W2:Y:S01]  /*183f0*/  LDL.LU R0, [R1+0x1e74] ;  /* 0x001e740001007983 */ /* 0x000ea20000300800 */
[----:B0-----:R-:W2:Y:S01]  /*18400*/  LDL.LU R26, [R1+0x308] ;  /* 0x00030800011a7983 */ /* 0x001ea20000300800 */
[----:B------:R-:W2:Y:S03]  /*18410*/  LDL.LU R27, [R1+0x30c] ;  /* 0x00030c00011b7983 */ /* 0x000ea60000300800 */
[----:B--2---:R0:W-:Y:S01]  /*18420*/  STL.64 [R1+0x1e10], R26 ;  /* 0x001e101a01007387 */ /* 0x0041e20000100a00 */
[----:B------:R1:W-:Y:S02]  /*18430*/  STL.64 [R1+0x1e08], R24 ;  /* 0x001e081801007387 */ /* 0x0003e40000100a00 */
[----:B0-----:R-:W-:Y:S01]  /*18440*/  IMAD.MOV.U32 R26, RZ, RZ, R0 ;  /* 0x000000ffff1a7224 */ /* 0x001fe200078e0000 */
[----:B-1----:R-:W2:Y:S01]  /*18450*/  LDL.LU R24, [R1+0x310] ;  /* 0x0003100001187983 */ /* 0x002ea20000300800 */
[----:B------:R-:W2:Y:S02]  /*18460*/  LDL.LU R25, [R1+0x314] ;  /* 0x0003140001197983 */ /* 0x000ea40000300800 */
[----:B------:R-:W2:Y:S02]  /*18470*/  LDL.LU R0, [R1+0x1e70] ;  /* 0x001e700001007983 */ /* 0x000ea40000300800 */
[----:B------:R-:W2:Y:S01]  /*18480*/  LDL.LU R27, [R1+0x31c] ;  /* 0x00031c00011b7983 */ /* 0x000ea20000300800 */
[C---:B------:R-:W-:Y:S01]  /*18490*/  HMMA.16816.F32.BF16 R20, R12.reuse, R20, R8 ;  /* 0x000000140c14723c */ /* 0x040fe20000041808 */
[----:B--2---:R-:W-:Y:S01]  /*184a0*/  STL.64 [R1+0x1e28], R26 ;  /* 0x001e281a01007387 */ /* 0x004fe20000100a00 */
[----:B------:R0:W-:Y:S03]  /*184b0*/  STL.64 [R1+0x1e20], R24 ;  /* 0x001e201801007387 */ /* 0x0001e60000100a00 */
[----:B0-----:R-:W2:Y:S01]  /*184c0*/  LDL.LU R24, [R1+0x320] ;  /* 0x0003200001187983 */ /* 0x001ea20000300800 */
[----:B------:R-:W2:Y:S02]  /*184d0*/  LDL.LU R25, [R1+0x324] ;  /* 0x0003240001197983 */ /* 0x000ea40000300800 */
[----:B------:R-:W2:Y:S02]  /*184e0*/  LDL.LU R26, [R1+0x328] ;  /* 0x00032800011a7983 */ /* 0x000ea40000300800 */
[----:B------:R-:W2:Y:S11]  /*184f0*/  LDL.LU.64 R10, [R1+0x1e68] ;  /* 0x001e6800010a7983 */ /* 0x000eb60000300a00 */
[----:B------:R-:W-:Y:S02]  /*18500*/  @!UPT UIADD3 URZ, URZ, URZ, URZ ;  /* 0x0000003f3f3ff290 */ /* 0x000fe4000fffe03f */
[----:B------:R0:W-:Y:S01]  /*18510*/  STL.64 [R1+0x220], R20 ;  /* 0x0002201401007387 */ /* 0x0001e20000100a00 */
[----:B------:R3:W-:Y:S03]  /*18520*/  STL.64 [R1+0x228], R22 ;  /* 0x0002281601007387 */ /* 0x0007e60000100a00 */
[----:B0-----:R-:W3:Y:S02]  /*18530*/  LDL.LU.64 R20, [R1+0x1e60] ;  /* 0x001e600001147983 */ /* 0x001ee40000300a00 */
[C---:B---3--:R-:W-:Y:S02]  /*18540*/  HMMA.16816.F32.BF16 R20, R12.reuse, R20, R4 ;  /* 0x000000140c14723c */ /* 0x048fe40000041804 */
[----:B------:R-:W3:Y:S01]  /*18550*/  LDL.LU.64 R6, [R1+0x1e58] ;  /* 0x001e580001067983 */ /* 0x000ee20000300a00 */
[----:B------:R-:W2:Y:S11]  /*18560*/  LDL.LU.64 R4, [R1+0x1e50] ;  /* 0x001e500001047983 */ /* 0x000eb60000300a00 */
[----:B------:R-:W-:Y:S09]  /*18570*/  @!UPT UIADD3 URZ, URZ, URZ, URZ ;  /* 0x0000003f3f3ff290 */ /* 0x000ff2000fffe03f */
[----:B------:R-:W-:Y:S01]  /*18580*/  STL.64 [R1+0x330], R20 ;  /* 0x0003301401007387 */ /* 0x000fe20000100a00 */
[----:B------:R0:W-:Y:S03]  /*18590*/  STL.64 [R1+0x338], R22 ;  /* 0x0003381601007387 */ /* 0x0001e60000100a00 */
[----:B0-----:R-:W2:Y:S01]  /*185a0*/  LDL.LU.64 R22, [R1+0x1e48] ;  /* 0x001e480001167983 */ /* 0x001ea20000300a00 */
[----:B------:R-:W4:Y:S02]  /*185b0*/  LDL.LU.64 R20, [R1+0x1e40] ;  /* 0x001e400001147983 */ /* 0x000f240000300a00 */
[C---:B----4-:R-:W-:Y:S11]  /*185c0*/  HMMA.16816.F32.BF16 R16, R12.reuse, R20, R16 ;  /* 0x000000140c10723c */ /* 0x050ff60000041810 */
[----:B------:R-:W-:Y:S11]  /*185d0*/  @!UPT UIADD3 URZ, URZ, URZ, URZ ;  /* 0x0000003f3f3ff290 */ /* 0x000ff6000fffe03f */
[----:B------:R-:W-:Y:S01]  /*185e0*/  @!UPT UIADD3 URZ, URZ, URZ, URZ ;  /* 0x0000003f3f3ff290 */ /* 0x000fe2000fffe03f */
[----:B------:R-:W-:Y:S01]  /*185f0*/  STL.64 [R1+0x450], R16 ;  /* 0x0004501001007387 */ /* 0x000fe20000100a00 */
[----:B------:R0:W-:Y:S03]  /*18600*/  STL.64 [R1+0x458], R18 ;  /* 0x0004581201007387 */ /* 0x0001e60000100a00 */
[----:B0-----:R-:W4:Y:S01]  /*18610*/  LDL.LU.64 R18, [R1+0x1e38] ;  /* 0x001e380001127983 */ /* 0x001f220000300a00 */
[----:B------:R-:W4:Y:S02]  /*18620*/  LDL.LU.64 R16, [R1+0x1e30] ;  /* 0x001e300001107983 */ /* 0x000f240000300a00 */
[----:B--2---:R0:W-:Y:S02]  /*18630*/  STL.64 [R1+0x1dc0], R22 ;  /* 0x001dc01601007387 */ /* 0x0041e40000100a00 */
[----:B------:R-:W2:Y:S01]  /*18640*/  LDL.LU.64 R20, [R1+0x460] ;  /* 0x0004600001147983 */ /* 0x000ea20000300a00 */
[----:B0-----:R-:W2:Y:S02]  /*18650*/  LDL.LU.64 R22, [R1+0x468] ;  /* 0x0004680001167983 */ /* 0x001ea40000300a00 */
[----:B--2---:R-:W-:Y:S11]  /*18660*/  HMMA.16816.F32.BF16 R12, R12, R4, R20 ;  /* 0x000000040c0c723c */ /* 0x004ff60000041814 */
[----:B------:R-:W-:Y:S11]  /*18670*/  @!UPT UIADD3 URZ, URZ, URZ, URZ ;  /* 0x0000003f3f3ff290 */ /* 0x000ff6000fffe03f */
[----:B------:R-:W-:Y:S01]  /*18680*/  @!UPT UIADD3 URZ, URZ, URZ, URZ ;  /* 0x0000003f3f3ff290 */ /* 0x000fe2000fffe03f */
[----:B------:R-:W-:Y:S01]  /*18690*/  STL.64 [R1+0x460], R12 ;  /* 0x0004600c01007387 */ /* 0x000fe20000100a00 */
[----:B------:R-:W-:Y:S02]  /*186a0*/  STL [R1+0x468], R14 ;  /* 0x0004680e01007387 */ /* 0x000fe40000100800 */
[----:B------:R-:W2:Y:S02]  /*186b0*/  LDL.64 R22, [R1+0x38] ;  /* 0x0000380001167983 */ /* 0x000ea40000100a00 */
[----:B------:R-:W-:-:S07]  /*186c0*/  IMAD.MOV.U32 R27, RZ, RZ, R0 ;  /* 0x000000ffff1b7224 */ /* 0x000fce00078e0000 */
[C---:B----4-:R-:W-:Y:S01]  /*186d0*/  HMMA.16816.F32.BF16 R24, R16.reuse, R10, R24 ;  /* 0x0000000a1018723c */ /* 0x050fe20000041818 */
[----:B------:R-:W-:Y:S02]  /*186e0*/  IMAD.MOV.U32 R0, RZ, RZ, R15 ;  /* 0x000000ffff007224 */ /* 0x000fe400078e000f */
[----:B------:R-:W-:Y:S02]  /*186f0*/  IMAD.MOV.U32 R4, RZ, RZ, R10 ;  /* 0x000000ffff047224 */ /* 0x000fe400078e000a */
[----:B------:R-:W-:Y:S01]  /*18700*/  IMAD.MOV.U32 R3, RZ, RZ, R11 ;  /* 0x000000ffff037224 */ /* 0x000fe200078e000b */
[----:B--2---:R0:W-:Y:S01]  /*18710*/  STL.64 [R1+0x1dd8], R22 ;  /* 0x001dd81601007387 */ /* 0x0041e20000100a00 */
[----:B------:R-:W2:Y:S02]  /*18720*/  LDL.LU R20, [R1+0x2e0] ;  /* 0x0002e00001147983 */ /* 0x000ea40000300800 */
[----:B------:R-:W2:Y:S01]  /*18730*/  LDL.LU R21, [R1+0x2e4] ;  /* 0x0002e40001157983 */ /* 0x000ea20000300800 */
[----:B0-----:R-:W2:Y:S01]  /*18740*/  LDL.LU R22, [R1+0x2e8] ;  /* 0x0002e80001167983 */ /* 0x001ea20000300800 */
[----:B------:R-:W2:Y:S02]  /*18750*/  LDL.LU R23, [R1+0x2ec] ;  /* 0x0002ec0001177983 */ /* 0x000ea40000300800 */
[----:B------:R-:W2:Y:S02]  /*18760*/  LDL.64 R14, [R1+0x48] ;  /* 0x00004800010e7983 */ /* 0x000ea40000100a00 */
[----:B------:R-:W-:Y:S08]  /*18770*/  STL [R1+0x1aa8], R0 ;  /* 0x001aa80001007387 */ /* 0x000ff00000100800 */
[----:B------:R-:W-:Y:S01]  /*18780*/  STL.64 [R1+0x320], R24 ;  /* 0x0003201801007387 */ /* 0x000fe20000100a00 */
[----:B------:R0:W-:Y:S03]  /*18790*/  STL.64 [R1+0x328], R26 ;  /* 0x0003281a01007387 */ /* 0x0001e60000100a00 */
[----:B0-----:R-:W4:Y:S01]  /*187a0*/  LDL.LU.64 R26, [R1+0x1e28] ;  /* 0x001e2800011a7983 */ /* 0x001f220000300a00 */
[----:B------:R-:W4:Y:S02]  /*187b0*/  LDL.LU.64 R24, [R1+0x1e20] ;  /* 0x001e200001187983 */ /* 0x000f240000300a00 */
[----:B------:R-:W4:Y:S02]  /*187c0*/  LDL.LU.64 R10, [R1+0x1e18] ;  /* 0x001e1800010a7983 */ /* 0x000f240000300a00 */
[----:B----4-:R-:W-:Y:S01]  /*187d0*/  HMMA.16816.F32.BF16 R24, R16, R10, R24 ;  /* 0x0000000a1018723c */ /* 0x010fe20000041818 */
[----:B------:R-:W-:-:S02]  /*187e0*/  IMAD.MOV.U32 R12, RZ, RZ, R10 ;  /* 0x000000ffff0c7224 */ /* 0x000fc400078e000a */
[----:B------:R-:W-:Y:S11]  /*187f0*/  IMAD.MOV.U32 R5, RZ, RZ, R11 ;  /* 0x000000ffff057224 */ /* 0x000ff600078e000b */
[----:B------:R-:W-:Y:S09]  /*18800*/  @!UPT UIADD3 URZ, URZ, URZ, URZ ;  /* 0x0000003f3f3ff290 */ /* 0x000ff2000fffe03f */
[----:B------:R-:W-:Y:S01]  /*18810*/  STL.64 [R1+0x310], R24 ;  /* 0x0003101801007387 */ /* 0x000fe20000100a00 */
[----:B------:R0:W-:Y:S03]  /*18820*/  STL.64 [R1+0x318], R26 ;  /* 0x0003181a01007387 */ /* 0x0001e60000100a00 */
[----:B0-----:R-:W4:Y:S01]  /*18830*/  LDL.LU.64 R26, [R1+0x1e10] ;  /* 0x001e1000011a7983 */ /* 0x001f220000300a00 */
[----:B------:R-:W4:Y:S02]  /*18840*/  LDL.LU.64 R24, [R1+0x1e08] ;  /* 0x001e080001187983 */ /* 0x000f240000300a00 */
[----:B------:R-:W4:Y:S02]  /*18850*/  LDL.LU.64 R10, [R1+0x1e00] ;  /* 0x001e0000010a7983 */ /* 0x000f240000300a00 */
[----:B---3--:R-:W-:Y:S01]  /*18860*/  STL.64 [R1+0x1dd0], R6 ;  /* 0x001dd00601007387 */ /* 0x008fe20000100a00 */
[----:B------:R0:W-:Y:S04]  /*18870*/  STL.64 [R1+0x1dc8], R4 ;  /* 0x001dc80401007387 */ /* 0x0001e80000100a00 */
[----:B0-----:R-:W3:Y:S01]  /*18880*/  LDL.LU R4, [R1+0x2d0] ;  /* 0x0002d00001047983 */ /* 0x001ee20000300800 */
[----:B------:R-:W3:Y:S02]  /*18890*/  LDL.LU R5, [R1+0x2d4] ;  /* 0x0002d40001057983 */ /* 0x000ee40000300800 */
[----:B------:R-:W3:Y:S02]  /*188a0*/  LDL.LU R6, [R1+0x2d8] ;  /* 0x0002d80001067983 */ /* 0x000ee40000300800 */
[----:B------:R-:W3:Y:S01]  /*188b0*/  LDL.LU R7, [R1+0x2dc] ;  /* 0x0002dc0001077983 */ /* 0x000ee20000300800 */
[C---:B----4-:R-:W-:Y:S01]  /*188c0*/  HMMA.16816.F32.BF16 R8, R16.reuse, R10, R24 ;  /* 0x0000000a1008723c */ /* 0x050fe20000041818 */
[----:B------:R-:W4:Y:S11]  /*188d0*/  LDL.LU.64 R26, [R1+0x1df8] ;  /* 0x001df800011a7983 */ /* 0x000f360000300a00 */
[----:B------:R-:W-:Y:S11]  /*188e0*/  @!UPT UIADD3 URZ, URZ, URZ, URZ ;  /* 0x0000003f3f3ff290 */ /* 0x000ff6000fffe03f */
[----:B------:R-:W-:Y:S01]  /*188f0*/  STL.64 [R1+0x300], R8 ;  /* 0x0003000801007387 */ /* 0x000fe20000100a00 */
[----:B------:R0:W-:Y:S03]  /*18900*/  STL.64 [R1+0x308], R10 ;  /* 0x0003080a01007387 */ /* 0x0001e60000100a00 */
[----:B0-----:R-:W4:Y:S01]  /*18910*/  LDL.LU.64 R10, [R1+0x1df0] ;  /* 0x001df000010a7983 */ /* 0x001f220000300a00 */
[----:B------:R-:W4:Y:S02]  /*18920*/  LDL.LU.64 R8, [R1+0x1de8] ;  /* 0x001de80001087983 */ /* 0x000f240000300a00 */
[C---:B----4-:R-:W-:Y:S11]  /*18930*/  HMMA.16816.F32.BF16 R8, R16.reuse, R26, R8 ;  /* 0x0000001a1008723c */ /* 0x050ff60000041808 */
[----:B------:R-:W-:Y:S11]  /*18940*/  @!UPT UIADD3 URZ, URZ, URZ, URZ ;  /* 0x0000003f3f3ff290 */ /* 0x000ff6000fffe03f */
[----:B------:R-:W-:Y:S01]  /*18950*/  @!UPT UIADD3 URZ, URZ, URZ, URZ ;  /* 0x0000003f3f3ff290 */ /* 0x000fe2000fffe03f */
[----:B------:R0:W-:Y:S01]  /*18960*/  STL.64 [R1+0x2f0], R8 ;  /* 0x0002f00801007387 */ /* 0x0001e20000100a00 */
[----:B------:R1:W-:Y:S03]  /*18970*/  STL.64 [R1+0x2f8], R10 ;  /* 0x0002f80a01007387 */ /* 0x0003e60000100a00 */
[----:B0-----:R-:W4:Y:S01]  /*18980*/  LDL.LU R8, [R1+0xc0] ;  /* 0x0000c00001087983 */ /* 0x001f220000300800 */
[----:B------:R-:W-:Y:S02]  /*18990*/  IMAD.MOV.U32 R9, RZ, RZ, R28 ;  /* 0x000000ffff097224 */ /* 0x000fe400078e001c */
[----:B------:R-:W3:Y:S02]  /*189a0*/  LDL.LU R28, [R1+0x1de4] ;  /* 0x001de400011c7983 */ /* 0x000ee40000300800 */
[----:B-1----:R-:W-:Y:S02]  /*189b0*/  IMAD.MOV.U32 R10, RZ, RZ, R29 ;  /* 0x000000ffff0a7224 */ /* 0x002fe400078e001d */
[----:B------:R-:W3:Y:S01]  /*189c0*/  LDL.LU R29, [R1+0x1de0] ;  /* 0x001de000011d7983 */ /* 0x000ee20000300800 */
[----:B------:R-:W3:Y:S01]  /*189d0*/  LDL.LU R11, [R1+0xcc] ;  /* 0x0000cc00010b7983 */ /* 0x000ee20000300800 */
[C---:B--2---:R-:W-:Y:S02]  /*189e0*/  HMMA.16816.F32.BF16 R20, R16.reuse, R14, R20 ;  /* 0x0000000e1014723c */ /* 0x044fe40000041814 */
[----:B---3--:R0:W-:Y:S01]  /*189f0*/  STL.64 [R1+0x1ce0], R10 ;  /* 0x001ce00a01007387 */ /* 0x0081e20000100a00 */
[----:B----4-:R1:W-:Y:S03]  /*18a00*/  STL.64 [R1+0x1cd8], R8 ;  /* 0x001cd80801007387 */ /* 0x0103e60000100a00 */
[----:B0-----:R-:W2:Y:S11]  /*18a10*/  LDL.64 R10, [R1+0x8] ;  /* 0x00000800010a7983 */ /* 0x001eb60000100a00 */
[----:B------:R-:W-:Y:S07]  /*18a20*/  @!UPT UIADD3 URZ, URZ, URZ, URZ ;  /* 0x0000003f3f3ff290 */ /* 0x000fee000fffe03f */
[----:B------:R-:W-:Y:S02]  /*18a30*/  IMAD.MOV.U32 R25, RZ, RZ, R22 ;  /* 0x000000ffff197224 */ /* 0x000fe400078e0016 */
[----:B------:R-:W-:Y:S01]  /*18a40*/  IMAD.MOV.U32 R24, RZ, RZ, R23 ;  /* 0x000000ffff187224 */ /* 0x000fe200078e0017 */
[----:B--2---:R-:W-:Y:S01]  /*18a50*/  STL.64 [R1+0x1d80], R10 ;  /* 0x001d800a01007387 */ /* 0x004fe20000100a00 */
[----:B-1----:R-:W2:Y:S02]  /*18a60*/  LDL.LU R8, [R1+0x2c0] ;  /* 0x0002c00001087983 */ /* 0x002ea40000300800 */
[----:B------:R-:W2:Y:S02]  /*18a70*/  LDL.LU R9, [R1+0x2c4] ;  /* 0x0002c40001097983 */ /* 0x000ea40000300800 */
[----:B------:R-:W3:Y:S01]  /*18a80*/  LDL.LU.64 R22, [R1+0x1dd8] ;  /* 0x001dd80001167983 */ /* 0x000ee20000300a00 */
[----:B------:R-:W-:Y:S01]  /*18a90*/  STL.64 [R1+0x1d78], R26 ;  /* 0x001d781a01007387 */ /* 0x000fe20000100a00 */
[----:B------:R0:W-:Y:S03]  /*18aa0*/  STL.64 [R1+0x1d70], R24 ;  /* 0x001d701801007387 */ /* 0x0001e60000100a00 */
[----:B0-----:R-:W4:Y:S01]  /*18ab0*/  LDL.LU R24, [R1+0x210] ;  /* 0x0002100001187983 */ /* 0x001f220000300800 */
[----:B------:R-:W4:Y:S02]  /*18ac0*/  LDL.LU R25, [R1+0x214] ;  /* 0x0002140001197983 */ /* 0x000f240000300800 */
[----:B------:R-:W4:Y:S02]  /*18ad0*/  LDL.LU R26, [R1+0x218] ;  /* 0x00021800011a7983 */ /* 0x000f240000300800 */
[----:B------:R-:W4:Y:S01]  /*18ae0*/  LDL.LU R27, [R1+0x21c] ;  /* 0x00021c00011b7983 */ /* 0x000f220000300800 */
[----:B------:R-:W-:Y:S01]  /*18af0*/  STL.64 [R1+0x1d68], R14 ;  /* 0x001d680e01007387 */ /* 0x000fe20000100a00 */
[----:B---3--:R-:W-:Y:S01]  /*18b00*/  HMMA.16816.F32.BF16 R4, R16, R22, R4 ;  /* 0x000000161004723c */ /* 0x008fe20000041804 */
[----:B------:R-:W-:-:S02]  /*18b10*/  IMAD.MOV.U32 R2, RZ, RZ, R22 ;  /* 0x000000ffff027224 */ /* 0x000fc400078e0016 */
[----:B------:R-:W-:Y:S11]  /*18b20*/  IMAD.MOV.U32 R0, RZ, RZ, R23 ;  /* 0x000000ffff007224 */ /* 0x000ff600078e0017 */
[----:B------:R-:W-:Y:S09]  /*18b30*/  @!UPT UIADD3 URZ, URZ, URZ, URZ ;  /* 0x0000003f3f3ff290 */ /* 0x000ff2000fffe03f */
[----:B------:R-:W-:Y:S01]  /*18b40*/  STL.64 [R1+0x4c0], R4 ;  /* 0x0004c00401007387 */ /* 0x000fe20000100a00 */
[----:B------:R0:W-:Y:S03]  /*18b50*/  STL.64 [R1+0x4c8], R6 ;  /* 0x0004c80601007387 */ /* 0x0001e60000100a00 */
[----:B0-----:R-:W4:Y:S01]  /*18b60*/  LDL.LU.64 R6, [R1+0x1dd0] ;  /* 0x001dd00001067983 */ /* 0x001f220000300a00 */
[----:B------:R-:W3:Y:S02]  /*18b70*/  LDL.LU.64 R4, [R1+0x1dc8] ;  /* 0x001dc80001047983 */ /* 0x000ee40000300a00 */
[----:B------:R-:W2:Y:S02]  /*18b80*/  LDL.LU.64 R22, [R1+0x1dc0] ;  /* 0x001dc00001167983 */ /* 0x000ea40000300a00 */
[----:B------:R-:W-:Y:S02]  /*18b90*/  IMAD.MOV.U32 R10, RZ, RZ, R29 ;  /* 0x000000ffff0a7224 */ /* 0x000fe400078e001d */
[----:B------:R-:W-:-:S02]  /*18ba0*/  IMAD.MOV.U32 R11, RZ, RZ, R28 ;  /* 0x000000ffff0b7224 */ /* 0x000fc400078e001c */
[----:B------:R-:W-:Y:S02]  /*18bb0*/  IMAD.MOV.U32 R29, RZ, RZ, R20 ;  /* 0x000000ffff1d7224 */ /* 0x000fe400078e0014 */
[----:B------:R-:W-:-:S03]  /*18bc0*/  IMAD.MOV.U32 R28, RZ, RZ, R21 ;  /* 0x000000ffff1c7224 */ /* 0x000fc600078e0015 */
[C---:B--2---:R-:W-:Y:S08]  /*18bd0*/  HMMA.16816.F32.BF16 R8, R16.reuse, R22, R8 ;  /* 0x000000161008723c */ /* 0x044ff00000041808 */
[----:B----4-:R-:W-:Y:S11]  /*18be0*/  HMMA.16816.F32.BF16 R16, R16, R6, R24 ;  /* 0x000000061010723c */ /* 0x010ff60000041818 */
[----:B------:R-:W-:Y:S04]  /*18bf0*/  @!UPT UIADD3 URZ, URZ, URZ, URZ ;  /* 0x0000003f3f3ff290 */ /* 0x000fe8000fffe03f */
[----:B------:R0:W-:Y:S01]  /*18c00*/  STL.64 [R1+0x550], R8 ;  /* 0x0005500801007387 */ /* 0x0001e20000100a00 */
[----:B------:R1:W-:Y:S02]  /*18c10*/  STL.64 [R1+0x558], R10 ;  /* 0x0005580a01007387 */ /* 0x0003e40000100a00 */
[----:B0-----:R-:W-:Y:S02]  /*18c20*/  IMAD.MOV.U32 R9, RZ, RZ, R22 ;  /* 0x000000ffff097224 */ /* 0x001fe400078e0016 */
[----:B------:R-:W-:Y:S02]  /*18c30*/  IMAD.MOV.U32 R8, RZ, RZ, R23 ;  /* 0x000000ffff087224 */ /* 0x000fe400078e0017 */
[----:B-1----:R-:W-:Y:S01]  /*18c40*/  IMAD.MOV.U32 R10, RZ, RZ, R12 ;  /* 0x000000ffff0a7224 */ /* 0x002fe200078e000c */
[----:B------:R-:W2:Y:S01]  /*18c50*/  LDL.LU.64 R22, [R1+0x1db8] ;  /* 0x001db80001167983 */ /* 0x000ea20000300a00 */
[----:B---3--:R-:W-:Y:S02]  /*18c60*/  IMAD.MOV.U32 R11, RZ, RZ, R5 ;  /* 0x000000ffff0b7224 */ /* 0x008fe400078e0005 */
[----:B------:R-:W2:Y:S02]  /*18c70*/  LDL.LU.64 R20, [R1+0x1db0] ;  /* 0x001db00001147983 */ /* 0x000ea40000300a00 */
[----:B------:R-:W-:Y:S01]  /*18c80*/  STL.64 [R1+0x1d30], R6 ;  /* 0x001d300601007387 */ /* 0x000fe20000100a00 */
[----:B------:R-:W-:Y:S01]  /*18c90*/  STL.64 [R1+0x210], R16 ;  /* 0x0002101001007387 */ /* 0x000fe20000100a00 */
[----:B------:R-:W-:Y:S02]  /*18ca0*/  STL.64 [R1+0x218], R18 ;  /* 0x0002181201007387 */ /* 0x000fe40000100a00 */
[----:B------:R-:W-:Y:S02]  /*18cb0*/  STL.64 [R1+0x1d98], R10 ;  /* 0x001d980a01007387 */ /* 0x000fe40000100a00 */
[----:B------:R-:W3:Y:S01]  /*18cc0*/  LDL.LU R24, [R1+0x1e0] ;  /* 0x0001e00001187983 */ /* 0x000ee20000300800 */
[----:B------:R-:W3:Y:S01]  /*18cd0*/  LDL.LU R25, [R1+0x1e4] ;  /* 0x0001e40001197983 */ /* 0x000ee20000300800 */
[----:B------:R-:W4:Y:S02]  /*18ce0*/  LDL.LU R26, [R1+0x1e8] ;  /* 0x0001e800011a7983 */ /* 0x000f240000300800 */
[----:B------:R-:W4:Y:S02]  /*18cf0*/  LDL.LU R27, [R1+0x1ec] ;  /* 0x0001ec00011b7983 */ /* 0x000f240000300800 */
[----:B----4-:R-:W-:Y:S01]  /*18d00*/  STL.64 [R1+0x1d90], R26 ;  /* 0x001d901a01007387 */ /* 0x010fe20000100a00 */
[----:B---3--:R0:W-:Y:S03]  /*18d10*/  STL.64 [R1+0x1d88], R24 ;  /* 0x001d881801007387 */ /* 0x0081e60000100a00 */
[----:B0-----:R-:W3:Y:S01]  /*18d20*/  LDL.LU R24, [R1+0x1f0] ;  /* 0x0001f00001187983 */ /* 0x001ee20000300800 */
[----:B------:R-:W3:Y:S02]  /*18d30*/  LDL.LU R25, [R1+0x1f4] ;  /* 0x0001f40001197983 */ /* 0x000ee40000300800 */
[----:B------:R-:W4:Y:S02]  /*18d40*/  LDL.LU R26, [R1+0x1f8] ;  /* 0x0001f800011a7983 */ /* 0x000f240000300800 */
[----:B------:R-:W4:Y:S02]  /*18d50*/  LDL.LU R27, [R1+0x1fc] ;  /* 0x0001fc00011b7983 */ /* 0x000f240000300800 */
[----:B------:R-:W-:-:S02]  /*18d60*/  IMAD.MOV.U32 R6, RZ, RZ, R9 ;  /* 0x000000ffff067224 */ /* 0x000fc400078e0009 */
[----:B------:R-:W-:Y:S01]  /*18d70*/  IMAD.MOV.U32 R7, RZ, RZ, R8 ;  /* 0x000000ffff077224 */ /* 0x000fe200078e0008 */
[----:B----4-:R-:W-:Y:S01]  /*18d80*/  STL.64 [R1+0x1da8], R26 ;  /* 0x001da81a01007387 */ /* 0x010fe20000100a00 */
[----:B---3--:R0:W-:Y:S03]  /*18d90*/  STL.64 [R1+0x1da0], R24 ;  /* 0x001da01801007387 */ /* 0x0081e60000100a00 */
[----:B0-----:R-:W2:Y:S01]  /*18da0*/  LDL.LU R24, [R1+0x200] ;  /* 0x0002000001187983 */ /* 0x001ea20000300800 */
[----:B------:R-:W2:Y:S02]  /*18db0*/  LDL.LU R25, [R1+0x204] ;  /* 0x0002040001197983 */ /* 0x000ea40000300800 */
[----:B------:R-:W2:Y:S02]  /*18dc0*/  LDL.LU R26, [R1+0x208] ;  /* 0x00020800011a7983 */ /* 0x000ea40000300800 */
[----:B------:R-:W2:Y:S01]  /*18dd0*/  LDL.LU R27, [R1+0x20c] ;  /* 0x00020c00011b7983 */ /* 0x000ea20000300800 */
[----:B------:R0:W-:Y:S01]  /*18de0*/  STL.64 [R1+0x1d48], R6 ;  /* 0x001d480601007387 */ /* 0x0001e20000100a00 */
[----:B------:R-:W3:Y:S02]  /*18df0*/  LDL.LU R16, [R1+0x100] ;  /* 0x0001000001107983 */ /* 0x000ee40000300800 */
[----:B------:R-:W3:Y:S02]  /*18e00*/  LDL.LU R17, [R1+0x104] ;  /* 0x0001040001117983 */ /* 0x000ee40000300800 */
[----:B------:R-:W4:Y:S01]  /*18e10*/  LDL.LU R18, [R1+0x108] ;  /* 0x0001080001127983 */ /* 0x000f220000300800 */
[----:B------:R-:W4:Y:S01]  /*18e20*/  LDL.LU R19, [R1+0x10c] ;  /* 0x00010c0001137983 */ /* 0x000f220000300800 */
[----:B------:R-:W2:Y:S02]  /*18e30*/  LDL.LU R12, [R1+0x1d0] ;  /* 0x0001d000010c7983 */ /* 0x000ea40000300800 */
[----:B------:R-:W2:Y:S02]  /*18e40*/  LDL.LU R13, [R1+0x1d4] ;  /* 0x0001d400010d7983 */ /* 0x000ea40000300800 */
[----:B------:R-:W2:Y:S01]  /*18e50*/  LDL.LU R14, [R1+0x1d8] ;  /* 0x0001d800010e7983 */ /* 0x000ea20000300800 */
[----:B------:R-:W2:Y:S01]  /*18e60*/  LDL.LU R15, [R1+0x1dc] ;  /* 0x0001dc00010f7983 */ /* 0x000ea20000300800 */
[----:B0-----:R-:W-:-:S02]  /*18e70*/  IMAD.MOV.U32 R6, RZ, RZ, R2 ;  /* 0x000000ffff067224 */ /* 0x001fc400078e0002 */
[----:B------:R-:W-:-:S05]  /*18e80*/  IMAD.MOV.U32 R7, RZ, RZ, R0 ;  /* 0x000000ffff077224 */ /* 0x000fca00078e0000 */
[----:B------:R-:W-:Y:S01]  /*18e90*/  STL.64 [R1+0x1d60], R6 ;  /* 0x001d600601007387 */ /* 0x000fe20000100a00 */
[----:B------:R-:W-:Y:S02]  /*18ea0*/  IMAD.MOV.U32 R10, RZ, RZ, R4 ;  /* 0x000000ffff0a7224 */ /* 0x000fe400078e0004 */
[----:B------:R-:W-:Y:S01]  /*18eb0*/  IMAD.MOV.U32 R11, RZ, RZ, R3 ;  /* 0x000000ffff0b7224 */ /* 0x000fe200078e0003 */
[----:B----4-:R-:W-:Y:S01]  /*18ec0*/  STL.64 [R1+0x1d40], R18 ;  /* 0x001d401201007387 */ /* 0x010fe20000100a00 */
[----:B---3--:R0:W-:Y:S03]  /*18ed0*/  STL.64 [R1+0x1d38], R16 ;  /* 0x001d381001007387 */ /* 0x0081e60000100a00 */
[----:B0-----:R-:W3:Y:S01]  /*18ee0*/  LDL.LU R16, [R1+0x1a0] ;  /* 0x0001a00001107983 */ /* 0x001ee20000300800 */
[----:B------:R-:W3:Y:S02]  /*18ef0*/  LDL.LU R17, [R1+0x1a4] ;  /* 0x0001a40001117983 */ /* 0x000ee40000300800 */
[----:B------:R-:W4:Y:S02]  /*18f00*/  LDL.LU R18, [R1+0x1a8] ;  /* 0x0001a80001127983 */ /* 0x000f240000300800 */
[----:B------:R-:W4:Y:S01]  /*18f10*/  LDL.LU R19, [R1+0x1ac] ;  /* 0x0001ac0001137983 */ /* 0x000f220000300800 */
[C---:B--2---:R-:W-:Y:S01]  /*18f20*/  HMMA.16816.F32.BF16 R8, R20.reuse, R10, R24 ;  /* 0x0000000a1408723c */ /* 0x044fe20000041818 */
[----:B------:R-:W2:Y:S01]  /*18f30*/  LDL.LU R4, [R1+0x1c0] ;  /* 0x0001c00001047983 */ /* 0x000ea20000300800 */
[----:B------:R-:W2:Y:S02]  /*18f40*/  LDL.LU R5, [R1+0x1c4] ;  /* 0x0001c40001057983 */ /* 0x000ea40000300800 */
[----:B------:R-:W2:Y:S02]  /*18f50*/  LDL.LU R6, [R1+0x1c8] ;  /* 0x0001c80001067983 */ /* 0x000ea40000300800 */
[----:B------:R-:W2:Y:S01]  /*18f60*/  LDL.LU R7, [R1+0x1cc] ;  /* 0x0001cc0001077983 */ /* 0x000ea20000300800 */
[----:B----4-:R-:W-:Y:S01]  /*18f70*/  STL.64 [R1+0x1d58], R18 ;  /* 0x001d581201007387 */ /* 0x010fe20000100a00 */
[----:B---3--:R0:W-:Y:S03]  /*18f80*/  STL.64 [R1+0x1d50], R16 ;  /* 0x001d501001007387 */ /* 0x0081e60000100a00 */
[----:B0-----:R-:W3:Y:S01]  /*18f90*/  LDL.LU R16, [R1+0x1b0] ;  /* 0x0001b00001107983 */ /* 0x001ee20000300800 */
[----:B------:R-:W3:Y:S02]  /*18fa0*/  LDL.LU R17, [R1+0x1b4] ;  /* 0x0001b40001117983 */ /* 0x000ee40000300800 */
[----:B------:R-:W3:Y:S02]  /*18fb0*/  LDL.LU R18, [R1+0x1b8] ;  /* 0x0001b80001127983 */ /* 0x000ee40000300800 */
[----:B------:R-:W3:Y:S01]  /*18fc0*/  LDL.LU R19, [R1+0x1bc] ;  /* 0x0001bc0001137983 */ /* 0x000ee20000300800 */
[----:B------:R-:W4:Y:S01]  /*18fd0*/  LDL.LU.64 R26, [R1+0x1da8] ;  /* 0x001da800011a7983 */ /* 0x000f220000300a00 */
[----:B------:R-:W4:Y:S05]  /*18fe0*/  LDL.LU.64 R24, [R1+0x1da0] ;  /* 0x001da00001187983 */ /* 0x000f2a0000300a00 */
[----:B------:R-:W-:Y:S02]  /*18ff0*/  STL.64 [R1+0x5d0], R8 ;  /* 0x0005d00801007387 */ /* 0x000fe40000100a00 */
[----:B------:R0:W-:Y:S02]  /*19000*/  STL.64 [R1+0x5d8], R10 ;  /* 0x0005d80a01007387 */ /* 0x0001e40000100a00 */
[----:B0-----:R-:W4:Y:S02]  /*19010*/  LDL.LU.64 R10, [R1+0x1d98] ;  /* 0x001d9800010a7983 */ /* 0x001f240000300a00 */
[C---:B----4-:R-:W-:Y:S02]  /*19020*/  HMMA.16816.F32.BF16 R8, R20.reuse, R10, R24 ;  /* 0x0000000a1408723c */ /* 0x050fe40000041818 */
[----:B------:R-:W4:Y:S01]  /*19030*/  LDL.LU.64 R26, [R1+0x1d90] ;  /* 0x001d9000011a7983 */ /* 0x000f220000300a00 */
[----:B------:R-:W4:Y:S11]  /*19040*/  LDL.LU.64 R24, [R1+0x1d88] ;  /* 0x001d880001187983 */ /* 0x000f360000300a00 */
[----:B------:R-:W-:Y:S09]  /*19050*/  @!UPT UIADD3 URZ, URZ, URZ, URZ ;  /* 0x0000003f3f3ff290 */ /* 0x000ff2000fffe03f */
[----:B------:R-:W-:Y:S01]  /*19060*/  STL.64 [R1+0x5c0], R8 ;  /* 0x0005c00801007387 */ /* 0x000fe20000100a00 */
[----:B------:R0:W-:Y:S03]  /*19070*/  STL.64 [R1+0x5c8], R10 ;  /* 0x0005c80a01007387 */ /* 0x0001e60000100a00 */
[----:B0-----:R-:W4:Y:S02]  /*19080*/  LDL.LU.64 R10, [R1+0x1d80] ;  /* 0x001d8000010a7983 */ /* 0x001f240000300a00 */
[C---:B----4-:R-:W-:Y:S11]  /*19090*/  HMMA.16816.F32.BF16 R24, R20.reuse, R10, R24 ;  /* 0x0000000a1418723c */ /* 0x050ff60000041818 */
[----:B------:R-:W-:Y:S11]  /*190a0*/  @!UPT UIADD3 URZ, URZ, URZ, URZ ;  /* 0x0000003f3f3ff290 */ /* 0x000ff6000fffe03f */
[----:B------:R-:W-:Y:S01]  /*190b0*/  @!UPT UIADD3 URZ, URZ, URZ, URZ ;  /* 0x0000003f3f3ff290 */ /* 0x000fe2000fffe03f */
[----:B------:R-:W-:Y:S01]  /*190c0*/  STL.64 [R1+0x5b0], R24 ;  /* 0x0005b01801007387 */ /* 0x000fe20000100a00 */
[----:B------:R0:W-:Y:S03]  /*190d0*/  STL.64 [R1+0x5b8], R26 ;  /* 0x0005b81a01007387 */ /* 0x0001e60000100a00 */
[----:B0-----:R-:W4:Y:S01]  /*190e0*/  LDL.LU.64 R26, [R1+0x1d78] ;  /* 0x001d7800011a7983 */ /* 0x001f220000300a00 */
[----:B------:R-:W2:Y:S02]  /*190f0*/  LDL.LU.64 R24, [R1+0x1d70] ;  /* 0x001d700001187983 */ /* 0x000ea40000300a00 */
[----:B------:R0:W-:Y:S02]  /*19100*/  STL.64 [R1+0x1cf8], R10 ;  /* 0x001cf80a01007387 */ /* 0x0001e40000100a00 */
[----:B------:R-:W2:Y:S01]  /*19110*/  LDL.LU R8, [R1+0xe0] ;  /* 0x0000e00001087983 */ /* 0x000ea20000300800 */
[----:B------:R-:W2:Y:S04]  /*19120*/  LDL.LU R9, [R1+0xe4] ;  /* 0x0000e40001097983 */ /* 0x000ea80000300800 */
[----:B0-----:R-:W2:Y:S01]  /*19130*/  LDL.LU R10, [R1+0xe8] ;  /* 0x0000e800010a7983 */ /* 0x001ea20000300800 */
[----:B------:R-:W2:Y:S01]  /*19140*/  LDL.LU R11, [R1+0xec] ;  /* 0x0000ec00010b7983 */ /* 0x000ea20000300800 */
[C---:B----4-:R-:W-:Y:S02]  /*19150*/  HMMA.16816.F32.BF16 R12, R20.reuse, R26, R12 ;  /* 0x0000001a140c723c */ /* 0x050fe4000004180c */
[----:B--2---:R0:W-:Y:S01]  /*19160*/  STL.64 [R1+0x1d08], R10 ;  /* 0x001d080a01007387 */ /* 0x0041e20000100a00 */
[----:B------:R-:W-:Y:S03]  /*19170*/  STL.64 [R1+0x1d00], R8 ;  /* 0x001d000801007387 */ /* 0x000fe60000100a00 */
[----:B0-----:R-:W2:Y:S11]  /*19180*/  LDL.64 R10, [R1+0x28] ;  /* 0x00002800010a7983 */ /* 0x001eb60000100a00 */
[----:B------:R-:W-:Y:S06]  /*19190*/  @!UPT UIADD3 URZ, URZ, URZ, URZ ;  /* 0x0000003f3f3ff290 */ /* 0x000fec000fffe03f */
[----:B------:R-:W-:Y:S02]  /*191a0*/  STL.64 [R1+0x5a0], R12 ;  /* 0x0005a00c01007387 */ /* 0x000fe40000100a00 */
[----:B------:R0:W-:Y:S02]  /*191b0*/  STL.64 [R1+0x5a8], R14 ;  /* 0x0005a80e01007387 */ /* 0x0001e40000100a00 */
[----:B0-----:R-:W4:Y:S01]  /*191c0*/  LDL.LU.64 R14, [R1+0x1d68] ;  /* 0x001d6800010e7983 */ /* 0x001f220000300a00 */
[----:B------:R-:W-:Y:S02]  /*191d0*/  STL.64 [R1+0x1cf0], R26 ;  /* 0x001cf01a01007387 */ /* 0x000fe40000100a00 */
[----:B------:R0:W-:Y:S02]  /*191e0*/  STL.64 [R1+0x1ce8], R24 ;  /* 0x001ce81801007387 */ /* 0x0001e40000100a00 */
[----:B0-----:R-:W2:Y:S01]  /*191f0*/  LDL.LU R24, [R1+0xd0] ;  /* 0x0000d00001187983 */ /* 0x001ea20000300800 */
[----:B------:R-:W2:Y:S02]  /*19200*/  LDL.LU R25, [R1+0xd4] ;  /* 0x0000d40001197983 */ /* 0x000ea40000300800 */
[----:B------:R-:W2:Y:S02]  /*19210*/  LDL.LU R26, [R1+0xd8] ;  /* 0x0000d800011a7983 */ /* 0x000ea40000300800 */
[----:B------:R-:W2:Y:S01]  /*19220*/  LDL.LU R27, [R1+0xdc] ;  /* 0x0000dc00011b7983 */ /* 0x000ea20000300800 */
[C---:B----4-:R-:W-:Y:S01]  /*19230*/  HMMA.16816.F32.BF16 R4, R20.reuse, R14, R4 ;  /* 0x0000000e1404723c */ /* 0x050fe20000041804 */
[----:B--2---:R-:W-:Y:S01]  /*19240*/  STL.64 [R1+0x1d18], R26 ;  /* 0x001d181a01007387 */ /* 0x004fe20000100a00 */
[----:B------:R0:W-:Y:S03]  /*19250*/  STL.64 [R1+0x1d10], R24 ;  /* 0x001d101801007387 */ /* 0x0001e60000100a00 */
[----:B0-----:R-:W2:Y:S01]  /*19260*/  LDL.LU R24, [R1+0xf0] ;  /* 0x0000f00001187983 */ /* 0x001ea20000300800 */
[----:B------:R-:W2:Y:S02]  /*19270*/  LDL.LU R25, [R1+0xf4] ;  /* 0x0000f40001197983 */ /* 0x000ea40000300800 */
[----:B------:R-:W2:Y:S02]  /*19280*/  LDL.LU R26, [R1+0xf8] ;  /* 0x0000f800011a7983 */ /* 0x000ea40000300800 */
[----:B------:R-:W2:Y:S11]  /*19290*/  LDL.LU R27, [R1+0xfc] ;  /* 0x0000fc00011b7983 */ /* 0x000eb60000300800 */
[----:B------:R-:W-:Y:S02]  /*192a0*/  @!UPT UIADD3 URZ, URZ, URZ, URZ ;  /* 0x0000003f3f3ff290 */ /* 0x000fe4000fffe03f */
[----:B------:R-:W-:Y:S01]  /*192b0*/  STL.64 [R1+0x200], R4 ;  /* 0x0002000401007387 */ /* 0x000fe20000100a00 */
[----:B------:R0:W-:Y:S03]  /*192c0*/  STL.64 [R1+0x208], R6 ;  /* 0x0002080601007387 */ /* 0x0001e60000100a00 */
[----:B0-----:R-:W3:Y:S02]  /*192d0*/  LDL.LU.64 R6, [R1+0x1d60] ;  /* 0x001d600001067983 */ /* 0x001ee40000300a00 */
[C---:B---3--:R-:W-:Y:S02]  /*192e0*/  HMMA.16816.F32.BF16 R4, R20.reuse, R6, R16 ;  /* 0x000000061404723c */ /* 0x048fe40000041810 */
[----:B------:R-:W3:Y:S01]  /*192f0*/  LDL.LU.64 R18, [R1+0x1d58] ;  /* 0x001d580001127983 */ /* 0x000ee20000300a00 */
[----:B------:R-:W3:Y:S11]  /*19300*/  LDL.LU.64 R16, [R1+0x1d50] ;  /* 0x001d500001107983 */ /* 0x000ef60000300a00 */
[----:B------:R-:W-:Y:S09]  /*19310*/  @!UPT UIADD3 URZ, URZ, URZ, URZ ;  /* 0x0000003f3f3ff290 */ /* 0x000ff2000fffe03f */
        /* <DEDUP_REMOVED lines=10> */
[----:B---3--:R-:W-:Y:S07]  /*193c0*/  HMMA.16816.F32.BF16 R20, R20, R6, R16 ;  /* 0x000000061414723c */ /* 0x008fee0000041810 */
[----:B------:R-:W-:-:S02]  /*193d0*/  IMAD.MOV.U32 R17, RZ, RZ, R6 ;  /* 0x000000ffff117224 */ /* 0x000fc400078e0006 */
[----:B------:R-:W-:Y:S11]  /*193e0*/  IMAD.MOV.U32 R16, RZ, RZ, R7 ;  /* 0x000000ffff107224 */ /* 0x000ff600078e0007 */
[----:B------:R-:W-:Y:S03]  /*193f0*/  @!UPT UIADD3 URZ, URZ, URZ, URZ ;  /* 0x0000003f3f3ff290 */ /* 0x000fe6000fffe03f */
[----:B------:R-:W-:Y:S01]  /*19400*/  STL.64 [R1+0x540], R20 ;  /* 0x0005401401007387 */ /* 0x000fe20000100a00 */
[----:B------:R0:W-:Y:S02]  /*19410*/  STL.64 [R1+0x548], R22 ;  /* 0x0005481601007387 */ /* 0x0001e40000100a00 */
[----:B------:R-:W2:Y:S02]  /*19420*/  LDL.LU.64 R6, [R1+0x1d28] ;  /* 0x001d280001067983 */ /* 0x000ea40000300a00 */
[----:B------:R-:W2:Y:S02]  /*19430*/  LDL.LU.64 R4, [R1+0x1d20] ;  /* 0x001d200001047983 */ /* 0x000ea40000300a00 */
[----:B------:R-:W-:Y:S02]  /*19440*/  IMAD.MOV.U32 R3, RZ, RZ, R10 ;  /* 0x000000ffff037224 */ /* 0x000fe400078e000a */
[----:B------:R-:W-:Y:S01]  /*19450*/  IMAD.MOV.U32 R2, RZ, RZ, R11 ;  /* 0x000000ffff027224 */ /* 0x000fe200078e000b */
[----:B0-----:R-:W3:Y:S01]  /*19460*/  LDL.64 R22, [R1+0x18] ;  /* 0x0000180001167983 */ /* 0x001ee20000100a00 */
[C---:B--2---:R-:W-:Y:S11]  /*19470*/  HMMA.16816.F32.BF16 R24, R4.reuse, R10, R24 ;  /* 0x0000000a0418723c */ /* 0x044ff60000041818 */
[----:B------:R-:W-:Y:S11]  /*19480*/  @!UPT UIADD3 URZ, URZ, URZ, URZ ;  /* 0x0000003f3f3ff290 */ /* 0x000ff6000fffe03f */
[----:B------:R-:W-:Y:S01]  /*19490*/  @!UPT UIADD3 URZ, URZ, URZ, URZ ;  /* 0x0000003f3f3ff290 */ /* 0x000fe2000fffe03f */
[----:B------:R-:W-:Y:S01]  /*194a0*/  STL.64 [R1+0x530], R24 ;  /* 0x0005301801007387 */ /* 0x000fe20000100a00 */
[----:B------:R0:W-:Y:S03]  /*194b0*/  STL.64 [R1+0x538], R26 ;  /* 0x0005381a01007387 */ /* 0x0001e60000100a00 */
[----:B0-----:R-:W2:Y:S01]  /*194c0*/  LDL.LU.64 R26, [R1+0x1d18] ;  /* 0x001d1800011a7983 */ /* 0x001ea20000300a00 */
[----:B------:R-:W2:Y:S02]  /*194d0*/  LDL.LU.64 R24, [R1+0x1d10] ;  /* 0x001d100001187983 */ /* 0x000ea40000300a00 */
[----:B------:R-:W3:Y:S02]  /*194e0*/  LDL.LU.64 R10, [R1+0x1d08] ;  /* 0x001d0800010a7983 */ /* 0x000ee40000300a00 */
[----:B------:R-:W3:Y:S02]  /*194f0*/  LDL.LU.64 R8, [R1+0x1d00] ;  /* 0x001d000001087983 */ /* 0x000ee40000300a00 */
[C---:B---3--:R-:W-:Y:S11]  /*19500*/  HMMA.16816.F32.BF16 R8, R4.reuse, R22, R8 ;  /* 0x000000160408723c */ /* 0x048ff60000041808 */
[----:B------:R-:W-:Y:S11]  /*19510*/  @!UPT UIADD3 URZ, URZ, URZ, URZ ;  /* 0x0000003f3f3ff290 */ /* 0x000ff6000fffe03f */
[----:B------:R-:W-:Y:S01]  /*19520*/  @!UPT UIADD3 URZ, URZ, URZ, URZ ;  /* 0x0000003f3f3ff290 */ /* 0x000fe2000fffe03f */
[----:B------:R-:W-:Y:S01]  /*19530*/  STL.64 [R1+0x520], R8 ;  /* 0x0005200801007387 */ /* 0x000fe20000100a00 */
[----:B------:R0:W-:Y:S03]  /*19540*/  STL.64 [R1+0x528], R10 ;  /* 0x0005280a01007387 */ /* 0x0001e60000100a00 */
[----:B0-----:R-:W2:Y:S02]  /*19550*/  LDL.LU.64 R10, [R1+0x1cf8] ;  /* 0x001cf800010a7983 */ /* 0x001ea40000300a00 */
[----:B--2---:R-:W-:Y:S01]  /*19560*/  HMMA.16816.F32.BF16 R24, R4, R10, R24 ;  /* 0x0000000a0418723c */ /* 0x004fe20000041818 */
[----:B------:R-:W-:Y:S02]  /*19570*/  IMAD.MOV.U32 R21, RZ, RZ, R10 ;  /* 0x000000ffff157224 */ /* 0x000fe400078e000a */
[----:B------:R-:W-:Y:S11]  /*19580*/  IMAD.MOV.U32 R20, RZ, RZ, R11 ;  /* 0x000000ffff147224 */ /* 0x000ff600078e000b */
[----:B------:R-:W-:Y:S09]  /*19590*/  @!UPT UIADD3 URZ, URZ, URZ, URZ ;  /* 0x0000003f3f3ff290 */ /* 0x000ff2000fffe03f */
[----:B------:R-:W-:Y:S01]  /*195a0*/  STL.64 [R1+0x510], R24 ;  /* 0x0005101801007387 */ /* 0x000fe20000100a00 */
[----:B------:R0:W-:Y:S03]  /*195b0*/  STL.64 [R1+0x518], R26 ;  /* 0x0005181a01007387 */ /* 0x0001e60000100a00 */
[----:B0-----:R-:W2:Y:S01]  /*195c0*/  LDL.LU.64 R26, [R1+0x1cf0] ;  /* 0x001cf000011a7983 */ /* 0x001ea20000300a00 */
[----:B------:R-:W3:Y:S02]  /*195d0*/  LDL.LU.64 R24, [R1+0x1ce8] ;  /* 0x001ce80001187983 */ /* 0x000ee40000300a00 */
[----:B------:R-:W2:Y:S02]  /*195e0*/  LDL.LU.64 R10, [R1+0x1ce0] ;  /* 0x001ce000010a7983 */ /* 0x000ea40000300a00 */
[----:B------:R-:W2:Y:S01]  /*195f0*/  LDL.LU.64 R8, [R1+0x1cd8] ;  /* 0x001cd80001087983 */ /* 0x000ea20000300a00 */
[----:B------:R-:W0:Y:S01]  /*19600*/  S2R R13, SR_TID.X ;  /* 0x00000000000d7919 */ /* 0x000e220000002100 */
[----:B------:R-:W-:-:S02]  /*19610*/  IMAD.MOV.U32 R18, RZ, RZ, R23 ;  /* 0x000000ffff127224 */ /* 0x000fc400078e0017 */
[----:B------:R-:W1:Y:S02]  /*19620*/  S2R R23, SR_TID.X ;  /* 0x0000000000177919 */ /* 0x000e640000002100 */
[C---:B0-----:R-:W-:Y:S01]  /*19630*/  IMAD.SHL.U32 R0, R13.reuse, 0x2, RZ ;  /* 0x000000020d007824 */ /* 0x041fe200078e00ff */
[C---:B------:R-:W-:Y:S01]  /*19640*/  LOP3.LUT R12, R13.reuse, 0x7, RZ, 0xc0, !PT ;  /* 0x000000070d0c7812 */ /* 0x040fe200078ec0ff */
[----:B------:R-:W-:-:S03]  /*19650*/  IMAD.SHL.U32 R13, R13, 0x200, RZ ;  /* 0x000002000d0d7824 */ /* 0x000fc600078e00ff */
[----:B------:R-:W-:Y:S01]  /*19660*/  LOP3.LUT R0, R0, 0x10, RZ, 0xc0, !PT ;  /* 0x0000001000007812 */ /* 0x000fe200078ec0ff */
[----:B------:R-:W-:-:S03]  /*19670*/  IMAD R12, R12, 0x410, RZ ;  /* 0x000004100c0c7824 */ /* 0x000fc600078e02ff */
[----:B-1----:R-:W-:Y:S02]  /*19680*/  LOP3.LUT R0, R0, 0x60, R23, 0xf8, !PT ;  /* 0x0000006000007812 */ /* 0x002fe400078ef817 */
[----:B------:R-:W-:Y:S02]  /*19690*/  LOP3.LUT R13, R13, 0x2000, RZ, 0xc0, !PT ;  /* 0x000020000d0d7812 */ /* 0x000fe400078ec0ff */
[----:B------:R-:W-:-:S05]  /*196a0*/  LOP3.LUT R0, R12, R0, RZ, 0x3c, !PT ;  /* 0x000000000c007212 */ /* 0x000fca00078e3cff */
[----:B------:R-:W-:Y:S01]  /*196b0*/  IMAD.IADD R0, R13, 0x1, R0 ;  /* 0x000000010d007824 */ /* 0x000fe200078e0200 */
[C---:B--2---:R-:W-:Y:S01]  /*196c0*/  HMMA.16816.F32.BF16 R8, R4.reuse, R26, R8 ;  /* 0x0000001a0408723c */ /* 0x044fe20000041808 */
[----:B------:R-:W-:Y:S01]  /*196d0*/  STL.64 [R1+0x1c68], R26 ;  /* 0x001c681a01007387 */ /* 0x000fe20000100a00 */
[----:B---3--:R0:W-:Y:S11]  /*196e0*/  STL.64 [R1+0x1c60], R24 ;  /* 0x001c601801007387 */ /* 0x0081f60000100a00 */
[----:B------:R-:W-:Y:S10]  /*196f0*/  @!UPT UIADD3 URZ, URZ, URZ, URZ ;  /* 0x0000003f3f3ff290 */ /* 0x000ff4000fffe03f */
[----:B------:R-:W-:Y:S01]  /*19700*/  STL.64 [R1+0x100], R8 ;  /* 0x0001000801007387 */ /* 0x000fe20000100a00 */
[----:B------:R-:W-:Y:S02]  /*19710*/  STL.64 [R1+0x108], R10 ;  /* 0x0001080a01007387 */ /* 0x000fe40000100a00 */
[----:B------:R-:W1:Y:S04]  /*19720*/  LDSM.16.MT88.4 R8, [R0+0x4180] ;  /* 0x004180000008783b */ /* 0x000e680000004200 */
[----:B0-----:R-:W2:Y:S01]  /*19730*/  LDL.LU R24, [R1+0x2b0] ;  /* 0x0002b00001187983 */ /* 0x001ea20000300800 */
[----:B------:R-:W2:Y:S01]  /*19740*/  LDL.LU R25, [R1+0x2b4] ;  /* 0x0002b40001197983 */ /* 0x000ea20000300800 */
[----:B------:R-:W2:Y:S02]  /*19750*/  LDL.LU R26, [R1+0x2b8] ;  /* 0x0002b800011a7983 */ /* 0x000ea40000300800 */
[----:B------:R-:W2:Y:S01]  /*19760*/  LDL.LU R27, [R1+0x2bc] ;  /* 0x0002bc00011b7983 */ /* 0x000ea20000300800 */
[----:B-1----:R-:W-:Y:S01]  /*19770*/  STL.64 [R1+0x1cb8], R10 ;  /* 0x001cb80a01007387 */ /* 0x002fe20000100a00 */
[----:B------:R0:W-:Y:S03]  /*19780*/  STL.64 [R1+0x1cb0], R8 ;  /* 0x001cb00801007387 */ /* 0x0001e60000100a00 */
[----:B0-----:R-:W3:Y:S01]  /*19790*/  LDL.LU R8, [R1+0x190] ;  /* 0x0001900001087983 */ /* 0x001ee20000300800 */
[----:B------:R-:W3:Y:S02]  /*197a0*/  LDL.LU R9, [R1+0x194] ;  /* 0x0001940001097983 */ /* 0x000ee40000300800 */
[----:B------:R-:W3:Y:S02]  /*197b0*/  LDL.LU R10, [R1+0x198] ;  /* 0x00019800010a7983 */ /* 0x000ee40000300800 */
[----:B------:R-:W3:Y:S02]  /*197c0*/  LDL.LU R11, [R1+0x19c] ;  /* 0x00019c00010b7983 */ /* 0x000ee40000300800 */
[C---:B---3--:R-:W-:Y:S11]  /*197d0*/  HMMA.16816.F32.BF16 R8, R4.reuse, R14, R8 ;  /* 0x0000000e0408723c */ /* 0x048ff60000041808 */
[----:B------:R-:W-:Y:S11]  /*197e0*/  @!UPT UIADD3 URZ, URZ, URZ, URZ ;  /* 0x0000003f3f3ff290 */ /* 0x000ff6000fffe03f */
[----:B------:R-:W-:Y:S01]  /*197f0*/  @!UPT UIADD3 URZ, URZ, URZ, URZ ;  /* 0x0000003f3f3ff290 */ /* 0x000fe2000fffe03f */
[----:B------:R0:W-:Y:S02]  /*19800*/  STL.64 [R1+0x1d0], R8 ;  /* 0x0001d00801007387 */ /* 0x0001e40000100a00 */
[----:B0-----:R-:W-:Y:S02]  /*19810*/  IMAD.MOV.U32 R9, RZ, RZ, R14 ;  /* 0x000000ffff097224 */ /* 0x001fe400078e000e */
[----:B------:R-:W-:Y:S02]  /*19820*/  IMAD.MOV.U32 R8, RZ, RZ, R15 ;  /* 0x000000ffff087224 */ /* 0x000fe400078e000f */
[----:B------:R-:W0:Y:S04]  /*19830*/  LDSM.16.MT88.4 R12, [R0+0x4200] ;  /* 0x00420000000c783b */ /* 0x000e280000004200 */
[----:B------:R-:W-:Y:S04]  /*19840*/  STL.64 [R1+0x1d8], R10 ;  /* 0x0001d80a01007387 */ /* 0x000fe80000100a00 */
[----:B0-----:R0:W-:Y:S01]  /*19850*/  STL.64 [R1+0x1c30], R14 ;  /* 0x001c300e01007387 */ /* 0x0011e20000100a00 */
[----:B------:R-:W-:Y:S03]  /*19860*/  STL.64 [R1+0x1c28], R12 ;  /* 0x001c280c01007387 */ /* 0x000fe60000100a00 */
[----:B0-----:R-:W2:Y:S02]  /*19870*/  LDL.64 R14, [R1+0x38] ;  /* 0x00003800010e7983 */ /* 0x001ea40000100a00 */
[----:B--2---:R-:W-:Y:S11]  /*19880*/  HMMA.16816.F32.BF16 R24, R4, R14, R24 ;  /* 0x0000000e0418723c */ /* 0x004ff60000041818 */
[----:B------:R-:W-:Y:S11]  /*19890*/  @!UPT UIADD3 URZ, URZ, URZ, URZ ;  /* 0x0000003f3f3ff290 */ /* 0x000ff6000fffe03f */
[----:B------:R-:W-:Y:S01]  /*198a0*/  @!UPT UIADD3 URZ, URZ, URZ, URZ ;  /* 0x0000003f3f3ff290 */ /* 0x000fe2000fffe03f */
[----:B------:R-:W-:Y:S01]  /*198b0*/  STL.64 [R1+0x500], R24 ;  /* 0x0005001801007387 */ /* 0x000fe20000100a00 */
[----:B------:R0:W-:Y:S02]  /*198c0*/  STL.64 [R1+0x508], R26 ;  /* 0x0005081a01007387 */ /* 0x0001e40000100a00 */
[----:B0-----:R-:W-:Y:S02]  /*198d0*/  IMAD.MOV.U32 R26, RZ, RZ, R21 ;  /* 0x000000ffff1a7224 */ /* 0x001fe400078e0015 */
[----:B------:R-:W-:-:S05]  /*198e0*/  IMAD.MOV.U32 R27, RZ, RZ, R20 ;  /* 0x000000ffff1b7224 */ /* 0x000fca00078e0014 */
[----:B------:R-:W-:Y:S01]  /*198f0*/  STL.64 [R1+0x1c80], R26 ;  /* 0x001c801a01007387 */ /* 0x000fe20000100a00 */
[----:B------:R0:W-:Y:S02]  /*19900*/  STL.64 [R1+0x1c58], R14 ;  /* 0x001c580e01007387 */ /* 0x0001e40000100a00 */
[----:B------:R-:W2:Y:S02]  /*19910*/  LDL.LU R12, [R1+0x410] ;  /* 0x00041000010c7983 */ /* 0x000ea40000300800 */
[----:B------:R-:W2:Y:S01]  /*19920*/  LDL.LU R13, [R1+0x414] ;  /* 0x00041400010d7983 */ /* 0x000ea20000300800 */
[----:B0-----:R-:W3:Y:S01]  /*19930*/  LDL.LU R14, [R1+0x418] ;  /* 0x00041800010e7983 */ /* 0x001ee20000300800 */
[----:B------:R-:W3:Y:S02]  /*19940*/  LDL.LU R15, [R1+0x41c] ;  /* 0x00041c00010f7983 */ /* 0x000ee40000300800 */
[----:B------:R-:W-:Y:S02]  /*19950*/  IMAD.MOV.U32 R10, RZ, RZ, R17 ;  /* 0x000000ffff0a7224 */ /* 0x000fe400078e0011 */
[----:B------:R-:W-:-:S02]  /*19960*/  IMAD.MOV.U32 R11, RZ, RZ, R16 ;  /* 0x000000ffff0b7224 */ /* 0x000fc400078e0010 */
[----:B------:R-:W-:Y:S02]  /*19970*/  IMAD.MOV.U32 R19, RZ, RZ, R22 ;  /* 0x000000ffff137224 */ /* 0x000fe400078e0016 */
[----:B------:R-:W-:Y:S01]  /*19980*/  IMAD.MOV.U32 R27, RZ, RZ, R18 ;  /* 0x000000ffff1b7224 */ /* 0x000fe200078e0012 */
[----:B------:R-:W-:Y:S01]  /*19990*/  STL.64 [R1+0x1cd0], R10 ;  /* 0x001cd00a01007387 */ /* 0x000fe20000100a00 */
[----:B------:R0:W-:Y:S02]  /*199a0*/  STL.64 [R1+0x1cc8], R8 ;  /* 0x001cc80801007387 */ /* 0x0001e40000100a00 */
[----:B------:R-:W-:Y:S02]  /*199b0*/  IMAD.MOV.U32 R26, RZ, RZ, R19 ;  /* 0x000000ffff1a7224 */ /* 0x000fe400078e0013 */
[----:B------:R-:W1:Y:S04]  /*199c0*/  LDSM.16.MT88.4 R16, [R0+0x4280] ;  /* 0x004280000010783b */ /* 0x000e680000004200 */
[----:B0-----:R-:W4:Y:S01]  /*199d0*/  LDL.LU R8, [R1+0x3d0] ;  /* 0x0003d00001087983 */ /* 0x001f220000300800 */
[----:B------:R-:W4:Y:S02]  /*199e0*/  LDL.LU R9, [R1+0x3d4] ;  /* 0x0003d40001097983 */ /* 0x000f240000300800 */
[----:B------:R-:W4:Y:S02]  /*199f0*/  LDL.LU R10, [R1+0x3d8] ;  /* 0x0003d800010a7983 */ /* 0x000f240000300800 */
[----:B------:R-:W4:Y:S01]  /*19a00*/  LDL.LU R11, [R1+0x3dc] ;  /* 0x0003dc00010b7983 */ /* 0x000f220000300800 */
[----:B------:R-:W4:Y:S01]  /*19a10*/  LDL.64 R22, [R1+0x78] ;  /* 0x0000780001167983 */ /* 0x000f220000100a00 */
[----:B------:R-:W-:Y:S03]  /*19a20*/  STL.64 [R1+0x1c98], R26 ;  /* 0x001c981a01007387 */ /* 0x000fe60000100a00 */
[----:B---3--:R-:W-:Y:S01]  /*19a30*/  STL.64 [R1+0x1c78], R14 ;  /* 0x001c780e01007387 */ /* 0x008fe20000100a00 */
[----:B--2---:R0:W-:Y:S03]  /*19a40*/  STL.64 [R1+0x1c70], R12 ;  /* 0x001c700c01007387 */ /* 0x0041e60000100a00 */
[----:B0-----:R-:W2:Y:S01]  /*19a50*/  LDL.LU R12, [R1+0x420] ;  /* 0x00042000010c7983 */ /* 0x001ea20000300800 */
[----:B------:R-:W2:Y:S02]  /*19a60*/  LDL.LU R13, [R1+0x424] ;  /* 0x00042400010d7983 */ /* 0x000ea40000300800 */
[----:B------:R-:W3:Y:S02]  /*19a70*/  LDL.LU R14, [R1+0x428] ;  /* 0x00042800010e7983 */ /* 0x000ee40000300800 */
[----:B------:R-:W3:Y:S02]  /*19a80*/  LDL.LU R15, [R1+0x42c] ;  /* 0x00042c00010f7983 */ /* 0x000ee40000300800 */
[----:B------:R-:W-:-:S02]  /*19a90*/  IMAD.MOV.U32 R26, RZ, RZ, R3 ;  /* 0x000000ffff1a7224 */ /* 0x000fc400078e0003 */
[----:B------:R-:W-:-:S05]  /*19aa0*/  IMAD.MOV.U32 R27, RZ, RZ, R2 ;  /* 0x000000ffff1b7224 */ /* 0x000fca00078e0002 */
[----:B------:R0:W-:Y:S01]  /*19ab0*/  STL.64 [R1+0x1cc0], R26 ;  /* 0x001cc01a01007387 */ /* 0x0001e20000100a00 */
[----:B------:R-:W4:Y:S02]  /*19ac0*/  LDL.LU R24, [R1+0x3c0] ;  /* 0x0003c00001187983 */ /* 0x000f240000300800 */
[----:B------:R-:W4:Y:S01]  /*19ad0*/  LDL.LU R25, [R1+0x3c4] ;  /* 0x0003c40001197983 */ /* 0x000f220000300800 */
[----:B0-----:R-:W4:Y:S01]  /*19ae0*/  LDL.LU R26, [R1+0x3c8] ;  /* 0x0003c800011a7983 */ /* 0x001f220000300800 */
[----:B------:R-:W4:Y:S03]  /*19af0*/  LDL.LU R27, [R1+0x3cc] ;  /* 0x0003cc00011b7983 */ /* 0x000f260000300800 */
[----:B---3--:R-:W-:Y:S01]  /*19b00*/  STL.64 [R1+0x1c90], R14 ;  /* 0x001c900e01007387 */ /* 0x008fe20000100a00 */
[----:B--2---:R0:W-:Y:S03]  /*19b10*/  STL.64 [R1+0x1c88], R12 ;  /* 0x001c880c01007387 */ /* 0x0041e60000100a00 */
[----:B0-----:R-:W2:Y:S01]  /*19b20*/  LDL.LU R12, [R1+0x430] ;  /* 0x00043000010c7983 */ /* 0x001ea20000300800 */
[----:B------:R-:W2:Y:S02]  /*19b30*/  LDL.LU R13, [R1+0x434] ;  /* 0x00043400010d7983 */ /* 0x000ea40000300800 */
[----:B------:R-:W3:Y:S02]  /*19b40*/  LDL.LU R14, [R1+0x438] ;  /* 0x00043800010e7983 */ /* 0x000ee40000300800 */
[----:B------:R-:W3:Y:S01]  /*19b50*/  LDL.LU R15, [R1+0x43c] ;  /* 0x00043c00010f7983 */ /* 0x000ee20000300800 */
[----:B----4-:R-:W-:Y:S01]  /*19b60*/  HMMA.16816.F32.BF16 R8, R4, R22, R8 ;  /* 0x000000160408723c */ /* 0x010fe20000041808 */
[----:B------:R-:W-:-:S02]  /*19b70*/  IMAD.MOV.U32 R2, RZ, RZ, R22 ;  /* 0x000000ffff027224 */ /* 0x000fc400078e0016 */
[----:B------:R-:W-:Y:S02]  /*19b80*/  IMAD.MOV.U32 R3, RZ, RZ, R23 ;  /* 0x000000ffff037224 */ /* 0x000fe400078e0017 */
[----:B------:R-:W0:Y:S04]  /*19b90*/  LDSM.16.MT88.4 R20, [R0+0x4300] ;  /* 0x004300000014783b */ /* 0x000e280000004200 */
[----:B---3--:R-:W-:Y:S01]  /*19ba0*/  STL.64 [R1+0x1ca8], R14 ;  /* 0x001ca80e01007387 */ /* 0x008fe20000100a00 */
[----:B--2---:R2:W-:Y:S03]  /*19bb0*/  STL.64 [R1+0x1ca0], R12 ;  /* 0x001ca00c01007387 */ /* 0x0045e60000100a00 */
[----:B--2---:R-:W2:Y:S01]  /*19bc0*/  LDL.LU R12, [R1+0x440] ;  /* 0x00044000010c7983 */ /* 0x004ea20000300800 */
[----:B------:R-:W2:Y:S02]  /*19bd0*/  LDL.LU R13, [R1+0x444] ;  /* 0x00044400010d7983 */ /* 0x000ea40000300800 */
[----:B------:R-:W2:Y:S02]  /*19be0*/  LDL.LU R14, [R1+0x448] ;  /* 0x00044800010e7983 */ /* 0x000ea40000300800 */
[----:B------:R-:W2:Y:S01]  /*19bf0*/  LDL.LU R15, [R1+0x44c] ;  /* 0x00044c00010f7983 */ /* 0x000ea20000300800 */
[----:B-1----:R-:W-:Y:S01]  /*19c00*/  STL.64 [R1+0x1bc8], R18 ;  /* 0x001bc81201007387 */ /* 0x002fe20000100a00 */
[----:B------:R1:W-:Y:S03]  /*19c10*/  STL.64 [R1+0x1bc0], R16 ;  /* 0x001bc01001007387 */ /* 0x0003e60000100a00 */
[----:B-1----:R-:W3:Y:S01]  /*19c20*/  LDL.LU R16, [R1+0x3f0] ;  /* 0x0003f00001107983 */ /* 0x002ee20000300800 */
[----:B------:R-:W3:Y:S02]  /*19c30*/  LDL.LU R17, [R1+0x3f4] ;  /* 0x0003f40001117983 */ /* 0x000ee40000300800 */
[----:B------:R-:W3:Y:S02]  /*19c40*/  LDL.LU R18, [R1+0x3f8] ;  /* 0x0003f80001127983 */ /* 0x000ee40000300800 */
[----:B------:R-:W3:Y:S01]  /*19c50*/  LDL.LU R19, [R1+0x3fc] ;  /* 0x0003fc0001137983 */ /* 0x000ee20000300800 */
[----:B------:R-:W-:Y:S01]  /*19c60*/  STL.64 [R1+0x4f0], R8 ;  /* 0x0004f00801007387 */ /* 0x000fe20000100a00 */
[----:B------:R1:W-:Y:S03]  /*19c70*/  STL.64 [R1+0x4f8], R10 ;  /* 0x0004f80a01007387 */ /* 0x0003e60000100a00 */
[----:B-1----:R-:W4:Y:S01]  /*19c80*/  LDL.LU.64 R10, [R1+0x1cd0] ;  /* 0x001cd000010a7983 */ /* 0x002f220000300a00 */
[----:B------:R-:W2:Y:S02]  /*19c90*/  LDL.LU.64 R8, [R1+0x1cc8] ;  /* 0x001cc80001087983 */ /* 0x000ea40000300a00 */
[----:B0-----:R2:W-:Y:S02]  /*19ca0*/  STL.64 [R1+0x1b30], R22 ;  /* 0x001b301601007387 */ /* 0x0015e40000100a00 */
[----:B------:R-:W-:Y:S01]  /*19cb0*/  STL.64 [R1+0x1b28], R20 ;  /* 0x001b281401007387 */ /* 0x000fe20000100a00 */
[----:B----4-:R-:W-:Y:S01]  /*19cc0*/  HMMA.16816.F32.BF16 R4, R4, R10, R24 ;  /* 0x0000000a0404723c */ /* 0x010fe20000041818 */
[----:B------:R-:W4:Y:S01]  /*19cd0*/  LDL.LU.64 R26, [R1+0x1cc0] ;  /* 0x001cc000011a7983 */ /* 0x000f220000300a00 */
[----:B--2---:R-:W-:-:S02]  /*19ce0*/  IMAD.MOV.U32 R22, RZ, RZ, R9 ;  /* 0x000000ffff167224 */ /* 0x004fc400078e0009 */
[----:B------:R-:W-:Y:S02]  /*19cf0*/  IMAD.MOV.U32 R23, RZ, RZ, R8 ;  /* 0x000000ffff177224 */ /* 0x000fe400078e0008 */
[----:B------:R-:W4:Y:S01]  /*19d00*/  LDL.LU.64 R10, [R1+0x1cb8] ;  /* 0x001cb800010a7983 */ /* 0x000f220000300a00 */
[----:B------:R-:W4:Y:S11]  /*19d10*/  LDL.LU.64 R8, [R1+0x1cb0] ;  /* 0x001cb00001087983 */ /* 0x000f360000300a00 */
[----:B------:R-:W-:Y:S05]  /*19d20*/  @!UPT UIADD3 URZ, URZ, URZ, URZ ;  /* 0x0000003f3f3ff290 */ /* 0x000fea000fffe03f */
[----:B------:R-:W-:Y:S01]  /*19d30*/  STL.64 [R1+0x4b0], R4 ;  /* 0x0004b00401007387 */ /* 0x000fe20000100a00 */
[----:B------:R-:W-:Y:S02]  /*19d40*/  STL.64 [R1+0x4b8], R6 ;  /* 0x0004b80601007387 */ /* 0x000fe40000100a00 */
[----:B------:R-:W0:Y:S02]  /*19d50*/  LDSM.16.MT88.4 R4, [R0+0x4380] ;  /* 0x004380000004783b */ /* 0x000e240000004200 */
[----:B0-----:R0:W-:Y:S02]  /*19d60*/  STL.64 [R1+0x1ab8], R6 ;  /* 0x001ab80601007387 */ /* 0x0011e40000100a00 */
[----:B------:R1:W-:Y:S02]  /*19d70*/  STL.64 [R1+0x1ab0], R4 ;  /* 0x001ab00401007387 */ /* 0x0003e40000100a00 */
[----:B0-----:R-:W2:Y:S01]  /*19d80*/  LDL.LU.64 R6, [R1+0x88] ;  /* 0x0000880001067983 */ /* 0x001ea20000300a00 */
[C---:B----4-:R-:W-:Y:S03]  /*19d90*/  HMMA.16816.F32.BF16 R24, R8.reuse, R26, R12 ;  /* 0x0000001a0818723c */ /* 0x050fe6000004180c */
[----:B--2---:R0:W-:Y:S01]  /*19da0*/  STL.64 [R1+0x1c38], R6 ;  /* 0x001c380601007387 */ /* 0x0041e20000100a00 */
[----:B-1----:R-:W2:Y:S02]  /*19db0*/  LDL.LU R4, [R1+0x400] ;  /* 0x0004000001047983 */ /* 0x002ea40000300800 */
[----:B------:R-:W2:Y:S01]  /*19dc0*/  LDL.LU R5, [R1+0x404] ;  /* 0x0004040001057983 */ /* 0x000ea20000300800 */
[----:B0-----:R-:W2:Y:S01]  /*19dd0*/  LDL.LU R6, [R1+0x408] ;  /* 0x0004080001067983 */ /* 0x001ea20000300800 */
[----:B------:R-:W2:Y:S02]  /*19de0*/  LDL.LU R7, [R1+0x40c] ;  /* 0x00040c0001077983 */ /* 0x000ea40000300800 */
[----:B------:R-:W4:Y:S02]  /*19df0*/  LDL.LU.64 R14, [R1+0x1ca8] ;  /* 0x001ca800010e7983 */ /* 0x000f240000300a00 */
[----:B------:R-:W4:Y:S11]  /*19e00*/  LDL.LU.64 R12, [R1+0x1ca0] ;  /* 0x001ca000010c7983 */ /* 0x000f360000300a00 */
[----:B------:R-:W-:Y:S01]  /*19e10*/  STL.64 [R1+0x470], R24 ;  /* 0x0004701801007387 */ /* 0x000fe20000100a00 */
[----:B------:R0:W-:Y:S03]  /*19e20*/  STL.64 [R1+0x478], R26 ;  /* 0x0004781a01007387 */ /* 0x0001e60000100a00 */
        /* <DEDUP_REMOVED lines=14> */
[----:B0-----:R-:W4:Y:S01]  /*19f10*/  LDL.LU.64 R26, [R1+0x1c68] ;  /* 0x001c6800011a7983 */ /* 0x001f220000300a00 */
[----:B------:R-:W2:Y:S01]  /*19f20*/  LDL.LU.64 R24, [R1+0x1c60] ;  /* 0x001c600001187983 */ /* 0x000ea20000300a00 */
[C---:B----4-:R-:W-:Y:S11]  /*19f30*/  HMMA.16816.F32.BF16 R12, R8.reuse, R26, R12 ;  /* 0x0000001a080c723c */ /* 0x050ff6000004180c */
[----:B------:R-:W-:Y:S11]  /*19f40*/  @!UPT UIADD3 URZ, URZ, URZ, URZ ;  /* 0x0000003f3f3ff290 */ /* 0x000ff6000fffe03f */
[----:B------:R-:W-:Y:S01]  /*19f50*/  @!UPT UIADD3 URZ, URZ, URZ, URZ ;  /* 0x0000003f3f3ff290 */ /* 0x000fe2000fffe03f */
[----:B------:R-:W-:Y:S01]  /*19f60*/  STL.64 [R1+0x420], R12 ;  /* 0x0004200c01007387 */ /* 0x000fe20000100a00 */
[----:B------:R0:W-:Y:S03]  /*19f70*/  STL.64 [R1+0x428], R14 ;  /* 0x0004280e01007387 */ /* 0x0001e60000100a00 */
[----:B0-----:R-:W3:Y:S01]  /*19f80*/  LDL.LU.64 R14, [R1+0x1c58] ;  /* 0x001c5800010e7983 */ /* 0x001ee20000300a00 */
[C---:B--2---:R-:W-:Y:S01]  /*19f90*/  HMMA.16816.F32.BF16 R20, R8.reuse, R22, R4 ;  /* 0x000000160814723c */ /* 0x044fe20000041804 */
[----:B------:R-:W-:Y:S02]  /*19fa0*/  STL.64 [R1+0x1bf8], R26 ;  /* 0x001bf81a01007387 */ /* 0x000fe40000100a00 */
[----:B------:R-:W-:Y:S11]  /*19fb0*/  STL.64 [R1+0x1bf0], R24 ;  /* 0x001bf01801007387 */ /* 0x000ff60000100a00 */
[----:B------:R-:W-:Y:S09]  /*19fc0*/  @!UPT UIADD3 URZ, URZ, URZ, URZ ;  /* 0x0000003f3f3ff290 */ /* 0x000ff2000fffe03f */
[----:B------:R-:W-:Y:S01]  /*19fd0*/  STL.64 [R1+0x410], R20 ;  /* 0x0004101401007387 */ /* 0x000fe20000100a00 */
[----:B------:R-:W-:Y:S01]  /*19fe0*/  STL.64 [R1+0x418], R22 ;  /* 0x0004181601007387 */ /* 0x000fe20000100a00 */
[----:B---3--:R-:W-:Y:S11]  /*19ff0*/  HMMA.16816.F32.BF16 R16, R8, R14, R16 ;  /* 0x0000000e0810723c */ /* 0x008ff60000041810 */
[----:B------:R-:W-:Y:S11]  /*1a000*/  @!UPT UIADD3 URZ, URZ, URZ, URZ ;  /* 0x0000003f3f3ff290 */ /* 0x000ff6000fffe03f */
[----:B------:R-:W-:Y:S01]  /*1a010*/  @!UPT UIADD3 URZ, URZ, URZ, URZ ;  /* 0x0000003f3f3ff290 */ /* 0x000fe2000fffe03f */
[----:B------:R0:W-:Y:S01]  /*1a020*/  STL.64 [R1+0x3d0], R16 ;  /* 0x0003d01001007387 */ /* 0x0001e20000100a00 */
[----:B------:R1:W-:Y:S03]  /*1a030*/  STL.64 [R1+0x3d8], R18 ;  /* 0x0003d81201007387 */ /* 0x0003e60000100a00 */
[----:B0-----:R-:W2:Y:S01]  /*1a040*/  LDL.LU R16, [R1+0x350] ;  /* 0x0003500001107983 */ /* 0x001ea20000300800 */
[----:B------:R-:W2:Y:S02]  /*1a050*/  LDL.LU R17, [R1+0x354] ;  /* 0x0003540001117983 */ /* 0x000ea40000300800 */
[----:B-1----:R-:W3:Y:S02]  /*1a060*/  LDL.LU R18, [R1+0x358] ;  /* 0x0003580001127983 */ /* 0x002ee40000300800 */
[----:B------:R-:W3:Y:S01]  /*1a070*/  LDL.LU R19, [R1+0x35c] ;  /* 0x00035c0001137983 */ /* 0x000ee20000300800 */
[----:B------:R-:W4:Y:S01]  /*1a080*/  LDL.64 R26, [R1+0x8] ;  /* 0x00000800011a7983 */ /* 0x000f220000100a00 */
[----:B------:R-:W-:-:S02]  /*1a090*/  IMAD.MOV.U32 R4, RZ, RZ, R14 ;  /* 0x000000ffff047224 */ /* 0x000fc400078e000e */
[----:B------:R-:W-:Y:S01]  /*1a0a0*/  IMAD.MOV.U32 R0, RZ, RZ, R15 ;  /* 0x000000ffff007224 */ /* 0x000fe200078e000f */
[----:B----4-:R0:W-:Y:S01]  /*1a0b0*/  STL.64 [R1+0x1c10], R26 ;  /* 0x001c101a01007387 */ /* 0x0101e20000100a00 */
[----:B------:R-:W4:Y:S02]  /*1a0c0*/  LDL.LU R24, [R1+0x390] ;  /* 0x0003900001187983 */ /* 0x000f240000300800 */
[----:B------:R-:W4:Y:S01]  /*1a0d0*/  LDL.LU R25, [R1+0x394] ;  /* 0x0003940001197983 */ /* 0x000f220000300800 */
[----:B0-----:R-:W2:Y:S01]  /*1a0e0*/  LDL.LU R26, [R1+0x398] ;  /* 0x00039800011a7983 */ /* 0x001ea20000300800 */
[----:B------:R-:W2:Y:S02]  /*1a0f0*/  LDL.LU R27, [R1+0x39c] ;  /* 0x00039c00011b7983 */ /* 0x000ea40000300800 */
[----:B------:R-:W2:Y:S02]  /*1a100*/  LDL.LU R12, [R1+0x3b0] ;  /* 0x0003b000010c7983 */ /* 0x000ea40000300800 */
[----:B------:R-:W2:Y:S01]  /*1a110*/  LDL.LU R13, [R1+0x3b4] ;  /* 0x0003b400010d7983 */ /* 0x000ea20000300800 */
[----:B------:R-:W2:Y:S01]  /*1a120*/  LDL.LU R14, [R1+0x3b8] ;  /* 0x0003b800010e7983 */ /* 0x000ea20000300800 */
[----:B------:R-:W2:Y:S02]  /*1a130*/  LDL.LU R15, [R1+0x3bc] ;  /* 0x0003bc00010f7983 */ /* 0x000ea40000300800 */
[----:B------:R-:W-:-:S02]  /*1a140*/  IMAD.MOV.U32 R6, RZ, RZ, R2 ;  /* 0x000000ffff067224 */ /* 0x000fc400078e0002 */
[----:B------:R-:W-:Y:S01]  /*1a150*/  IMAD.MOV.U32 R7, RZ, RZ, R3 ;  /* 0x000000ffff077224 */ /* 0x000fe200078e0003 */
[----:B--2---:R-:W-:Y:S01]  /*1a160*/  STL.64 [R1+0x1c48], R14 ;  /* 0x001c480e01007387 */ /* 0x004fe20000100a00 */
[----:B------:R0:W-:Y:S02]  /*1a170*/  STL.64 [R1+0x1c40], R12 ;  /* 0x001c400c01007387 */ /* 0x0001e40000100a00 */
[----:B------:R-:W2:Y:S02]  /*1a180*/  LDL.LU R2, [R1+0x1c54] ;  /* 0x001c540001027983 */ /* 0x000ea40000300800 */
[----:B------:R-:W2:Y:S01]  /*1a190*/  LDL.LU R3, [R1+0x1c50] ;  /* 0x001c500001037983 */ /* 0x000ea20000300800 */
[----:B0-----:R-:W2:Y:S01]  /*1a1a0*/  LDL.LU R12, [R1+0x3e0] ;  /* 0x0003e000010c7983 */ /* 0x001ea20000300800 */
[----:B------:R-:W2:Y:S02]  /*1a1b0*/  LDL.LU R13, [R1+0x3e4] ;  /* 0x0003e400010d7983 */ /* 0x000ea40000300800 */
[----:B------:R-:W2:Y:S02]  /*1a1c0*/  LDL.LU R14, [R1+0x3e8] ;  /* 0x0003e800010e7983 */ /* 0x000ea40000300800 */
[----:B------:R-:W2:Y:S01]  /*1a1d0*/  LDL.LU R15, [R1+0x3ec] ;  /* 0x0003ec00010f7983 */ /* 0x000ea20000300800 */
[----:B------:R-:W-:Y:S01]  /*1a1e0*/  STL.64 [R1+0x1c20], R26 ;  /* 0x001c201a01007387 */ /* 0x000fe20000100a00 */
[----:B----4-:R0:W-:Y:S03]  /*1a1f0*/  STL.64 [R1+0x1c18], R24 ;  /* 0x001c181801007387 */ /* 0x0101e60000100a00 */
[----:B0-----:R-:W4:Y:S01]  /*1a200*/  LDL.LU R24, [R1+0x3a0] ;  /* 0x0003a00001187983 */ /* 0x001f220000300800 */
[----:B------:R-:W4:Y:S02]  /*1a210*/  LDL.LU R25, [R1+0x3a4] ;  /* 0x0003a40001197983 */ /* 0x000f240000300800 */
[----:B------:R-:W4:Y:S02]  /*1a220*/  LDL.LU R26, [R1+0x3a8] ;  /* 0x0003a800011a7983 */ /* 0x000f240000300800 */
[----:B------:R-:W4:Y:S01]  /*1a230*/  LDL.LU R27, [R1+0x3ac] ;  /* 0x0003ac00011b7983 */ /* 0x000f220000300800 */
[----:B---3--:R-:W-:Y:S01]  /*1a240*/  STL.64 [R1+0x1be8], R18 ;  /* 0x001be81201007387 */ /* 0x008fe20000100a00 */
[----:B------:R0:W-:Y:S03]  /*1a250*/  STL.64 [R1+0x1be0], R16 ;  /* 0x001be01001007387 */ /* 0x0001e60000100a00 */
[----:B0-----:R-:W3:Y:S01]  /*1a260*/  LDL.LU R16, [R1+0x370] ;  /* 0x0003700001107983 */ /* 0x001ee20000300800 */
[----:B------:R-:W3:Y:S02]  /*1a270*/  LDL.LU R17, [R1+0x374] ;  /* 0x0003740001117983 */ /* 0x000ee40000300800 */
[----:B------:R-:W2:Y:S02]  /*1a280*/  LDL.LU R18, [R1+0x378] ;  /* 0x0003780001127983 */ /* 0x000ea40000300800 */
[----:B------:R-:W2:Y:S02]  /*1a290*/  LDL.LU R19, [R1+0x37c] ;  /* 0x00037c0001137983 */ /* 0x000ea40000300800 */
[----:B--2---:R-:W-:Y:S01]  /*1a2a0*/  STL.64 [R1+0x1c08], R18 ;  /* 0x001c081201007387 */ /* 0x004fe20000100a00 */
[----:B---3--:R0:W-:Y:S03]  /*1a2b0*/  STL.64 [R1+0x1c00], R16 ;  /* 0x001c001001007387 */ /* 0x0081e60000100a00 */
[----:B0-----:R-:W2:Y:S01]  /*1a2c0*/  LDL.LU R16, [R1+0x380] ;  /* 0x0003800001107983 */ /* 0x001ea20000300800 */
[----:B------:R-:W2:Y:S02]  /*1a2d0*/  LDL.LU R17, [R1+0x384] ;  /* 0x0003840001117983 */ /* 0x000ea40000300800 */
[----:B------:R-:W2:Y:S02]  /*1a2e0*/  LDL.LU R18, [R1+0x388] ;  /* 0x0003880001127983 */ /* 0x000ea40000300800 */
[----:B------:R-:W2:Y:S01]  /*1a2f0*/  LDL.LU R19, [R1+0x38c] ;  /* 0x00038c0001137983 */ /* 0x000ea20000300800 */
[----:B------:R-:W3:Y:S01]  /*1a300*/  LDL.LU R20, [R1+0x180] ;  /* 0x0001800001147983 */ /* 0x000ee20000300800 */
[----:B------:R-:W3:Y:S02]  /*1a310*/  LDL.LU R21, [R1+0x184] ;  /* 0x0001840001157983 */ /* 0x000ee40000300800 */
[----:B------:R-:W2:Y:S02]  /*1a320*/  LDL.LU R22, [R1+0x188] ;  /* 0x0001880001167983 */ /* 0x000ea40000300800 */
[----:B------:R-:W2:Y:S02]  /*1a330*/  LDL.LU R23, [R1+0x18c] ;  /* 0x00018c0001177983 */ /* 0x000ea40000300800 */
[----:B--2---:R-:W-:Y:S01]  /*1a340*/  STL.64 [R1+0x1b40], R22 ;  /* 0x001b401601007387 */ /* 0x004fe20000100a00 */
[----:B---3--:R0:W-:Y:S03]  /*1a350*/  STL.64 [R1+0x1b38], R20 ;  /* 0x001b381401007387 */ /* 0x0081e60000100a00 */
[----:B0-----:R-:W2:Y:S01]  /*1a360*/  LDL.LU R20, [R1+0x230] ;  /* 0x0002300001147983 */ /* 0x001ea20000300800 */
[----:B------:R-:W2:Y:S02]  /*1a370*/  LDL.LU R21, [R1+0x234] ;  /* 0x0002340001157983 */ /* 0x000ea40000300800 */
[----:B------:R-:W3:Y:S02]  /*1a380*/  LDL.LU R22, [R1+0x238] ;  /* 0x0002380001167983 */ /* 0x000ee40000300800 */
[----:B------:R-:W3:Y:S02]  /*1a390*/  LDL.LU R23, [R1+0x23c] ;  /* 0x00023c0001177983 */ /* 0x000ee40000300800 */
[----:B---3--:R0:W-:Y:S02]  /*1a3a0*/  STL.64 [R1+0x1b50], R22 ;  /* 0x001b501601007387 */ /* 0x0081e40000100a00 */
[----:B0-----:R-:W-:-:S02]  /*1a3b0*/  IMAD.MOV.U32 R22, RZ, RZ, R4 ;  /* 0x000000ffff167224 */ /* 0x001fc400078e0004 */
[C---:B------:R-:W-:Y:S01]  /*1a3c0*/  HMMA.16816.F32.BF16 R4, R8.reuse, R6, R12 ;  /* 0x000000060804723c */ /* 0x040fe2000004180c */
[----:B--2---:R-:W-:Y:S01]  /*1a3d0*/  STL.64 [R1+0x1b48], R20 ;  /* 0x001b481401007387 */ /* 0x004fe20000100a00 */
[----:B------:R-:W2:Y:S02]  /*1a3e0*/  LDL.LU.64 R14, [R1+0x1c48] ;  /* 0x001c4800010e7983 */ /* 0x000ea40000300a00 */
[----:B------:R-:W2:Y:S11]  /*1a3f0*/  LDL.LU.64 R12, [R1+0x1c40] ;  /* 0x001c4000010c7983 */ /* 0x000eb60000300a00 */
[----:B------:R-:W-:Y:S08]  /*1a400*/  @!UPT UIADD3 URZ, URZ, URZ, URZ ;  /* 0x0000003f3f3ff290 */ /* 0x000ff0000fffe03f */
[----:B------:R-:W-:Y:S01]  /*1a410*/  STL.64 [R1+0x3c0], R4 ;  /* 0x0003c00401007387 */ /* 0x000fe20000100a00 */
[----:B------:R0:W-:Y:S03]  /*1a420*/  STL.64 [R1+0x3c8], R6 ;  /* 0x0003c80601007387 */ /* 0x0001e60000100a00 */
[----:B0-----:R-:W2:Y:S02]  /*1a430*/  LDL.LU.64 R6, [R1+0x1c38] ;  /* 0x001c380001067983 */ /* 0x001ea40000300a00 */
[----:B--2---:R-:W-:Y:S02]  /*1a440*/  HMMA.16816.F32.BF16 R8, R8, R6, R12 ;  /* 0x000000060808723c */ /* 0x004fe4000004180c */
[----:B------:R-:W4:Y:S01]  /*1a450*/  LDL.LU.64 R14, [R1+0x1c30] ;  /* 0x001c3000010e7983 */ /* 0x000f220000300a00 */
[----:B------:R-:W4:Y:S02]  /*1a460*/  LDL.LU.64 R12, [R1+0x1c28] ;  /* 0x001c2800010c7983 */ /* 0x000f240000300a00 */
[----:B------:R0:W-:Y:S02]  /*1a470*/  STL.64 [R1+0x1bd0], R6 ;  /* 0x001bd00601007387 */ /* 0x0001e40000100a00 */
[----:B0-----:R-:W2:Y:S11]  /*1a480*/  LDL.64 R6, [R1+0x18] ;  /* 0x0000180001067983 */ /* 0x001eb60000100a00 */
[----:B------:R-:W-:Y:S05]  /*1a490*/  @!UPT UIADD3 URZ, URZ, URZ, URZ ;  /* 0x0000003f3f3ff290 */ /* 0x000fea000fffe03f */
        /* <DEDUP_REMOVED lines=8> */
[----:B0-----:R-:W2:Y:S01]  /*1a520*/  LDL.LU.64 R26, [R1+0x1c20] ;  /* 0x001c2000011a7983 */ /* 0x001ea20000300a00 */
[----:B------:R-:W2:Y:S02]  /*1a530*/  LDL.LU.64 R24, [R1+0x1c18] ;  /* 0x001c180001187983 */ /* 0x000ea40000300a00 */
[----:B------:R0:W-:Y:S02]  /*1a540*/  STL.64 [R1+0x1bd8], R10 ;  /* 0x001bd80a01007387 */ /* 0x0001e40000100a00 */
[----:B0-----:R-:W3:Y:S01]  /*1a550*/  LDL.64 R10, [R1+0x48] ;  /* 0x00004800010a7983 */ /* 0x001ee20000100a00 */
[C---:B--2---:R-:W-:Y:S11]  /*1a560*/  HMMA.16816.F32.BF16 R24, R12.reuse, R6, R24 ;  /* 0x000000060c18723c */ /* 0x044ff60000041818 */
[----:B------:R-:W-:Y:S11]  /*1a570*/  @!UPT UIADD3 URZ, URZ, URZ, URZ ;  /* 0x0000003f3f3ff290 */ /* 0x000ff6000fffe03f */
[----:B------:R-:W-:Y:S01]  /*1a580*/  @!UPT UIADD3 URZ, URZ, URZ, URZ ;  /* 0x0000003f3f3ff290 */ /* 0x000fe2000fffe03f */
[----:B------:R-:W-:Y:S01]  /*1a590*/  STL.64 [R1+0x390], R24 ;  /* 0x0003901801007387 */ /* 0x000fe20000100a00 */
[----:B------:R0:W-:Y:S03]  /*1a5a0*/  STL.64 [R1+0x398], R26 ;  /* 0x0003981a01007387 */ /* 0x0001e60000100a00 */
[----:B0-----:R-:W2:Y:S01]  /*1a5b0*/  LDL.LU.64 R26, [R1+0x1c10] ;  /* 0x001c1000011a7983 */ /* 0x001ea20000300a00 */
[----:B------:R-:W-:Y:S01]  /*1a5c0*/  IMAD.MOV.U32 R23, RZ, RZ, R0 ;  /* 0x000000ffff177224 */ /* 0x000fe200078e0000 */
        /* <DEDUP_REMOVED lines=8> */
[----:B------:R-:W2:Y:S02]  /*1a650*/  LDL.LU.64 R26, [R1+0x1bf8] ;  /* 0x001bf800011a7983 */ /* 0x000ea40000300a00 */
[----:B------:R-:W4:Y:S01]  /*1a660*/  LDL.LU.64 R24, [R1+0x1bf0] ;  /* 0x001bf00001187983 */ /* 0x000f220000300a00 */
[----:B--2---:R-:W-:Y:S11]  /*1a670*/  HMMA.16816.F32.BF16 R16, R12, R26, R16 ;  /* 0x0000001a0c10723c */ /* 0x004ff60000041810 */
[----:B------:R-:W-:Y:S11]  /*1a680*/  @!UPT UIADD3 URZ, URZ, URZ, URZ ;  /* 0x0000003f3f3ff290 */ /* 0x000ff6000fffe03f */
[----:B------:R-:W-:Y:S01]  /*1a690*/  @!UPT UIADD3 URZ, URZ, URZ, URZ ;  /* 0x0000003f3f3ff290 */ /* 0x000fe2000fffe03f */
[----:B------:R-:W-:Y:S01]  /*1a6a0*/  STL.64 [R1+0x2d0], R16 ;  /* 0x0002d01001007387 */ /* 0x000fe20000100a00 */
[----:B------:R0:W-:Y:S03]  /*1a6b0*/  STL.64 [R1+0x2d8], R18 ;  /* 0x0002d81201007387 */ /* 0x0001e60000100a00 */
[----:B0-----:R-:W2:Y:S01]  /*1a6c0*/  LDL.LU.64 R18, [R1+0x1be8] ;  /* 0x001be80001127983 */ /* 0x001ea20000300a00 */
[----:B------:R-:W2:Y:S02]  /*1a6d0*/  LDL.LU.64 R16, [R1+0x1be0] ;  /* 0x001be00001107983 */ /* 0x000ea40000300a00 */
[----:B------:R0:W-:Y:S02]  /*1a6e0*/  STL.64 [R1+0x1b88], R26 ;  /* 0x001b881a01007387 */ /* 0x0001e40000100a00 */
[----:B----4-:R1:W-:Y:S02]  /*1a6f0*/  STL.64 [R1+0x1b80], R24 ;  /* 0x001b801801007387 */ /* 0x0103e40000100a00 */
[----:B0-----:R-:W-:-:S02]  /*1a700*/  IMAD.MOV.U32 R26, RZ, RZ, R4 ;  /* 0x000000ffff1a7224 */ /* 0x001fc400078e0004 */
[----:B------:R-:W-:-:S05]  /*1a710*/  IMAD.MOV.U32 R27, RZ, RZ, R0 ;  /* 0x000000ffff1b7224 */ /* 0x000fca00078e0000 */
[----:B------:R0:W-:Y:S01]  /*1a720*/  STL.64 [R1+0x1ba0], R26 ;  /* 0x001ba01a01007387 */ /* 0x0001e20000100a00 */
[----:B-1----:R-:W4:Y:S02]  /*1a730*/  LDL.LU R24, [R1+0x360] ;  /* 0x0003600001187983 */ /* 0x002f240000300800 */
[----:B------:R-:W4:Y:S01]  /*1a740*/  LDL.LU R25, [R1+0x364] ;  /* 0x0003640001197983 */ /* 0x000f220000300800 */
[----:B0-----:R-:W4:Y:S01]  /*1a750*/  LDL.LU R26, [R1+0x368] ;  /* 0x00036800011a7983 */ /* 0x001f220000300800 */
[----:B------:R-:W4:Y:S02]  /*1a760*/  LDL.LU R27, [R1+0x36c] ;  /* 0x00036c00011b7983 */ /* 0x000f240000300800 */
[----:B------:R-:W-:Y:S02]  /*1a770*/  IMAD.MOV.U32 R20, RZ, RZ, R6 ;  /* 0x000000ffff147224 */ /* 0x000fe400078e0006 */
[----:B------:R-:W-:Y:S02]  /*1a780*/  IMAD.MOV.U32 R5, RZ, RZ, R7 ;  /* 0x000000ffff057224 */ /* 0x000fe400078e0007 */
[----:B---3--:R-:W-:-:S02]  /*1a790*/  IMAD.MOV.U32 R4, RZ, RZ, R10 ;  /* 0x000000ffff047224 */ /* 0x008fc400078e000a */
[----:B------:R-:W-:Y:S01]  /*1a7a0*/  IMAD.MOV.U32 R0, RZ, RZ, R11 ;  /* 0x000000ffff007224 */ /* 0x000fe200078e000b */
[C---:B--2---:R-:W-:Y:S08]  /*1a7b0*/  HMMA.16816.F32.BF16 R16, R12.reuse, R22, R16 ;  /* 0x000000160c10723c */ /* 0x044ff00000041810 */
[----:B----4-:R-:W-:Y:S11]  /*1a7c0*/  HMMA.16816.F32.BF16 R24, R12, R10, R24 ;  /* 0x0000000a0c18723c */ /* 0x010ff60000041818 */
[----:B------:R-:W-:Y:S11]  /*1a7d0*/  @!UPT UIADD3 URZ, URZ, URZ, URZ ;  /* 0x0000003f3f3ff290 */ /* 0x000ff6000fffe03f */
[----:B------:R-:W-:Y:S01]  /*1a7e0*/  @!UPT UIADD3 URZ, URZ, URZ, URZ ;  /* 0x0000003f3f3ff290 */ /* 0x000fe2000fffe03f */
[----:B------:R-:W-:Y:S01]  /*1a7f0*/  STL.64 [R1+0x2c0], R24 ;  /* 0x0002c01801007387 */ /* 0x000fe20000100a00 */
[----:B------:R0:W-:Y:S02]  /*1a800*/  STL.64 [R1+0x2c8], R26 ;  /* 0x0002c81a01007387 */ /* 0x0001e40000100a00 */
[----:B------:R-:W2:Y:S02]  /*1a810*/  LDL.LU R8, [R1+0x340] ;  /* 0x0003400001087983 */ /* 0x000ea40000300800 */
[----:B------:R1:W-:Y:S01]  /*1a820*/  STL.64 [R1+0x2b0], R16 ;  /* 0x0002b01001007387 */ /* 0x0003e20000100a00 */
[----:B------:R3:W-:Y:S01]  /*1a830*/  STL.64 [R1+0x2b8], R18 ;  /* 0x0002b81201007387 */ /* 0x0007e20000100a00 */
[----:B------:R-:W2:Y:S02]  /*1a840*/  LDL.LU R9, [R1+0x344] ;  /* 0x0003440001097983 */ /* 0x000ea40000300800 */
[----:B------:R-:W2:Y:S02]  /*1a850*/  LDL.LU R10, [R1+0x348] ;  /* 0x00034800010a7983 */ /* 0x000ea40000300800 */
[----:B------:R-:W2:Y:S01]  /*1a860*/  LDL.LU R11, [R1+0x34c] ;  /* 0x00034c00010b7983 */ /* 0x000ea20000300800 */
[----:B------:R-:W2:Y:S01]  /*1a870*/  LDL.LU.64 R6, [R1+0x78] ;  /* 0x0000780001067983 */ /* 0x000ea20000300a00 */
[----:B0-----:R-:W-:-:S02]  /*1a880*/  IMAD.MOV.U32 R26, RZ, RZ, R20 ;  /* 0x000000ffff1a7224 */ /* 0x001fc400078e0014 */
[----:B------:R-:W-:Y:S01]  /*1a890*/  IMAD.MOV.U32 R27, RZ, RZ, R5 ;  /* 0x000000ffff1b7224 */ /* 0x000fe200078e0005 */
[----:B-1----:R-:W4:Y:S01]  /*1a8a0*/  LDL.LU R16, [R1+0x2a0] ;  /* 0x0002a00001107983 */ /* 0x002f220000300800 */
[----:B------:R-:W4:Y:S02]  /*1a8b0*/  LDL.LU R17, [R1+0x2a4] ;  /* 0x0002a40001117983 */ /* 0x000f240000300800 */
[----:B---3--:R-:W4:Y:S02]  /*1a8c0*/  LDL.LU R18, [R1+0x2a8] ;  /* 0x0002a80001127983 */ /* 0x008f240000300800 */
[----:B------:R-:W4:Y:S01]  /*1a8d0*/  LDL.LU R19, [R1+0x2ac] ;  /* 0x0002ac0001137983 */ /* 0x000f220000300800 */
[----:B------:R0:W-:Y:S01]  /*1a8e0*/  STL.64 [R1+0x1bb8], R26 ;  /* 0x001bb81a01007387 */ /* 0x0001e20000100a00 */
[----:B------:R1:W-:Y:S02]  /*1a8f0*/  STL.64 [R1+0x1b60], R22 ;  /* 0x001b601601007387 */ /* 0x0003e40000100a00 */
[----:B------:R-:W3:Y:S02]  /*1a900*/  LDL.LU R24, [R1+0x290] ;  /* 0x0002900001187983 */ /* 0x000ee40000300800 */
[----:B------:R-:W3:Y:S01]  /*1a910*/  LDL.LU R25, [R1+0x294] ;  /* 0x0002940001197983 */ /* 0x000ee20000300800 */
[----:B0-----:R-:W3:Y:S01]  /*1a920*/  LDL.LU R26, [R1+0x298] ;  /* 0x00029800011a7983 */ /* 0x001ee20000300800 */
[----:B-1----:R-:W-:-:S02]  /*1a930*/  IMAD.MOV.U32 R22, RZ, RZ, R4 ;  /* 0x000000ffff167224 */ /* 0x002fc400078e0004 */
[----:B------:R-:W-:Y:S02]  /*1a940*/  IMAD.MOV.U32 R23, RZ, RZ, R0 ;  /* 0x000000ffff177224 */ /* 0x000fe400078e0000 */
[----:B------:R-:W3:Y:S03]  /*1a950*/  LDL.LU R27, [R1+0x29c] ;  /* 0x00029c00011b7983 */ /* 0x000ee60000300800 */
[----:B------:R0:W-:Y:S01]  /*1a960*/  STL.64 [R1+0x1b78], R22 ;  /* 0x001b781601007387 */ /* 0x0001e20000100a00 */
[----:B------:R-:W2:Y:S02]  /*1a970*/  LDL.LU R20, [R1+0x260] ;  /* 0x0002600001147983 */ /* 0x000ea40000300800 */
[----:B------:R-:W2:Y:S01]  /*1a980*/  LDL.LU R21, [R1+0x264] ;  /* 0x0002640001157983 */ /* 0x000ea20000300800 */
[----:B0-----:R-:W2:Y:S01]  /*1a990*/  LDL.LU R22, [R1+0x268] ;  /* 0x0002680001167983 */ /* 0x001ea20000300800 */
[----:B------:R-:W2:Y:S03]  /*1a9a0*/  LDL.LU R23, [R1+0x26c] ;  /* 0x00026c0001177983 */ /* 0x000ea60000300800 */
[----:B--2---:R-:W-:Y:S01]  /*1a9b0*/  STL.64 [R1+0x1b98], R22 ;  /* 0x001b981601007387 */ /* 0x004fe20000100a00 */
[----:B------:R0:W-:Y:S03]  /*1a9c0*/  STL.64 [R1+0x1b90], R20 ;  /* 0x001b901401007387 */ /* 0x0001e60000100a00 */
[----:B0-----:R-:W2:Y:S01]  /*1a9d0*/  LDL.LU R20, [R1+0x270] ;  /* 0x0002700001147983 */ /* 0x001ea20000300800 */
[----:B------:R-:W2:Y:S02]  /*1a9e0*/  LDL.LU R21, [R1+0x274] ;  /* 0x0002740001157983 */ /* 0x000ea40000300800 */
[----:B------:R-:W2:Y:S02]  /*1a9f0*/  LDL.LU R22, [R1+0x278] ;  /* 0x0002780001167983 */ /* 0x000ea40000300800 */
[----:B------:R-:W2:Y:S01]  /*1aa00*/  LDL.LU R23, [R1+0x27c] ;  /* 0x00027c0001177983 */ /* 0x000ea20000300800 */
[C---:B------:R-:W-:Y:S01]  /*1aa10*/  HMMA.16816.F32.BF16 R8, R12.reuse, R6, R8 ;  /* 0x000000060c08723c */ /* 0x040fe20000041808 */
[----:B------:R-:W-:Y:S01]  /*1aa20*/  IMAD.MOV.U32 R0, RZ, RZ, R7 ;  /* 0x000000ffff007224 */ /* 0x000fe200078e0007 */
[----:B--2---:R-:W-:Y:S01]  /*1aa30*/  STL.64 [R1+0x1bb0], R22 ;  /* 0x001bb01601007387 */ /* 0x004fe20000100a00 */
[----:B------:R0:W-:Y:S03]  /*1aa40*/  STL.64 [R1+0x1ba8], R20 ;  /* 0x001ba81401007387 */ /* 0x0001e60000100a00 */
[----:B0-----:R-:W2:Y:S01]  /*1aa50*/  LDL.LU R20, [R1+0x280] ;  /* 0x0002800001147983 */ /* 0x001ea20000300800 */
[----:B------:R-:W2:Y:S02]  /*1aa60*/  LDL.LU R21, [R1+0x284] ;  /* 0x0002840001157983 */ /* 0x000ea40000300800 */
[----:B------:R-:W2:Y:S02]  /*1aa70*/  LDL.LU R22, [R1+0x288] ;  /* 0x0002880001167983 */ /* 0x000ea40000300800 */
[----:B------:R-:W2:Y:S11]  /*1aa80*/  LDL.LU R23, [R1+0x28c] ;  /* 0x00028c0001177983 */ /* 0x000eb60000300800 */
[----:B------:R-:W-:Y:S01]  /*1aa90*/  @!UPT UIADD3 URZ, URZ, URZ, URZ ;  /* 0x0000003f3f3ff290 */ /* 0x000fe2000fffe03f */
[----:B------:R0:W-:Y:S01]  /*1aaa0*/  STL.64 [R1+0x1c0], R8 ;  /* 0x0001c00801007387 */ /* 0x0001e20000100a00 */
[----:B------:R1:W-:Y:S02]  /*1aab0*/  STL.64 [R1+0x1c8], R10 ;  /* 0x0001c80a01007387 */ /* 0x0003e40000100a00 */
[----:B0-----:R-:W-:Y:S01]  /*1aac0*/  IMAD.MOV.U32 R8, RZ, RZ, R6 ;  /* 0x000000ffff087224 */ /* 0x001fe200078e0006 */
[----:B-1----:R-:W3:Y:S01]  /*1aad0*/  LDL.LU.64 R10, [R1+0x1bd8] ;  /* 0x001bd800010a7983 */ /* 0x002ee20000300a00 */
[----:B------:R-:W4:Y:S02]  /*1aae0*/  LDL.LU.64 R6, [R1+0x1bd0] ;  /* 0x001bd00001067983 */ /* 0x000f240000300a00 */
[----:B----4-:R-:W-:Y:S01]  /*1aaf0*/  HMMA.16816.F32.BF16 R12, R12, R6, R16 ;  /* 0x000000060c0c723c */ /* 0x010fe20000041810 */
[----:B------:R-:W3:Y:S01]  /*1ab00*/  LDL.LU.64 R18, [R1+0x1bc8] ;  /* 0x001bc80001127983 */ /* 0x000ee20000300a00 */
[----:B------:R-:W3:Y:S02]  /*1ab10*/  LDL.LU.64 R16, [R1+0x1bc0] ;  /* 0x001bc00001107983 */ /* 0x000ee40000300a00 */
[----:B------:R0:W-:Y:S02]  /*1ab20*/  STL.64 [R1+0x1b58], R6 ;  /* 0x001b580601007387 */ /* 0x0001e40000100a00 */
[----:B------:R-:W4:Y:S11]  /*1ab30*/  LDL.LU R4, [R1+0x240] ;  /* 0x0002400001047983 */ /* 0x000f360000300800 */
[----:B------:R-:W-:Y:S06]  /*1ab40*/  @!UPT UIADD3 URZ, URZ, URZ, URZ ;  /* 0x0000003f3f3ff290 */ /* 0x000fec000fffe03f */
[----:B------:R-:W-:Y:S01]  /*1ab50*/  STL.64 [R1+0x1a0], R12 ;  /* 0x0001a00c01007387 */ /* 0x000fe20000100a00 */
[----:B------:R-:W-:Y:S02]  /*1ab60*/  STL.64 [R1+0x1a8], R14 ;  /* 0x0001a80e01007387 */ /* 0x000fe40000100a00 */
[----:B------:R-:W4:Y:S02]  /*1ab70*/  LDL.LU R5, [R1+0x244] ;  /* 0x0002440001057983 */ /* 0x000f240000300800 */
[----:B0-----:R-:W2:Y:S01]  /*1ab80*/  LDL.LU R6, [R1+0x248] ;  /* 0x0002480001067983 */ /* 0x001ea20000300800 */
[----:B------:R-:W2:Y:S01]  /*1ab90*/  LDL.LU R7, [R1+0x24c] ;  /* 0x00024c0001077983 */ /* 0x000ea20000300800 */
[C---:B---3--:R-:W-:Y:S03]  /*1aba0*/  HMMA.16816.F32.BF16 R24, R16.reuse, R10, R24 ;  /* 0x0000000a1018723c */ /* 0x048fe60000041818 */
[----:B--2---:R-:W-:Y:S01]  /*1abb0*/  STL.64 [R1+0x1b70], R6 ;  /* 0x001b700601007387 */ /* 0x004fe20000100a00 */
[----:B----4-:R0:W-:Y:S03]  /*1abc0*/  STL.64 [R1+0x1b68], R4 ;  /* 0x001b680401007387 */ /* 0x0101e60000100a00 */
[----:B0-----:R-:W2:Y:S01]  /*1abd0*/  LDL.LU R4, [R1+0x250] ;  /* 0x0002500001047983 */ /* 0x001ea20000300800 */
[----:B------:R-:W2:Y:S02]  /*1abe0*/  LDL.LU R5, [R1+0x254] ;  /* 0x0002540001057983 */ /* 0x000ea40000300800 */
[----:B------:R-:W2:Y:S02]  /*1abf0*/  LDL.LU R6, [R1+0x258] ;  /* 0x0002580001067983 */ /* 0x000ea40000300800 */
[----:B------:R-:W2:Y:S11]  /*1ac00*/  LDL.LU R7, [R1+0x25c] ;  /* 0x00025c0001077983 */ /* 0x000eb60000300800 */
        /* <DEDUP_REMOVED lines=16> */
[----:B0-----:R-:W3:Y:S01]  /*1ad10*/  LDL.LU.64 R26, [R1+0x1b88] ;  /* 0x001b8800011a7983 */ /* 0x001ee20000300a00 */
[----:B------:R-:W4:Y:S01]  /*1ad20*/  LDL.LU.64 R24, [R1+0x1b80] ;  /* 0x001b800001187983 */ /* 0x000f220000300a00 */
[C---:B---3--:R-:W-:Y:S11]  /*1ad30*/  HMMA.16816.F32.BF16 R20, R16.reuse, R26, R20 ;  /* 0x0000001a1014723c */ /* 0x048ff60000041814 */
[----:B------:R-:W-:Y:S11]  /*1ad40*/  @!UPT UIADD3 URZ, URZ, URZ, URZ ;  /* 0x0000003f3f3ff290 */ /* 0x000ff6000fffe03f */
[----:B------:R-:W-:Y:S01]  /*1ad50*/  @!UPT UIADD3 URZ, URZ, URZ, URZ ;  /* 0x0000003f3f3ff290 */ /* 0x000fe2000fffe03f */
[----:B------:R-:W-:Y:S01]  /*1ad60*/  STL.64 [R1+0xd0], R20 ;  /* 0x0000d01401007387 */ /* 0x000fe20000100a00 */
[----:B------:R0:W-:Y:S03]  /*1ad70*/  STL.64 [R1+0xd8], R22 ;  /* 0x0000d81601007387 */ /* 0x0001e60000100a00 */
[----:B0-----:R-:W2:Y:S01]  /*1ad80*/  LDL.LU.64 R22, [R1+0x1b78] ;  /* 0x001b780001167983 */ /* 0x001ea20000300a00 */
[----:B------:R0:W-:Y:S02]  /*1ad90*/  STL.64 [R1+0x1b00], R26 ;  /* 0x001b001a01007387 */ /* 0x0001e40000100a00 */
[----:B----4-:R-:W-:Y:S01]  /*1ada0*/  STL.64 [R1+0x1af8], R24 ;  /* 0x001af81801007387 */ /* 0x010fe20000100a00 */
[----:B0-----:R-:W3:Y:S04]  /*1adb0*/  LDL.LU.64 R26, [R1+0x8] ;  /* 0x00000800011a7983 */ /* 0x001ee80000300a00 */
[----:B---3--:R0:W-:Y:S04]  /*1adc0*/  STL.64 [R1+0x1b18], R26 ;  /* 0x001b181a01007387 */ /* 0x0081e80000100a00 */
[----:B0-----:R-:W3:Y:S01]  /*1add0*/  LDL.LU.64 R26, [R1+0x18] ;  /* 0x00001800011a7983 */ /* 0x001ee20000300a00 */
[C---:B--2---:R-:W-:Y:S03]  /*1ade0*/  HMMA.16816.F32.BF16 R20, R16.reuse, R22, R4 ;  /* 0x000000161014723c */ /* 0x044fe60000041804 */
[----:B---3--:R0:W-:Y:S01]  /*1adf0*/  STL.64 [R1+0x1b20], R26 ;  /* 0x001b201a01007387 */ /* 0x0081e20000100a00 */
[----:B------:R-:W2:Y:S02]  /*1ae00*/  LDL.LU R24, [R1+0x170] ;  /* 0x0001700001187983 */ /* 0x000ea40000300800 */
[----:B------:R-:W2:Y:S01]  /*1ae10*/  LDL.LU R25, [R1+0x174] ;  /* 0x0001740001197983 */ /* 0x000ea20000300800 */
[----:B0-----:R-:W2:Y:S01]  /*1ae20*/  LDL.LU R26, [R1+0x178] ;  /* 0x00017800011a7983 */ /* 0x001ea20000300800 */
[----:B------:R-:W2:Y:S02]  /*1ae30*/  LDL.LU R27, [R1+0x17c] ;  /* 0x00017c00011b7983 */ /* 0x000ea40000300800 */
[----:B------:R-:W3:Y:S02]  /*1ae40*/  LDL.LU.64 R6, [R1+0x1b70] ;  /* 0x001b700001067983 */ /* 0x000ee40000300a00 */
[----:B------:R-:W3:Y:S11]  /*1ae50*/  LDL.LU.64 R4, [R1+0x1b68] ;  /* 0x001b680001047983 */ /* 0x000ef60000300a00 */
[----:B------:R-:W-:Y:S01]  /*1ae60*/  STL.64 [R1+0x1b0], R20 ;  /* 0x0001b01401007387 */ /* 0x000fe20000100a00 */
[----:B------:R0:W-:Y:S03]  /*1ae70*/  STL.64 [R1+0x1b8], R22 ;  /* 0x0001b81601007387 */ /* 0x0001e60000100a00 */
[----:B0-----:R-:W3:Y:S02]  /*1ae80*/  LDL.LU.64 R22, [R1+0x1b60] ;  /* 0x001b600001167983 */ /* 0x001ee40000300a00 */
[----:B---3--:R-:W-:Y:S02]  /*1ae90*/  HMMA.16816.F32.BF16 R20, R16, R22, R4 ;  /* 0x000000161014723c */ /* 0x008fe40000041804 */
[----:B------:R-:W3:Y:S11]  /*1aea0*/  LDL.LU.64 R6, [R1+0x1b58] ;  /* 0x001b580001067983 */ /* 0x000ef60000300a00 */
[----:B------:R-:W-:Y:S10]  /*1aeb0*/  @!UPT UIADD3 URZ, URZ, URZ, URZ ;  /* 0x0000003f3f3ff290 */ /* 0x000ff4000fffe03f */
[----:B------:R-:W-:Y:S01]  /*1aec0*/  STL.64 [R1+0x260], R20 ;  /* 0x0002601401007387 */ /* 0x000fe20000100a00 */
[----:B------:R0:W-:Y:S03]  /*1aed0*/  STL.64 [R1+0x268], R22 ;  /* 0x0002681601007387 */ /* 0x0001e60000100a00 */
[----:B0-----:R-:W4:Y:S01]  /*1aee0*/  LDL.LU.64 R22, [R1+0x1b50] ;  /* 0x001b500001167983 */ /* 0x001f220000300a00 */
[----:B------:R-:W4:Y:S02]  /*1aef0*/  LDL.LU.64 R20, [R1+0x1b48] ;  /* 0x001b480001147983 */ /* 0x000f240000300a00 */
[----:B------:R-:W-:Y:S02]  /*1af00*/  IMAD.MOV.U32 R14, RZ, RZ, R8 ;  /* 0x000000ffff0e7224 */ /* 0x000fe400078e0008 */
[----:B------:R-:W-:-:S07]  /*1af10*/  IMAD.MOV.U32 R15, RZ, RZ, R0 ;  /* 0x000000ffff0f7224 */ /* 0x000fce00078e0000 */
[C---:B----4-:R-:W-:Y:S11]  /*1af20*/  HMMA.16816.F32.BF16 R20, R16.reuse, R14, R20 ;  /* 0x0000000e1014723c */ /* 0x050ff60000041814 */
[----:B------:R-:W-:Y:S11]  /*1af30*/  @!UPT UIADD3 URZ, URZ, URZ, URZ ;  /* 0x0000003f3f3ff290 */ /* 0x000ff6000fffe03f */
[----:B------:R-:W-:Y:S01]  /*1af40*/  @!UPT UIADD3 URZ, URZ, URZ, URZ ;  /* 0x0000003f3f3ff290 */ /* 0x000fe2000fffe03f */
[----:B------:R-:W-:Y:S01]  /*1af50*/  STL.64 [R1+0x4e0], R20 ;  /* 0x0004e01401007387 */ /* 0x000fe20000100a00 */
[----:B------:R0:W-:Y:S03]  /*1af60*/  STL.64 [R1+0x4e8], R22 ;  /* 0x0004e81601007387 */ /* 0x0001e60000100a00 */
[----:B0-----:R-:W3:Y:S01]  /*1af70*/  LDL.LU.64 R22, [R1+0x1b40] ;  /* 0x001b400001167983 */ /* 0x001ee20000300a00 */
[----:B------:R-:W3:Y:S02]  /*1af80*/  LDL.LU.64 R20, [R1+0x1b38] ;  /* 0x001b380001147983 */ /* 0x000ee40000300a00 */
[----:B---3--:R-:W-:Y:S01]  /*1af90*/  HMMA.16816.F32.BF16 R16, R16, R6, R20 ;  /* 0x000000061010723c */ /* 0x008fe20000041814 */
[----:B------:R-:W2:Y:S01]  /*1afa0*/  LDL.LU.64 R22, [R1+0x1b30] ;  /* 0x001b300001167983 */ /* 0x000ea20000300a00 */
[----:B------:R-:W2:Y:S11]  /*1afb0*/  LDL.LU.64 R20, [R1+0x1b28] ;  /* 0x001b280001147983 */ /* 0x000eb60000300a00 */
[----:B------:R-:W-:Y:S10]  /*1afc0*/  @!UPT UIADD3 URZ, URZ, URZ, URZ ;  /* 0x0000003f3f3ff290 */ /* 0x000ff4000fffe03f */
[----:B------:R-:W-:Y:S01]  /*1afd0*/  STL.64 [R1+0x180], R16 ;  /* 0x0001801001007387 */ /* 0x000fe20000100a00 */
[----:B------:R0:W-:Y:S03]  /*1afe0*/  STL.64 [R1+0x188], R18 ;  /* 0x0001881201007387 */ /* 0x0001e60000100a00 */
[----:B0-----:R-:W3:Y:S04]  /*1aff0*/  LDL.LU.64 R18, [R1+0x38] ;  /* 0x0000380001127983 */ /* 0x001ee80000300a00 */
[----:B---3--:R0:W-:Y:S01]  /*1b000*/  STL.64 [R1+0x1ad0], R18 ;  /* 0x001ad01201007387 */ /* 0x0081e20000100a00 */
[----:B------:R-:W3:Y:S02]  /*1b010*/  LDL.LU R16, [R1+0x130] ;  /* 0x0001300001107983 */ /* 0x000ee40000300800 */
[----:B------:R-:W3:Y:S01]  /*1b020*/  LDL.LU R17, [R1+0x134] ;  /* 0x0001340001117983 */ /* 0x000ee20000300800 */
[----:B0-----:R-:W4:Y:S01]  /*1b030*/  LDL.LU R18, [R1+0x138] ;  /* 0x0001380001127983 */ /* 0x001f220000300800 */
[----:B------:R-:W4:Y:S01]  /*1b040*/  LDL.LU R19, [R1+0x13c] ;  /* 0x00013c0001137983 */ /* 0x000f220000300800 */
[----:B--2---:R-:W-:Y:S02]  /*1b050*/  HMMA.16816.F32.BF16 R24, R20, R10, R24 ;  /* 0x0000000a1418723c */ /* 0x004fe40000041818 */
[----:B----4-:R-:W-:Y:S01]  /*1b060*/  STL.64 [R1+0x1af0], R18 ;  /* 0x001af01201007387 */ /* 0x010fe20000100a00 */
[----:B---3--:R0:W-:Y:S03]  /*1b070*/  STL.64 [R1+0x1ae8], R16 ;  /* 0x001ae81001007387 */ /* 0x0081e60000100a00 */
[----:B0-----:R-:W2:Y:S01]  /*1b080*/  LDL.LU R16, [R1+0x140] ;  /* 0x0001400001107983 */ /* 0x001ea20000300800 */
[----:B------:R-:W2:Y:S02]  /*1b090*/  LDL.LU R17, [R1+0x144] ;  /* 0x0001440001117983 */ /* 0x000ea40000300800 */
[----:B------:R-:W3:Y:S02]  /*1b0a0*/  LDL.LU R18, [R1+0x148] ;  /* 0x0001480001127983 */ /* 0x000ee40000300800 */
[----:B------:R-:W3:Y:S02]  /*1b0b0*/  LDL.LU R19, [R1+0x14c] ;  /* 0x00014c0001137983 */ /* 0x000ee40000300800 */
[----:B---3--:R-:W-:Y:S01]  /*1b0c0*/  STL.64 [R1+0x1b10], R18 ;  /* 0x001b101201007387 */ /* 0x008fe20000100a00 */
[----:B--2---:R0:W-:Y:S03]  /*1b0d0*/  STL.64 [R1+0x1b08], R16 ;  /* 0x001b081001007387 */ /* 0x0041e60000100a00 */
[----:B0-----:R-:W2:Y:S01]  /*1b0e0*/  LDL.LU R16, [R1+0x150] ;  /* 0x0001500001107983 */ /* 0x001ea20000300800 */
[----:B------:R-:W2:Y:S02]  /*1b0f0*/  LDL.LU R17, [R1+0x154] ;  /* 0x0001540001117983 */ /* 0x000ea40000300800 */
[----:B------:R-:W2:Y:S02]  /*1b100*/  LDL.LU R18, [R1+0x158] ;  /* 0x0001580001127983 */ /* 0x000ea40000300800 */
[----:B------:R-:W2:Y:S01]  /*1b110*/  LDL.LU R19, [R1+0x15c] ;  /* 0x00015c0001137983 */ /* 0x000ea20000300800 */
[----:B------:R0:W-:Y:S01]  /*1b120*/  STL.64 [R1+0x1ac8], R6 ;  /* 0x001ac80601007387 */ /* 0x0001e20000100a00 */
[----:B------:R-:W3:Y:S02]  /*1b130*/  LDL.LU R4, [R1+0x160] ;  /* 0x0001600001047983 */ /* 0x000ee40000300800 */
[----:B------:R-:W3:Y:S01]  /*1b140*/  LDL.LU R5, [R1+0x164] ;  /* 0x0001640001057983 */ /* 0x000ee20000300800 */
[----:B0-----:R-:W3:Y:S01]  /*1b150*/  LDL.LU R6, [R1+0x168] ;  /* 0x0001680001067983 */ /* 0x001ee20000300800 */
[----:B------:R-:W3:Y:S02]  /*1b160*/  LDL.LU R7, [R1+0x16c] ;  /* 0x00016c0001077983 */ /* 0x000ee40000300800 */
[----:B------:R-:W-:Y:S02]  /*1b170*/  STL.64 [R1+0x590], R24 ;  /* 0x0005901801007387 */ /* 0x000fe40000100a00 */
[----:B------:R0:W-:Y:S02]  /*1b180*/  STL.64 [R1+0x598], R26 ;  /* 0x0005981a01007387 */ /* 0x0001e40000100a00 */
[----:B0-----:R-:W3:Y:S01]  /*1b190*/  LDL.LU.64 R26, [R1+0x1b20] ;  /* 0x001b2000011a7983 */ /* 0x001ee20000300a00 */
[----:B------:R-:W-:-:S02]  /*1b1a0*/  IMAD.MOV.U32 R12, RZ, RZ, R10 ;  /* 0x000000ffff0c7224 */ /* 0x000fc400078e000a */
[----:B------:R0:W-:Y:S03]  /*1b1b0*/  STL.64 [R1+0x1ae0], R14 ;  /* 0x001ae00e01007387 */ /* 0x0001e60000100a00 */
[----:B------:R-:W-:Y:S04]  /*1b1c0*/  STL [R1+0x1ad8], R12 ;  /* 0x001ad80c01007387 */ /* 0x000fe80000100800 */
[----:B0-----:R-:W4:Y:S01]  /*1b1d0*/  LDL.LU.64 R14, [R1+0x48] ;  /* 0x00004800010e7983 */ /* 0x001f220000300a00 */
[C---:B---3--:R-:W-:Y:S11]  /*1b1e0*/  HMMA.16816.F32.BF16 R4, R20.reuse, R26, R4 ;  /* 0x0000001a1404723c */ /* 0x048ff60000041804 */
[----:B------:R-:W-:Y:S11]  /*1b1f0*/  @!UPT UIADD3 URZ, URZ, URZ, URZ ;  /* 0x0000003f3f3ff290 */ /* 0x000ff6000fffe03f */
[----:B------:R-:W-:Y:S01]  /*1b200*/  @!UPT UIADD3 URZ, URZ, URZ, URZ ;  /* 0x0000003f3f3ff290 */ /* 0x000fe2000fffe03f */
[----:B------:R0:W-:Y:S01]  /*1b210*/  STL.64 [R1+0x580], R4 ;  /* 0x0005800401007387 */ /* 0x0001e20000100a00 */
[----:B------:R-:W-:Y:S02]  /*1b220*/  STL.64 [R1+0x588], R6 ;  /* 0x0005880601007387 */ /* 0x000fe40000100a00 */
[----:B0-----:R-:W-:Y:S02]  /*1b230*/  IMAD.MOV.U32 R5, RZ, RZ, R26 ;  /* 0x000000ffff057224 */ /* 0x001fe400078e001a */
[----:B------:R-:W-:Y:S02]  /*1b240*/  IMAD.MOV.U32 R4, RZ, RZ, R27 ;  /* 0x000000ffff047224 */ /* 0x000fe400078e001b */
[----:B------:R-:W2:Y:S02]  /*1b250*/  LDL.LU.64 R26, [R1+0x1b18] ;  /* 0x001b1800011a7983 */ /* 0x000ea40000300a00 */
        /* <DEDUP_REMOVED lines=9> */
[----:B------:R-:W3:Y:S01]  /*1b2f0*/  LDL.LU.64 R24, [R1+0x1af8] ;  /* 0x001af80001187983 */ /* 0x000ee20000300a00 */
[----:B--2---:R-:W-:Y:S11]  /*1b300*/  HMMA.16816.F32.BF16 R16, R20, R26, R16 ;  /* 0x0000001a1410723c */ /* 0x004ff60000041810 */
[----:B------:R-:W-:Y:S11]  /*1b310*/  @!UPT UIADD3 URZ, URZ, URZ, URZ ;  /* 0x0000003f3f3ff290 */ /* 0x000ff6000fffe03f */
[----:B------:R-:W-:Y:S01]  /*1b320*/  @!UPT UIADD3 URZ, URZ, URZ, URZ ;  /* 0x0000003f3f3ff290 */ /* 0x000fe2000fffe03f */
[----:B------:R-:W-:Y:S01]  /*1b330*/  STL.64 [R1+0x560], R16 ;  /* 0x0005601001007387 */ /* 0x000fe20000100a00 */
[----:B------:R0:W-:Y:S03]  /*1b340*/  STL.64 [R1+0x568], R18 ;  /* 0x0005681201007387 */ /* 0x0001e60000100a00 */
[----:B0-----:R-:W2:Y:S01]  /*1b350*/  LDL.LU.64 R18, [R1+0x1af0] ;  /* 0x001af00001127983 */ /* 0x001ea20000300a00 */
[----:B------:R-:W2:Y:S02]  /*1b360*/  LDL.LU.64 R16, [R1+0x1ae8] ;  /* 0x001ae80001107983 */ /* 0x000ea40000300a00 */
[----:B------:R-:W-:Y:S02]  /*1b370*/  STL.64 [R1+0x1a60], R26 ;  /* 0x001a601a01007387 */ /* 0x000fe40000100a00 */
[----:B---3--:R0:W-:Y:S02]  /*1b380*/  STL.64 [R1+0x1a58], R24 ;  /* 0x001a581801007387 */ /* 0x0081e40000100a00 */
[----:B----4-:R-:W-:-:S02]  /*1b390*/  IMAD.MOV.U32 R9, RZ, RZ, R14 ;  /* 0x000000ffff097224 */ /* 0x010fc400078e000e */
[----:B------:R-:W-:Y:S01]  /*1b3a0*/  IMAD.MOV.U32 R8, RZ, RZ, R15 ;  /* 0x000000ffff087224 */ /* 0x000fe200078e000f */
[----:B0-----:R-:W3:Y:S01]  /*1b3b0*/  LDL.LU R24, [R1+0x120] ;  /* 0x0001200001187983 */ /* 0x001ee20000300800 */
[----:B------:R-:W3:Y:S02]  /*1b3c0*/  LDL.LU R25, [R1+0x124] ;  /* 0x0001240001197983 */ /* 0x000ee40000300800 */
[----:B------:R-:W-:Y:S02]  /*1b3d0*/  IMAD.MOV.U32 R26, RZ, RZ, R3 ;  /* 0x000000ffff1a7224 */ /* 0x000fe400078e0003 */
[----:B------:R-:W-:Y:S01]  /*1b3e0*/  IMAD.MOV.U32 R27, RZ, RZ, R2 ;  /* 0x000000ffff1b7224 */ /* 0x000fe200078e0002 */
[C---:B--2---:R-:W-:Y:S01]  /*1b3f0*/  HMMA.16816.F32.BF16 R16, R20.reuse, R14, R16 ;  /* 0x0000000e1410723c */ /* 0x044fe20000041810 */
[----:B------:R-:W2:Y:S01]  /*1b400*/  LDL.LU.64 R14, [R1+0x1ae0] ;  /* 0x001ae000010e7983 */ /* 0x000ea20000300a00 */
[----:B------:R-:W4:Y:S11]  /*1b410*/  LDL.LU R12, [R1+0x1ad8] ;  /* 0x001ad800010c7983 */ /* 0x000f360000300800 */
[----:B------:R-:W-:Y:S10]  /*1b420*/  @!UPT UIADD3 URZ, URZ, URZ, URZ ;  /* 0x0000003f3f3ff290 */ /* 0x000ff4000fffe03f */
[----:B------:R-:W-:Y:S01]  /*1b430*/  STL.64 [R1+0x170], R16 ;  /* 0x0001701001007387 */ /* 0x000fe20000100a00 */
[----:B------:R-:W-:Y:S02]  /*1b440*/  IMAD.MOV.U32 R3, RZ, RZ, R18 ;  /* 0x000000ffff037224 */ /* 0x000fe400078e0012 */
[----:B------:R-:W-:Y:S02]  /*1b450*/  IMAD.MOV.U32 R2, RZ, RZ, R19 ;  /* 0x000000ffff027224 */ /* 0x000fe400078e0013 */
[----:B------:R-:W3:Y:S03]  /*1b460*/  LDL.LU.64 R18, [R1+0x1ad0] ;  /* 0x001ad00001127983 */ /* 0x000ee60000300a00 */
[----:B------:R-:W-:Y:S02]  /*1b470*/  STL [R1+0x1754], R2 ;  /* 0x0017540201007387 */ /* 0x000fe40000100800 */
[----:B------:R0:W-:Y:S01]  /*1b480*/  STL [R1+0x1750], R3 ;  /* 0x0017500301007387 */ /* 0x0001e20000100800 */
[----:B---3--:R-:W-:Y:S01]  /*1b490*/  HMMA.16816.F32.BF16 R24, R20, R18, R24 ;  /* 0x000000121418723c */ /* 0x008fe20000041818 */
[----:B0-----:R-:W-:-:S02]  /*1b4a0*/  IMAD.MOV.U32 R3, RZ, RZ, R18 ;  /* 0x000000ffff037224 */ /* 0x001fc400078e0012 */
[----:B------:R-:W-:Y:S11]  /*1b4b0*/  IMAD.MOV.U32 R2, RZ, RZ, R19 ;  /* 0x000000ffff027224 */ /* 0x000ff600078e0013 */
[----:B------:R-:W-:Y:S09]  /*1b4c0*/  @!UPT UIADD3 URZ, URZ, URZ, URZ ;  /* 0x0000003f3f3ff290 */ /* 0x000ff2000fffe03f */
[----:B------:R0:W-:Y:S01]  /*1b4d0*/  STL.64 [R1+0x160], R24 ;  /* 0x0001601801007387 */ /* 0x0001e20000100a00 */
[----:B------:R1:W-:Y:S02]  /*1b4e0*/  STL.64 [R1+0x168], R26 ;  /* 0x0001681a01007387 */ /* 0x0003e40000100a00 */
[----:B------:R-:W3:Y:S02]  /*1b4f0*/  LDL.LU R16, [R1+0x450] ;  /* 0x0004500001107983 */ /* 0x000ee40000300800 */
[----:B------:R-:W3:Y:S01]  /*1b500*/  LDL.LU R17, [R1+0x454] ;  /* 0x0004540001117983 */ /* 0x000ee20000300800 */
[----:B------:R-:W2:Y:S01]  /*1b510*/  LDL.LU R18, [R1+0x458] ;  /* 0x0004580001127983 */ /* 0x000ea20000300800 */
[----:B------:R-:W2:Y:S03]  /*1b520*/  LDL.LU R19, [R1+0x45c] ;  /* 0x00045c0001137983 */ /* 0x000ea60000300800 */
[----:B0-----:R-:W2:Y:S01]  /*1b530*/  LDL.LU R24, [R1+0x60] ;  /* 0x0000600001187983 */ /* 0x001ea20000300800 */
[----:B------:R-:W2:Y:S02]  /*1b540*/  LDL.LU R25, [R1+0x64] ;  /* 0x0000640001197983 */ /* 0x000ea40000300800 */
[----:B-1----:R-:W2:Y:S02]  /*1b550*/  LDL.LU R26, [R1+0x68] ;  /* 0x00006800011a7983 */ /* 0x002ea40000300800 */
[----:B------:R-:W2:Y:S02]  /*1b560*/  LDL.LU R27, [R1+0x6c] ;  /* 0x00006c00011b7983 */ /* 0x000ea40000300800 */
[----:B--2---:R0:W-:Y:S01]  /*1b570*/  STL.64 [R1+0x1a70], R26 ;  /* 0x001a701a01007387 */ /* 0x0041e20000100a00 */
[----:B------:R-:W-:Y:S02]  /*1b580*/  STL.64 [R1+0x1a68], R24 ;  /* 0x001a681801007387 */ /* 0x000fe40000100a00 */
[----:B0-----:R-:W-:-:S02]  /*1b590*/  IMAD.MOV.U32 R27, RZ, RZ, R4 ;  /* 0x000000ffff1b7224 */ /* 0x001fc400078e0004 */
[----:B------:R-:W-:Y:S01]  /*1b5a0*/  IMAD.MOV.U32 R26, RZ, RZ, R5 ;  /* 0x000000ffff1a7224 */ /* 0x000fe200078e0005 */
[----:B------:R-:W2:Y:S01]  /*1b5b0*/  LDL.LU R4, [R1+0x110] ;  /* 0x0001100001047983 */ /* 0x000ea20000300800 */
[----:B------:R-:W2:Y:S02]  /*1b5c0*/  LDL.LU R5, [R1+0x114] ;  /* 0x0001140001057983 */ /* 0x000ea40000300800 */
[----:B------:R-:W2:Y:S02]  /*1b5d0*/  LDL.LU R6, [R1+0x118] ;  /* 0x0001180001067983 */ /* 0x000ea40000300800 */
[----:B------:R-:W2:Y:S01]  /*1b5e0*/  LDL.LU R7, [R1+0x11c] ;  /* 0x00011c0001077983 */ /* 0x000ea20000300800 */
[----:B------:R0:W-:Y:S01]  /*1b5f0*/  STL.64 [R1+0x1a30], R18 ;  /* 0x001a301201007387 */ /* 0x0001e20000100a00 */
[----:B---3--:R1:W-:Y:S02]  /*1b600*/  STL.64 [R1+0x1a28], R16 ;  /* 0x001a281001007387 */ /* 0x0083e40000100a00 */
[----:B0-----:R-:W-:-:S02]  /*1b610*/  IMAD.MOV.U32 R18, RZ, RZ, R3 ;  /* 0x000000ffff127224 */ /* 0x001fc400078e0003 */
[----:B------:R-:W-:-:S05]  /*1b620*/  IMAD.MOV.U32 R19, RZ, RZ, R2 ;  /* 0x000000ffff137224 */ /* 0x000fca00078e0002 */
[----:B------:R0:W-:Y:S01]  /*1b630*/  STL.64 [R1+0x1a40], R18 ;  /* 0x001a401201007387 */ /* 0x0001e20000100a00 */
[----:B-1----:R-:W3:Y:S02]  /*1b640*/  LDL.LU R16, [R1+0x220] ;  /* 0x0002200001107983 */ /* 0x002ee40000300800 */
[----:B------:R-:W3:Y:S01]  /*1b650*/  LDL.LU R17, [R1+0x224] ;  /* 0x0002240001117983 */ /* 0x000ee20000300800 */
[----:B0-----:R-:W2:Y:S01]  /*1b660*/  LDL.LU R18, [R1+0x228] ;  /* 0x0002280001127983 */ /* 0x001ea20000300800 */
[----:B------:R-:W2:Y:S03]  /*1b670*/  LDL.LU R19, [R1+0x22c] ;  /* 0x00022c0001137983 */ /* 0x000ea60000300800 */
[----:B--2---:R-:W-:Y:S01]  /*1b680*/  STL.64 [R1+0x1a50], R18 ;  /* 0x001a501201007387 */ /* 0x004fe20000100a00 */
[----:B---3--:R0:W-:Y:S03]  /*1b690*/  STL.64 [R1+0x1a48], R16 ;  /* 0x001a481001007387 */ /* 0x0081e60000100a00 */
[----:B0-----:R-:W2:Y:S01]  /*1b6a0*/  LDL.LU R16, [R1+0x50] ;  /* 0x0000500001107983 */ /* 0x001ea20000300800 */
[----:B------:R-:W2:Y:S02]  /*1b6b0*/  LDL.LU R17, [R1+0x54] ;  /* 0x0000540001117983 */ /* 0x000ea40000300800 */
[----:B------:R-:W3:Y:S02]  /*1b6c0*/  LDL.LU R18, [R1+0x58] ;  /* 0x0000580001127983 */ /* 0x000ee40000300800 */
[----:B------:R-:W3:Y:S01]  /*1b6d0*/  LDL.LU R19, [R1+0x5c] ;  /* 0x00005c0001137983 */ /* 0x000ee20000300800 */
[----:B------:R-:W-:Y:S01]  /*1b6e0*/  HMMA.16816.F32.BF16 R4, R20, R14, R4 ;  /* 0x0000000e1404723c */ /* 0x000fe20000041804 */
[----:B---3--:R-:W-:Y:S01]  /*1b6f0*/  STL.64 [R1+0x1a80], R18 ;  /* 0x001a801201007387 */ /* 0x008fe20000100a00 */
[----:B--2---:R0:W-:Y:S03]  /*1b700*/  STL.64 [R1+0x1a78], R16 ;  /* 0x001a781001007387 */ /* 0x0041e60000100a00 */
[----:B0-----:R-:W2:Y:S01]  /*1b710*/  LDL.LU R16, [R1+0x90] ;  /* 0x0000900001107983 */ /* 0x001ea20000300800 */
[----:B------:R-:W2:Y:S02]  /*1b720*/  LDL.LU R17, [R1+0x94] ;  /* 0x0000940001117983 */ /* 0x000ea40000300800 */
[----:B------:R-:W3:Y:S02]  /*1b730*/  LDL.LU R18, [R1+0x98] ;  /* 0x0000980001127983 */ /* 0x000ee40000300800 */
[----:B------:R-:W3:Y:S02]  /*1b740*/  LDL.LU R19, [R1+0x9c] ;  /* 0x00009c0001137983 */ /* 0x000ee40000300800 */
[----:B---3--:R4:W-:Y:S01]  /*1b750*/  STL.64 [R1+0x1a90], R18 ;  /* 0x001a901201007387 */ /* 0x0089e20000100a00 */
[----:B--2---:R0:W-:Y:S02]  /*1b760*/  STL.64 [R1+0x1a88], R16 ;  /* 0x001a881001007387 */ /* 0x0041e40000100a00 */
[----:B----4-:R-:W-:-:S02]  /*1b770*/  IMAD.MOV.U32 R18, RZ, RZ, R12 ;  /* 0x000000ffff127224 */ /* 0x010fc400078e000c */
[----:B------:R-:W-:-:S05]  /*1b780*/  IMAD.MOV.U32 R19, RZ, RZ, R11 ;  /* 0x000000ffff137224 */ /* 0x000fca00078e000b */
[----:B------:R1:W-:Y:S01]  /*1b790*/  STL.64 [R1+0x1ac0], R18 ;  /* 0x001ac01201007387 */ /* 0x0003e20000100a00 */
[----:B0-----:R-:W2:Y:S02]  /*1b7a0*/  LDL.LU R16, [R1+0xb0] ;  /* 0x0000b00001107983 */ /* 0x001ea40000300800 */
[----:B------:R-:W2:Y:S01]  /*1b7b0*/  LDL.LU R17, [R1+0xb4] ;  /* 0x0000b40001117983 */ /* 0x000ea20000300800 */
[----:B-1----:R-:W2:Y:S01]  /*1b7c0*/  LDL.LU R18, [R1+0xb8] ;  /* 0x0000b80001127983 */ /* 0x002ea20000300800 */
[----:B------:R-:W2:Y:S02]  /*1b7d0*/  LDL.LU R19, [R1+0xbc] ;  /* 0x0000bc0001137983 */ /* 0x000ea40000300800 */
[----:B------:R-:W-:Y:S02]  /*1b7e0*/  STL.64 [R1+0x150], R4 ;  /* 0x0001500401007387 */ /* 0x000fe40000100a00 */
[----:B------:R0:W-:Y:S02]  /*1b7f0*/  STL.64 [R1+0x158], R6 ;  /* 0x0001580601007387 */ /* 0x0001e40000100a00 */
[----:B0-----:R-:W2:Y:S01]  /*1b800*/  LDL.LU.64 R6, [R1+0x1ac8] ;  /* 0x001ac80001067983 */ /* 0x001ea20000300a00 */
[----:B------:R0:W-:Y:S02]  /*1b810*/  STL.64 [R1+0x1a38], R14 ;  /* 0x001a380e01007387 */ /* 0x0001e40000100a00 */
[----:B------:R-:W3:Y:S02]  /*1b820*/  LDL.LU R12, [R1+0x330] ;  /* 0x00033000010c7983 */ /* 0x000ee40000300800 */
[----:B------:R-:W3:Y:S01]  /*1b830*/  LDL.LU R13, [R1+0x334] ;  /* 0x00033400010d7983 */ /* 0x000ee20000300800 */
[----:B0-----:R-:W4:Y:S01]  /*1b840*/  LDL.LU R14, [R1+0x338] ;  /* 0x00033800010e7983 */ /* 0x001f220000300800 */
[----:B------:R-:W4:Y:S01]  /*1b850*/  LDL.LU R15, [R1+0x33c] ;  /* 0x00033c00010f7983 */ /* 0x000f220000300800 */
[----:B--2---:R-:W-:Y:S01]  /*1b860*/  HMMA.16816.F32.BF16 R20, R20, R6, R16 ;  /* 0x000000061414723c */ /* 0x004fe20000041810 */
        /* <DEDUP_REMOVED lines=8> */
[----:B------:R-:W2:Y:S09]  /*1b8f0*/  LDL.LU.64 R18, [R1+0x1ac0] ;  /* 0x001ac00001127983 */ /* 0x000eb20000300a00 */
[----:B------:R-:W-:Y:S02]  /*1b900*/  STL.64 [R1+0x4d0], R20 ;  /* 0x0004d01401007387 */ /* 0x000fe40000100a00 */
[----:B------:R0:W-:Y:S02]  /*1b910*/  STL.64 [R1+0x4d8], R22 ;  /* 0x0004d81601007387 */ /* 0x0001e40000100a00 */
[----:B------:R-:W2:Y:S01]  /*1b920*/  LDL.LU.64 R6, [R1+0x1ab8] ;  /* 0x001ab80001067983 */ /* 0x000ea20000300a00 */
[----:B------:R-:W2:Y:S01]  /*1b930*/  LDL.LU.64 R4, [R1+0x1ab0] ;  /* 0x001ab00001047983 */ /* 0x000ea20000300a00 */
[----:B0-----:R-:W-:-:S03]  /*1b940*/  IMAD.MOV.U32 R23, RZ, RZ, R0 ;  /* 0x000000ffff177224 */ /* 0x001fc600078e0000 */
[----:B------:R-:W3:Y:S04]  /*1b950*/  LDL.LU R0, [R1+0x1aa8] ;  /* 0x001aa80001007983 */ /* 0x000ee80000300800 */
[----:B------:R-:W0:Y:S04]  /*1b960*/  S2R R11, SR_TID.X ;  /* 0x00000000000b7919 */ /* 0x000e280000002100 */
[----:B------:R-:W1:Y:S01]  /*1b970*/  S2R R25, SR_TID.X ;  /* 0x0000000000197919 */ /* 0x000e620000002100 */
[----:B--2---:R-:W-:Y:S03]  /*1b980*/  HMMA.16816.F32.BF16 R16, R4, R18, R12 ;  /* 0x000000120410723c */ /* 0x004fe6000004180c */
[----:B------:R-:W2:Y:S01]  /*1b990*/  LDL.LU.64 R14, [R1+0x1aa0] ;  /* 0x001aa000010e7983 */ /* 0x000ea20000300a00 */
[----:B------:R-:W2:Y:S11]  /*1b9a0*/  LDL.LU.64 R12, [R1+0x1a98] ;  /* 0x001a9800010c7983 */ /* 0x000eb60000300a00 */
[----:B------:R-:W-:Y:S08]  /*1b9b0*/  @!UPT UIADD3 URZ, URZ, URZ, URZ ;  /* 0x0000003f3f3ff290 */ /* 0x000ff0000fffe03f */
[----:B------:R-:W-:Y:S01]  /*1b9c0*/  STL.64 [R1+0x4a0], R16 ;  /* 0x0004a01001007387 */ /* 0x000fe20000100a00 */
[----:B------:R4:W-:Y:S03]  /*1b9d0*/  STL.64 [R1+0x4a8], R18 ;  /* 0x0004a81201007387 */ /* 0x0009e60000100a00 */
[----:B----4-:R-:W4:Y:S01]  /*1b9e0*/  LDL.LU.64 R18, [R1+0x1a90] ;  /* 0x001a900001127983 */ /* 0x010f220000300a00 */
[----:B------:R-:W4:Y:S03]  /*1b9f0*/  LDL.LU.64 R16, [R1+0x1a88] ;  /* 0x001a880001107983 */ /* 0x000f260000300a00 */
[----:B------:R-:W3:Y:S01]  /*1ba00*/  S2R R21, SR_TID.X ;  /* 0x0000000000157919 */ /* 0x000ee20000002100 */
[----:B0-----:R-:W-:Y:S02]  /*1ba10*/  IMAD.SHL.U32 R11, R11, 0x2, RZ ;  /* 0x000000020b0b7824 */ /* 0x001fe400078e00ff */
[----:B------:R-:W-:Y:S01]  /*1ba20*/  IMAD.MOV.U32 R22, RZ, RZ, R10 ;  /* 0x000000ffff167224 */ /* 0x000fe200078e000a */
[----:B-1----:R-:W-:-:S02]  /*1ba30*/  LOP3.LUT R10, R25, 0x7, RZ, 0xc0, !PT ;  /* 0x00000007190a7812 */ /* 0x002fc400078ec0ff */
[----:B------:R-:W-:Y:S01]  /*1ba40*/  LOP3.LUT R11, R11, 0x10, RZ, 0xc0, !PT ;  /* 0x000000100b0b7812 */ /* 0x000fe200078ec0ff */
[----:B------:R-:W-:Y:S02]  /*1ba50*/  IMAD.SHL.U32 R25, R25, 0x200, RZ ;  /* 0x0000020019197824 */ /* 0x000fe400078e00ff */
[----:B------:R-:W-:-:S03]  /*1ba60*/  IMAD R24, R10, 0x410, RZ ;  /* 0x000004100a187824 */ /* 0x000fc600078e02ff */
[----:B------:R-:W-:Y:S02]  /*1ba70*/  LOP3.LUT R25, R25, 0x2000, RZ, 0xc0, !PT ;  /* 0x0000200019197812 */ /* 0x000fe400078ec0ff */
[----:B---3--:R-:W-:-:S04]  /*1ba80*/  LOP3.LUT R11, R11, 0x60, R21, 0xf8, !PT ;  /* 0x000000600b0b7812 */ /* 0x008fc800078ef815 */
[----:B------:R-:W-:-:S05]  /*1ba90*/  LOP3.LUT R11, R24, R11, RZ, 0x3c, !PT ;  /* 0x0000000b180b7212 */ /* 0x000fca00078e3cff */
[----:B------:R-:W-:Y:S02]  /*1baa0*/  IMAD.IADD R11, R25, 0x1, R11 ;  /* 0x00000001190b7824 */ /* 0x000fe400078e020b */
[----:B----4-:R-:W-:Y:S01]  /*1bab0*/  HMMA.16816.F32.BF16 R24, R4, R26, R16 ;  /* 0x0000001a0418723c */ /* 0x010fe20000041810 */
[----:B------:R-:W3:Y:S01]  /*1bac0*/  LDL.LU.64 R18, [R1+0x1a80] ;  /* 0x001a800001127983 */ /* 0x000ee20000300a00 */
[----:B------:R-:W3:Y:S11]  /*1bad0*/  LDL.LU.64 R16, [R1+0x1a78] ;  /* 0x001a780001107983 */ /* 0x000ef60000300a00 */
[----:B------:R-:W-:Y:S10]  /*1bae0*/  @!UPT UIADD3 URZ, URZ, URZ, URZ ;  /* 0x0000003f3f3ff290 */ /* 0x000ff4000fffe03f */
[----:B------:R-:W-:Y:S01]  /*1baf0*/  STL.64 [R1+0x480], R24 ;  /* 0x0004801801007387 */ /* 0x000fe20000100a00 */
[----:B------:R0:W-:Y:S03]  /*1bb00*/  STL.64 [R1+0x488], R26 ;  /* 0x0004881a01007387 */ /* 0x0001e60000100a00 */
[----:B0-----:R-:W4:Y:S01]  /*1bb10*/  LDL.LU.64 R26, [R1+0x1a70] ;  /* 0x001a7000011a7983 */ /* 0x001f220000300a00 */
[----:B------:R-:W4:Y:S02]  /*1bb20*/  LDL.LU.64 R24, [R1+0x1a68] ;  /* 0x001a680001187983 */ /* 0x000f240000300a00 */
[----:B------:R-:W-:Y:S02]  /*1bb30*/  IMAD R10, R10, 0x90, RZ ;  /* 0x000000900a0a7824 */ /* 0x000fe400078e02ff */
[----:B------:R-:W-:-:S05]  /*1bb40*/  IMAD.SHL.U32 R21, R21, 0x2, RZ ;  /* 0x0000000215157824 */ /* 0x000fca00078e00ff */
[----:B------:R-:W-:Y:S02]  /*1bb50*/  LOP3.LUT R10, R10, 0x30, R21, 0x78, !PT ;  /* 0x000000300a0a7812 */ /* 0x000fe400078e7815 */
[----:B----4-:R-:W-:Y:S01]  /*1bb60*/  HMMA.16816.F32.BF16 R20, R4, R22, R24 ;  /* 0x000000160414723c */ /* 0x010fe20000041818 */
[----:B------:R-:W3:Y:S01]  /*1bb70*/  LDL.LU.64 R26, [R1+0x1a60] ;  /* 0x001a6000011a7983 */ /* 0x000ee20000300a00 */
[----:B------:R-:W4:Y:S01]  /*1bb80*/  LDL.LU.64 R24, [R1+0x1a58] ;  /* 0x001a580001187983 */ /* 0x000f220000300a00 */
[----:B------:R-:W-:-:S05]  /*1bb90*/  LOP3.LUT R10, R10, 0x40, RZ, 0x3c, !PT ;  /* 0x000000400a0a7812 */ /* 0x000fca00078e3cff */
[----:B---3--:R-:W-:Y:S01]  /*1bba0*/  HMMA.16816.F32.BF16 R16, R4, R26, R16 ;  /* 0x0000001a0410723c */ /* 0x008fe20000041810 */
[----:B----4-:R-:W-:Y:S11]  /*1bbb0*/  STL.64 [R1+0x19f0], R24 ;  /* 0x0019f01801007387 */ /* 0x010ff60000100a00 */
[----:B------:R-:W-:Y:S03]  /*1bbc0*/  @!UPT UIADD3 URZ, URZ, URZ, URZ ;  /* 0x0000003f3f3ff290 */ /* 0x000fe6000fffe03f */
[----:B------:R-:W-:Y:S02]  /*1bbd0*/  STL.64 [R1+0xc0], R20 ;  /* 0x0000c01401007387 */ /* 0x000fe40000100a00 */
[----:B------:R-:W-:Y:S02]  /*1bbe0*/  STL.64 [R1+0xc8], R22 ;  /* 0x0000c81601007387 */ /* 0x000fe40000100a00 */
[----:B------:R-:W0:Y:S04]  /*1bbf0*/  LDSM.16.MT88.4 R20, [R11+0x8000] ;  /* 0x008000000b14783b */ /* 0x000e280000004200 */
[----:B------:R-:W-:Y:S01]  /*1bc00*/  STL.64 [R1+0xb0], R16 ;  /* 0x0000b01001007387 */ /* 0x000fe20000100a00 */
[----:B------:R-:W-:Y:S02]  /*1bc10*/  STL.64 [R1+0xb8], R18 ;  /* 0x0000b81201007387 */ /* 0x000fe40000100a00 */
[----:B------:R-:W1:Y:S01]  /*1bc20*/  LDSM.16.M88.4 R16, [R10+0x10000] ;  /* 0x010000000a10783b */ /* 0x000e620000000200 */
[----:B0-----:R-:W-:Y:S03]  /*1bc30*/  STL.64 [R1+0x1a10], R22 ;  /* 0x001a101601007387 */ /* 0x001fe60000100a00 */
[----:B------:R-:W-:Y:S01]  /*1bc40*/  STL.64 [R1+0x1a08], R20 ;  /* 0x001a081401007387 */ /* 0x000fe20000100a00 */
[----:B-1----:R-:W-:Y:S01]  /*1bc50*/  STL.64 [R1+0x60], R16 ;  /* 0x0000601001007387 */ /* 0x002fe20000100a00 */
[----:B------:R0:W-:Y:S03]  /*1bc60*/  STL.64 [R1+0x68], R18 ;  /* 0x0000681201007387 */ /* 0x0001e60000100a00 */
[----:B0-----:R-:W3:Y:S01]  /*1bc70*/  LDL.LU.64 R18, [R1+0x1a50] ;  /* 0x001a500001127983 */ /* 0x001ee20000300a00 */
[----:B------:R-:W3:Y:S02]  /*1bc80*/  LDL.LU.64 R16, [R1+0x1a48] ;  /* 0x001a480001107983 */ /* 0x000ee40000300a00 */
[----:B------:R-:W-:-:S02]  /*1bc90*/  IMAD.MOV.U32 R26, RZ, RZ, R9 ;  /* 0x000000ffff1a7224 */ /* 0x000fc400078e0009 */
[----:B------:R-:W-:-:S07]  /*1bca0*/  IMAD.MOV.U32 R27, RZ, RZ, R8 ;  /* 0x000000ffff1b7224 */ /* 0x000fce00078e0008 */
[C---:B---3--:R-:W-:Y:S01]  /*1bcb0*/  HMMA.16816.F32.BF16 R24, R4.reuse, R26, R16 ;  /* 0x0000001a0418723c */ /* 0x048fe20000041810 */
[----:B------:R-:W2:Y:S11]  /*1bcc0*/  LDL.LU.64 R18, [R1+0x1a40] ;  /* 0x001a400001127983 */ /* 0x000eb60000300a00 */
[----:B------:R-:W-:Y:S11]  /*1bcd0*/  @!UPT UIADD3 URZ, URZ, URZ, URZ ;  /* 0x0000003f3f3ff290 */ /* 0x000ff6000fffe03f */
[----:B------:R-:W-:Y:S01]  /*1bce0*/  STL.64 [R1+0xa0], R24 ;  /* 0x0000a01801007387 */ /* 0x000fe20000100a00 */
[----:B------:R-:W-:Y:S02]  /*1bcf0*/  STL.64 [R1+0xa8], R26 ;  /* 0x0000a81a01007387 */ /* 0x000fe40000100a00 */
[----:B------:R-:W-:Y:S02]  /*1bd00*/  IMAD.MOV.U32 R22, RZ, RZ, R3 ;  /* 0x000000ffff167224 */ /* 0x000fe400078e0003 */
[----:B------:R-:W-:Y:S01]  /*1bd10*/  IMAD.MOV.U32 R23, RZ, RZ, R2 ;  /* 0x000000ffff177224 */ /* 0x000fe200078e0002 */
[----:B------:R-:W-:Y:S01]  /*1bd20*/  LDSM.16.M88.4 R24, [R10+0x10400] ;  /* 0x010400000a18783b */ /* 0x000fe20000000200 */
[----:B--2---:R-:W-:Y:S03]  /*1bd30*/  HMMA.16816.F32.BF16 R16, R4, R18, R12 ;  /* 0x000000120410723c */ /* 0x004fe6000004180c */
[----:B------:R-:W2:Y:S11]  /*1bd40*/  LDL.LU.64 R14, [R1+0x1a38] ;  /* 0x001a3800010e7983 */ /* 0x000eb60000300a00 */
[----:B------:R-:W-:Y:S09]  /*1bd50*/  @!UPT UIADD3 URZ, URZ, URZ, URZ ;  /* 0x0000003f3f3ff290 */ /* 0x000ff2000fffe03f */
[----:B------:R-:W-:Y:S01]  /*1bd60*/  STL.64 [R1+0x90], R16 ;  /* 0x0000901001007387 */ /* 0x000fe20000100a00 */
[----:B------:R-:W-:Y:S02]  /*1bd70*/  STL.64 [R1+0x98], R18 ;  /* 0x0000981201007387 */ /* 0x000fe40000100a00 */
[----:B------:R-:W0:Y:S02]  /*1bd80*/  LDSM.16.M88.4 R16, [R10+0x10800] ;  /* 0x010800000a10783b */ /* 0x000e240000000200 */
[----:B0-----:R-:W-:Y:S02]  /*1bd90*/  STL.64 [R1+0x40], R16 ;  /* 0x0000401001007387 */ /* 0x001fe40000100a00 */
[----:B------:R-:W-:Y:S02]  /*1bda0*/  IMAD.MOV.U32 R3, RZ, RZ, R16 ;  /* 0x000000ffff037224 */ /* 0x000fe400078e0010 */
[----:B------:R-:W-:Y:S02]  /*1bdb0*/  STL.64 [R1+0x48], R18 ;  /* 0x0000481201007387 */ /* 0x000fe40000100a00 */
[----:B------:R-:W-:-:S02]  /*1bdc0*/  IMAD.MOV.U32 R2, RZ, RZ, R17 ;  /* 0x000000ffff027224 */ /* 0x000fc400078e0011 */
[----:B------:R-:W0:Y:S04]  /*1bdd0*/  LDSM.16.M88.4 R16, [R10+0x10c00] ;  /* 0x010c00000a10783b */ /* 0x000e280000000200 */
[----:B0-----:R-:W-:Y:S01]  /*1bde0*/  STL.64 [R1+0x30], R16 ;  /* 0x0000301001007387 */ /* 0x001fe20000100a00 */
[----:B------:R0:W-:Y:S02]  /*1bdf0*/  STL.64 [R1+0x38], R18 ;  /* 0x0000381201007387 */ /* 0x0001e40000100a00 */
[----:B------:R-:W-:Y:S02]  /*1be00*/  IMAD.MOV.U32 R9, RZ, RZ, R16 ;  /* 0x000000ffff097224 */ /* 0x000fe400078e0010 */
[----:B------:R-:W-:Y:S01]  /*1be10*/  IMAD.MOV.U32 R8, RZ, RZ, R17 ;  /* 0x000000ffff087224 */ /* 0x000fe200078e0011 */
[----:B0-----:R-:W2:Y:S01]  /*1be20*/  LDL.LU.64 R18, [R1+0x1a30] ;  /* 0x001a300001127983 */ /* 0x001ea20000300a00 */
[----:B------:R-:W2:Y:S02]  /*1be30*/  LDL.LU.64 R16, [R1+0x1a28] ;  /* 0x001a280001107983 */ /* 0x000ea40000300a00 */
[----:B------:R-:W-:Y:S02]  /*1be40*/  STL.64 [R1+0x50], R24 ;  /* 0x0000501801007387 */ /* 0x000fe40000100a00 */
[----:B------:R-:W-:Y:S01]  /*1be50*/  STL.64 [R1+0x58], R26 ;  /* 0x0000581a01007387 */ /* 0x000fe20000100a00 */
[----:B------:R-:W-:Y:S01]  /*1be60*/  STL.64 [R1+0x1a00], R24 ;  /* 0x001a001801007387 */ /* 0x000fe20000100a00 */
[----:B--2---:R-:W-:Y:S03]  /*1be70*/  HMMA.16816.F32.BF16 R12, R4, R14, R16 ;  /* 0x0000000e040c723c */ /* 0x004fe60000041810 */
[----:B------:R-:W2:Y:S11]  /*1be80*/  LDL.LU R16, [R1+0x320] ;  /* 0x0003200001107983 */ /* 0x000eb60000300800 */
[----:B------:R-:W-:Y:S09]  /*1be90*/  @!UPT UIADD3 URZ, URZ, URZ, URZ ;  /* 0x0000003f3f3ff290 */ /* 0x000ff2000fffe03f */
[----:B------:R-:W-:Y:S01]  /*1bea0*/  STL.64 [R1+0x360], R12 ;  /* 0x0003600c01007387 */ /* 0x000fe20000100a00 */
[----:B------:R-:W-:Y:S02]  /*1beb0*/  STL.64 [R1+0x368], R14 ;  /* 0x0003680e01007387 */ /* 0x000fe40000100a00 */
[----:B------:R-:W2:Y:S02]  /*1bec0*/  LDL.LU R17, [R1+0x324] ;  /* 0x0003240001117983 */ /* 0x000ea40000300800 */
[----:B------:R-:W3:Y:S01]  /*1bed0*/  LDL.LU R18, [R1+0x328] ;  /* 0x0003280001127983 */ /* 0x000ee20000300800 */
[----:B------:R-:W3:Y:S04]  /*1bee0*/  LDL.LU R19, [R1+0x32c] ;  /* 0x00032c0001137983 */ /* 0x000ee80000300800 */
[----:B------:R-:W0:Y:S04]  /*1bef0*/  LDSM.16.M88.4 R12, [R10+0x11000] ;  /* 0x011000000a0c783b */ /* 0x000e280000000200 */
[----:B---3--:R-:W-:Y:S01]  /*1bf00*/  STL.64 [R1+0x1a20], R18 ;  /* 0x001a201201007387 */ /* 0x008fe20000100a00 */
[----:B--2---:R1:W-:Y:S03]  /*1bf10*/  STL.64 [R1+0x1a18], R16 ;  /* 0x001a181001007387 */ /* 0x0043e60000100a00 */
[----:B-1----:R-:W2:Y:S01]  /*1bf20*/  LDL.LU R16, [R1+0x460] ;  /* 0x0004600001107983 */ /* 0x002ea20000300800 */
[----:B------:R-:W2:Y:S02]  /*1bf30*/  LDL.LU R17, [R1+0x464] ;  /* 0x0004640001117983 */ /* 0x000ea40000300800 */
[----:B------:R-:W2:Y:S02]  /*1bf40*/  LDL.LU R18, [R1+0x468] ;  /* 0x0004680001127983 */ /* 0x000ea40000300800 */
[----:B------:R-:W-:-:S02]  /*1bf50*/  IMAD.MOV.U32 R19, RZ, RZ, R0 ;  /* 0x000000ffff137224 */ /* 0x000fc400078e0000 */
[----:B0-----:R-:W-:Y:S01]  /*1bf60*/  IMAD.MOV.U32 R0, RZ, RZ, R15 ;  /* 0x000000ffff007224 */ /* 0x001fe200078e000f */
[----:B------:R-:W3:Y:S04]  /*1bf70*/  LDL.64 R24, [R1+0x60] ;  /* 0x0000600001187983 */ /* 0x000ee80000100a00 */
[----:B------:R-:W-:Y:S01]  /*1bf80*/  STL [R1+0x1628], R0 ;  /* 0x0016280001007387 */ /* 0x000fe20000100800 */
[----:B--2---:R-:W-:Y:S03]  /*1bf90*/  HMMA.16816.F32.BF16 R20, R4, R22, R16 ;  /* 0x000000160414723c */ /* 0x004fe60000041810 */
[----:B------:R-:W2:Y:S01]  /*1bfa0*/  LDL.LU.64 R18, [R1+0x1a20] ;  /* 0x001a200001127983 */ /* 0x000ea20000300a00 */
[----:B------:R-:W2:Y:S03]  /*1bfb0*/  LDL.LU.64 R16, [R1+0x1a18] ;  /* 0x001a180001107983 */ /* 0x000ea60000300a00 */
[----:B------:R-:W-:-:S02]  /*1bfc0*/  IMAD.MOV.U32 R4, RZ, RZ, R9 ;  /* 0x000000ffff047224 */ /* 0x000fc400078e0009 */
[----:B------:R-:W-:Y:S11]  /*1bfd0*/  IMAD.MOV.U32 R5, RZ, RZ, R8 ;  /* 0x000000ffff057224 */ /* 0x000ff600078e0008 */
[----:B------:R-:W-:Y:S03]  /*1bfe0*/  @!UPT UIADD3 URZ, URZ, URZ, URZ ;  /* 0x0000003f3f3ff290 */ /* 0x000fe6000fffe03f */
[----:B------:R-:W-:Y:S01]  /*1bff0*/  STL.64 [R1+0x70], R20 ;  /* 0x0000701401007387 */ /* 0x000fe20000100a00 */
[----:B------:R-:W-:Y:S02]  /*1c000*/  STL.64 [R1+0x78], R22 ;  /* 0x0000781601007387 */ /* 0x000fe40000100a00 */
[----:B------:R0:W-:Y:S02]  /*1c010*/  STL.64 [R1+0x19d8], R4 ;  /* 0x0019d80401007387 */ /* 0x0001e40000100a00 */
[----:B------:R-:W1:Y:S04]  /*1c020*/  LDSM.16.M88.4 R20, [R10+0x11400] ;  /* 0x011400000a14783b */ /* 0x000e680000000200 */
[----:B0-----:R-:W-:Y:S02]  /*1c030*/  IMAD.MOV.U32 R4, RZ, RZ, R3 ;  /* 0x000000ffff047224 */ /* 0x001fe400078e0003 */
[----:B------:R-:W-:-:S05]  /*1c040*/  IMAD.MOV.U32 R5, RZ, RZ, R2 ;  /* 0x000000ffff057224 */ /* 0x000fca00078e0002 */
[----:B------:R0:W-:Y:S04]  /*1c050*/  STL.64 [R1+0x19f8], R4 ;  /* 0x0019f80401007387 */ /* 0x0001e80000100a00 */
[----:B0-----:R-:W4:Y:S01]  /*1c060*/  LDL.LU R4, [R1+0x310] ;  /* 0x0003100001047983 */ /* 0x001f220000300800 */
[----:B------:R-:W4:Y:S02]  /*1c070*/  LDL.LU R5, [R1+0x314] ;  /* 0x0003140001057983 */ /* 0x000f240000300800 */
[----:B------:R-:W4:Y:S02]  /*1c080*/  LDL.LU R6, [R1+0x318] ;  /* 0x0003180001067983 */ /* 0x000f240000300800 */
[----:B------:R-:W4:Y:S01]  /*1c090*/  LDL.LU R7, [R1+0x31c] ;  /* 0x00031c0001077983 */ /* 0x000f220000300800 */
[----:B------:R-:W-:Y:S01]  /*1c0a0*/  STL.64 [R1+0x20], R12 ;  /* 0x0000200c01007387 */ /* 0x000fe20000100a00 */
[----:B------:R-:W-:Y:S02]  /*1c0b0*/  STL.64 [R1+0x28], R14 ;  /* 0x0000280e01007387 */ /* 0x000fe40000100a00 */
[----:B------:R0:W-:Y:S02]  /*1c0c0*/  STL.64 [R1+0x19d0], R12 ;  /* 0x0019d00c01007387 */ /* 0x0001e40000100a00 */
[----:B0-----:R-:W2:Y:S01]  /*1c0d0*/  LDL.LU R12, [R1+0x2f0] ;  /* 0x0002f000010c7983 */ /* 0x001ea20000300800 */
[----:B------:R-:W2:Y:S02]  /*1c0e0*/  LDL.LU R13, [R1+0x2f4] ;  /* 0x0002f400010d7983 */ /* 0x000ea40000300800 */
[----:B------:R-:W2:Y:S02]  /*1c0f0*/  LDL.LU R14, [R1+0x2f8] ;  /* 0x0002f800010e7983 */ /* 0x000ea40000300800 */
[----:B------:R-:W2:Y:S02]  /*1c100*/  LDL.LU R15, [R1+0x2fc] ;  /* 0x0002fc00010f7983 */ /* 0x000ea40000300800 */
[----:B-1----:R-:W-:-:S02]  /*1c110*/  IMAD.MOV.U32 R9, RZ, RZ, R20 ;  /* 0x000000ffff097224 */ /* 0x002fc400078e0014 */
[----:B------:R-:W-:Y:S01]  /*1c120*/  IMAD.MOV.U32 R8, RZ, RZ, R21 ;  /* 0x000000ffff087224 */ /* 0x000fe200078e0015 */
[----:B--2---:R-:W-:Y:S01]  /*1c130*/  STL.64 [R1+0x19e8], R14 ;  /* 0x0019e80e01007387 */ /* 0x004fe20000100a00 */
[----:B------:R0:W-:Y:S03]  /*1c140*/  STL.64 [R1+0x19e0], R12 ;  /* 0x0019e00c01007387 */ /* 0x0001e60000100a00 */
[----:B0-----:R-:W2:Y:S01]  /*1c150*/  LDL.LU R12, [R1+0x300] ;  /* 0x00030000010c7983 */ /* 0x001ea20000300800 */
[----:B------:R-:W2:Y:S02]  /*1c160*/  LDL.LU R13, [R1+0x304] ;  /* 0x00030400010d7983 */ /* 0x000ea40000300800 */
[----:B------:R-:W2:Y:S02]  /*1c170*/  LDL.LU R14, [R1+0x308] ;  /* 0x00030800010e7983 */ /* 0x000ea40000300800 */
[----:B------:R-:W2:Y:S01]  /*1c180*/  LDL.LU R15, [R1+0x30c] ;  /* 0x00030c00010f7983 */ /* 0x000ea20000300800 */
[----:B------:R-:W-:Y:S01]  /*1c190*/  STL.64 [R1+0x10], R20 ;  /* 0x0000101401007387 */ /* 0x000fe20000100a00 */
[----:B------:R0:W-:Y:S03]  /*1c1a0*/  STL.64 [R1+0x18], R22 ;  /* 0x0000181601007387 */ /* 0x0001e60000100a00 */
[----:B0-----:R-:W2:Y:S01]  /*1c1b0*/  LDL.LU.64 R22, [R1+0x1a10] ;  /* 0x001a100001167983 */ /* 0x001ea20000300a00 */
[----:B------:R-:W2:Y:S02]  /*1c1c0*/  LDL.LU.64 R20, [R1+0x1a08] ;  /* 0x001a080001147983 */ /* 0x000ea40000300a00 */
[----:B---3--:R-:W-:-:S02]  /*1c1d0*/  IMAD.MOV.U32 R3, RZ, RZ, R24 ;  /* 0x000000ffff037224 */ /* 0x008fc400078e0018 */
[----:B------:R-:W-:Y:S01]  /*1c1e0*/  IMAD.MOV.U32 R2, RZ, RZ, R25 ;  /* 0x000000ffff027224 */ /* 0x000fe200078e0019 */
[C---:B--2---:R-:W-:Y:S01]  /*1c1f0*/  HMMA.16816.F32.BF16 R16, R20.reuse, R24, R16 ;  /* 0x000000181410723c */ /* 0x044fe20000041810 */
[----:B------:R-:W4:Y:S11]  /*1c200*/  LDL.LU.64 R24, [R1+0x1a00] ;  /* 0x001a000001187983 */ /* 0x000f360000300a00 */
[----:B------:R-:W-:Y:S11]  /*1c210*/  @!UPT UIADD3 URZ, URZ, URZ, URZ ;  /* 0x0000003f3f3ff290 */ /* 0x000ff6000fffe03f */
[----:B------:R-:W-:Y:S01]  /*1c220*/  @!UPT UIADD3 URZ, URZ, URZ, URZ ;  /* 0x0000003f3f3ff290 */ /* 0x000fe2000fffe03f */
[----:B------:R-:W-:Y:S01]  /*1c230*/  IMAD.MOV.U32 R0, RZ, RZ, R16 ;  /* 0x000000ffff007224 */ /* 0x000fe200078e0010 */
[----:B------:R-:W-:Y:S01]  /*1c240*/  STL [R1+0x354], R17 ;  /* 0x0003541101007387 */ /* 0x000fe20000100800 */
[----:B------:R-:W-:Y:S02]  /*1c250*/  STL.64 [R1+0x358], R18 ;  /* 0x0003581201007387 */ /* 0x000fe40000100a00 */
[----:B------:R-:W0:Y:S01]  /*1c260*/  LDSM.16.M88.4 R16, [R10+0x11800] ;  /* 0x011800000a10783b */ /* 0x000e220000000200 */
[----:B------:R-:W-:Y:S01]  /*1c270*/  STL [R1+0x162c], R0 ;  /* 0x00162c0001007387 */ /* 0x000fe20000100800 */
[----:B----4-:R-:W-:Y:S03]  /*1c280*/  HMMA.16816.F32.BF16 R24, R20, R24, R4 ;  /* 0x000000181418723c */ /* 0x010fe60000041804 */
[----:B------:R-:W2:Y:S11]  /*1c290*/  LDL.LU.64 R4, [R1+0x19f8] ;  /* 0x0019f80001047983 */ /* 0x000eb60000300a00 */
[----:B------:R-:W-:Y:S09]  /*1c2a0*/  @!UPT UIADD3 URZ, URZ, URZ, URZ ;  /* 0x0000003f3f3ff290 */ /* 0x000ff2000fffe03f */
[----:B------:R1:W-:Y:S01]  /*1c2b0*/  STL.64 [R1+0x340], R24 ;  /* 0x0003401801007387 */ /* 0x0003e20000100a00 */
[----:B------:R-:W-:Y:S03]  /*1c2c0*/  STL [R1+0x348], R26 ;  /* 0x0003481a01007387 */ /* 0x000fe60000100800 */
[----:B-1----:R-:W3:Y:S01]  /*1c2d0*/  LDL.LU.64 R24, [R1+0x19f0] ;  /* 0x0019f00001187983 */ /* 0x002ee20000300a00 */
[----:B------:R-:W-:-:S05]  /*1c2e0*/  IMAD.MOV.U32 R0, RZ, RZ, R27 ;  /* 0x000000ffff007224 */ /* 0x000fca00078e001b */
[----:B------:R-:W-:Y:S01]  /*1c2f0*/  STL [R1+0x1638], R0 ;  /* 0x0016380001007387 */ /* 0x000fe20000100800 */
[----:B0-----:R-:W-:Y:S02]  /*1c300*/  STL.64 [R1], R16 ;  /* 0x0000001001007387 */ /* 0x001fe40000100a00 */
[----:B------:R3:W-:Y:S02]  /*1c310*/  STL.64 [R1+0x8], R18 ;  /* 0x0000081201007387 */ /* 0x0007e40000100a00 */
[----:B------:R-:W-:Y:S01]  /*1c320*/  STL.64 [R1+0x19c8], R16 ;  /* 0x0019c81001007387 */ /* 0x000fe20000100a00 */
[----:B--2---:R-:W-:Y:S01]  /*1c330*/  HMMA.16816.F32.BF16 R4, R20, R4, R12 ;  /* 0x000000041404723c */ /* 0x004fe2000004180c */
[----:B---3--:R-:W-:Y:S02]  /*1c340*/  IMAD.MOV.U32 R18, RZ, RZ, R25 ;  /* 0x000000ffff127224 */ /* 0x008fe400078e0019 */
[----:B------:R-:W-:Y:S02]  /*1c350*/  IMAD.MOV.U32 R19, RZ, RZ, R24 ;  /* 0x000000ffff137224 */ /* 0x000fe400078e0018 */
[----:B------:R-:W0:Y:S04]  /*1c360*/  LDSM.16.M88.4 R24, [R10+0x11c00] ;  /* 0x011c00000a18783b */ /* 0x000e280000000200 */
[----:B0-----:R-:W-:Y:S01]  /*1c370*/  STL [R1+0x1634], R26 ;  /* 0x0016341a01007387 */ /* 0x001fe20000100800 */
[----:B------:R-:W-:Y:S02]  /*1c380*/  STL [R1+0x1630], R27 ;  /* 0x0016301b01007387 */ /* 0x000fe40000100800 */
[----:B------:R-:W2:Y:S02]  /*1c390*/  LDL.LU.64 R14, [R1+0x19e8] ;  /* 0x0019e800010e7983 */ /* 0x000ea40000300a00 */
[----:B------:R-:W2:Y:S09]  /*1c3a0*/  LDL.LU.64 R12, [R1+0x19e0] ;  /* 0x0019e000010c7983 */ /* 0x000eb20000300a00 */
[----:B------:R0:W-:Y:S01]  /*1c3b0*/  STL.64 [R1+0x330], R4 ;  /* 0x0003300401007387 */ /* 0x0001e20000100a00 */
[----:B------:R2:W-:Y:S03]  /*1c3c0*/  STL.64 [R1+0x338], R6 ;  /* 0x0003380601007387 */ /* 0x0005e60000100a00 */
[----:B0-----:R-:W2:Y:S01]  /*1c3d0*/  LDL.LU.64 R4, [R1+0x19d8] ;  /* 0x0019d80001047983 */ /* 0x001ea20000300a00 */
[----:B------:R-:W-:-:S02]  /*1c3e0*/  IMAD.MOV.U32 R16, RZ, RZ, R29 ;  /* 0x000000ffff107224 */ /* 0x000fc400078e001d */
[----:B------:R-:W-:Y:S01]  /*1c3f0*/  IMAD.MOV.U32 R17, RZ, RZ, R28 ;  /* 0x000000ffff117224 */ /* 0x000fe200078e001c */
[----:B--2---:R-:W-:Y:S01]  /*1c400*/  HMMA.16816.F32.BF16 R4, R20, R4, R12 ;  /* 0x000000041404723c */ /* 0x004fe2000004180c */
[----:B------:R-:W2:Y:S11]  /*1c410*/  LDL.LU.64 R12, [R1+0x19d0] ;  /* 0x0019d000010c7983 */ /* 0x000eb60000300a00 */
[----:B------:R-:W-:Y:S11]  /*1c420*/  @!UPT UIADD3 URZ, URZ, URZ, URZ ;  /* 0x0000003f3f3ff290 */ /* 0x000ff6000fffe03f */
[----:B------:R-:W-:Y:S01]  /*1c430*/  STL.64 [R1+0x320], R4 ;  /* 0x0003200401007387 */ /* 0x000fe20000100a00 */
[----:B------:R-:W-:Y:S02]  /*1c440*/  IMAD.MOV.U32 R29, RZ, RZ, R6 ;  /* 0x000000ffff1d7224 */ /* 0x000fe400078e0006 */
[----:B------:R-:W-:Y:S02]  /*1c450*/  IMAD.MOV.U32 R28, RZ, RZ, R7 ;  /* 0x000000ffff1c7224 */ /* 0x000fe400078e0007 */
[----:B------:R-:W0:Y:S04]  /*1c460*/  LDSM.16.MT88.4 R4, [R11+0x8080] ;  /* 0x008080000b04783b */ /* 0x000e280000004200 */
[----:B------:R-:W-:Y:S01]  /*1c470*/  STL [R1+0x1640], R28 ;  /* 0x0016401c01007387 */ /* 0x000fe20000100800 */
[----:B------:R-:W-:Y:S03]  /*1c480*/  STL [R1+0x163c], R29 ;  /* 0x00163c1d01007387 */ /* 0x000fe60000100800 */
[----:B0-----:R-:W-:Y:S01]  /*1c490*/  STL.64 [R1+0x19b0], R6 ;  /* 0x0019b00601007387 */ /* 0x001fe20000100a00 */
[----:B------:R0:W-:Y:S02]  /*1c4a0*/  STL.64 [R1+0x19a8], R4 ;  /* 0x0019a80401007387 */ /* 0x0001e40000100a00 */
[----:B0-----:R-:W-:-:S02]  /*1c4b0*/  IMAD.MOV.U32 R4, RZ, RZ, R9 ;  /* 0x000000ffff047224 */ /* 0x001fc400078e0009 */
[----:B------:R-:W-:Y:S02]  /*1c4c0*/  IMAD.MOV.U32 R5, RZ, RZ, R8 ;  /* 0x000000ffff057224 */ /* 0x000fe400078e0008 */
[----:B------:R-:W0:Y:S01]  /*1c4d0*/  LDSM.16.MT88.4 R8, [R11+0x8100] ;  /* 0x008100000b08783b */ /* 0x000e220000004200 */
[C---:B--2---:R-:W-:Y:S11]  /*1c4e0*/  HMMA.16816.F32.BF16 R16, R20.reuse, R12, R16 ;  /* 0x0000000c1410723c */ /* 0x044ff60000041810 */
[----:B------:R-:W-:Y:S11]  /*1c4f0*/  @!UPT UIADD3 URZ, URZ, URZ, URZ ;  /* 0x0000003f3f3ff290 */ /* 0x000ff6000fffe03f */
[----:B------:R-:W-:Y:S01]  /*1c500*/  @!UPT UIADD3 URZ, URZ, URZ, URZ ;  /* 0x0000003f3f3ff290 */ /* 0x000fe2000fffe03f */
[----:B------:R1:W-:Y:S01]  /*1c510*/  STL.64 [R1+0x310], R16 ;  /* 0x0003101001007387 */ /* 0x0003e20000100a00 */
[----:B------:R-:W-:Y:S03]  /*1c520*/  STL.64 [R1+0x318], R18 ;  /* 0x0003181201007387 */ /* 0x000fe60000100a00 */
[----:B-1----:R-:W2:Y:S01]  /*1c530*/  LDL.LU.64 R16, [R1+0x19c8] ;  /* 0x0019c80001107983 */ /* 0x002ea20000300a00 */
[----:B0-----:R-:W-:Y:S02]  /*1c540*/  STL.64 [R1+0x1960], R10 ;  /* 0x0019600a01007387 */ /* 0x001fe40000100a00 */
[----:B------:R0:W-:Y:S02]  /*1c550*/  STL.64 [R1+0x1958], R8 ;  /* 0x0019580801007387 */ /* 0x0001e40000100a00 */
[----:B0-----:R-:W3:Y:S01]  /*1c560*/  LDL.LU R8, [R1+0x4c0] ;  /* 0x0004c00001087983 */ /* 0x001ee20000300800 */
[----:B------:R-:W3:Y:S02]  /*1c570*/  LDL.LU R9, [R1+0x4c4] ;  /* 0x0004c40001097983 */ /* 0x000ee40000300800 */
[----:B------:R-:W3:Y:S02]  /*1c580*/  LDL.LU R10, [R1+0x4c8] ;  /* 0x0004c800010a7983 */ /* 0x000ee40000300800 */
[----:B------:R-:W3:Y:S01]  /*1c590*/  LDL.LU R11, [R1+0x4cc] ;  /* 0x0004cc00010b7983 */ /* 0x000ee20000300800 */
[----:B------:R-:W0:Y:S02]  /*1c5a0*/  S2R R15, SR_TID.X ;  /* 0x00000000000f7919 */ /* 0x000e240000002100 */
[----:B0-----:R-:W-:Y:S01]  /*1c5b0*/  IMAD.SHL.U32 R14, R15, 0x2, RZ ;  /* 0x000000020f0e7824 */ /* 0x001fe200078e00ff */
[----:B---3--:R-:W-:Y:S11]  /*1c5c0*/  HMMA.16816.F32.BF16 R4, R20, R4, R8 ;  /* 0x000000041404723c */ /* 0x008ff60000041808 */
[----:B------:R-:W-:Y:S11]  /*1c5d0*/  @!UPT UIADD3 URZ, URZ, URZ, URZ ;  /* 0x0000003f3f3ff290 */ /* 0x000ff6000fffe03f */
[----:B------:R-:W-:Y:S02]  /*1c5e0*/  @!UPT UIADD3 URZ, URZ, URZ, URZ ;  /* 0x0000003f3f3ff290 */ /* 0x000fe4000fffe03f */
[----:B------:R-:W-:Y:S02]  /*1c5f0*/  IMAD.MOV.U32 R27, RZ, RZ, R7 ;  /* 0x000000ffff1b7224 */ /* 0x000fe400078e0007 */
[----:B------:R-:W-:Y:S02]  /*1c600*/  IMAD.MOV.U32 R29, RZ, RZ, R4 ;  /* 0x000000ffff1d7224 */ /* 0x000fe400078e0004 */
[----:B------:R-:W-:Y:S02]  /*1c610*/  IMAD.MOV.U32 R0, RZ, RZ, R5 ;  /* 0x000000ffff007224 */ /* 0x000fe400078e0005 */
[----:B------:R-:W-:Y:S01]  /*1c620*/  IMAD.MOV.U32 R26, RZ, RZ, R6 ;  /* 0x000000ffff1a7224 */ /* 0x000fe200078e0006 */
[----:B------:R-:W-:Y:S01]  /*1c630*/  STL [R1+0x1650], R27 ;  /* 0x0016501b01007387 */ /* 0x000fe20000100800 */
[----:B------:R-:W3:Y:S02]  /*1c640*/  LDL.LU R4, [R1+0x210] ;  /* 0x0002100001047983 */ /* 0x000ee40000300800 */
[----:B------:R-:W3:Y:S02]  /*1c650*/  LDL.LU R5, [R1+0x214] ;  /* 0x0002140001057983 */ /* 0x000ee40000300800 */
[----:B------:R-:W4:Y:S01]  /*1c660*/  LDL.LU R6, [R1+0x218] ;  /* 0x0002180001067983 */ /* 0x000f220000300800 */
[----:B------:R-:W4:Y:S01]  /*1c670*/  LDL.LU R7, [R1+0x21c] ;  /* 0x00021c0001077983 */ /* 0x000f220000300800 */
[----:B------:R-:W-:-:S04]  /*1c680*/  LOP3.LUT R14, R14, 0x10, RZ, 0xc0, !PT ;  /* 0x000000100e0e7812 */ /* 0x000fc800078ec0ff */
[----:B------:R-:W-:Y:S01]  /*1c690*/  LOP3.LUT R11, R14, 0x60, R15, 0xf8, !PT ;  /* 0x000000600e0b7812 */ /* 0x000fe200078ef80f */
[C---:B------:R-:W-:Y:S02]  /*1c6a0*/  LOP3.LUT R14, R15.reuse, 0x7, RZ, 0xc0, !PT ;  /* 0x000000070f0e7812 */ /* 0x040fe400078ec0ff */
[----:B------:R-:W-:-:S03]  /*1c6b0*/  IMAD.SHL.U32 R15, R15, 0x200, RZ ;  /* 0x000002000f0f7824 */ /* 0x000fc600078e00ff */
[----:B------:R-:W-:Y:S02]  /*1c6c0*/  IMAD R14, R14, 0x410, RZ ;  /* 0x000004100e0e7824 */ /* 0x000fe400078e02ff */
[----:B------:R-:W-:-:S03]  /*1c6d0*/  LOP3.LUT R15, R15, 0x2000, RZ, 0xc0, !PT ;  /* 0x000020000f0f7812 */ /* 0x000fc600078ec0ff */
[----:B------:R-:W-:Y:S01]  /*1c6e0*/  LOP3.LUT R11, R14, R11, RZ, 0x3c, !PT ;  /* 0x0000000b0e0b7212 */ /* 0x000fe200078e3cff */
[----:B------:R-:W-:-:S04]  /*1c6f0*/  IMAD.MOV.U32 R28, RZ, RZ, R13 ;  /* 0x000000ffff1c7224 */ /* 0x000fc800078e000d */
[----:B------:R-:W-:-:S05]  /*1c700*/  IMAD.IADD R11, R15, 0x1, R11 ;  /* 0x000000010f0b7824 */ /* 0x000fca00078e020b */
[----:B------:R-:W0:Y:S04]  /*1c710*/  LDSM.16.MT88.4 R12, [R11+0x8180] ;  /* 0x008180000b0c783b */ /* 0x000e280000004200 */
[----:B----4-:R-:W-:Y:S01]  /*1c720*/  STL.64 [R1+0x19c0], R6 ;  /* 0x0019c00601007387 */ /* 0x010fe20000100a00 */
[----:B---3--:R1:W-:Y:S03]  /*1c730*/  STL.64 [R1+0x19b8], R4 ;  /* 0x0019b80401007387 */ /* 0x0083e60000100a00 */
[----:B-1----:R-:W2:Y:S01]  /*1c740*/  LDL.LU R4, [R1+0x550] ;  /* 0x0005500001047983 */ /* 0x002ea20000300800 */
[----:B------:R-:W2:Y:S02]  /*1c750*/  LDL.LU R5, [R1+0x554] ;  /* 0x0005540001057983 */ /* 0x000ea40000300800 */
[----:B------:R-:W2:Y:S02]  /*1c760*/  LDL.LU R6, [R1+0x558] ;  /* 0x0005580001067983 */ /* 0x000ea40000300800 */
[----:B------:R-:W2:Y:S01]  /*1c770*/  LDL.LU R7, [R1+0x55c] ;  /* 0x00055c0001077983 */ /* 0x000ea20000300800 */
[----:B------:R-:W-:Y:S01]  /*1c780*/  STL [R1+0x164c], R26 ;  /* 0x00164c1a01007387 */ /* 0x000fe20000100800 */
[----:B------:R-:W-:Y:S02]  /*1c790*/  STL [R1+0x1648], R0 ;  /* 0x0016480001007387 */ /* 0x000fe40000100800 */
[----:B------:R-:W-:Y:S02]  /*1c7a0*/  STL [R1+0x1644], R29 ;  /* 0x0016441d01007387 */ /* 0x000fe40000100800 */
[----:B0-----:R-:W-:Y:S01]  /*1c7b0*/  STL.64 [R1+0x18f0], R14 ;  /* 0x0018f00e01007387 */ /* 0x001fe20000100a00 */
[----:B------:R0:W-:Y:S04]  /*1c7c0*/  STL.64 [R1+0x18e8], R12 ;  /* 0x0018e80c01007387 */ /* 0x0001e80000100a00 */
[----:B0-----:R-:W3:Y:S01]  /*1c7d0*/  LDL.64 R12, [R1+0x50] ;  /* 0x00005000010c7983 */ /* 0x001ee20000100a00 */
[----:B--2---:R-:W-:Y:S03]  /*1c7e0*/  HMMA.16816.F32.BF16 R4, R20, R16, R4 ;  /* 0x000000101404723c */ /* 0x004fe60000041804 */
[----:B---3--:R0:W-:Y:S02]  /*1c7f0*/  STL.64 [R1+0x1990], R12 ;  /* 0x0019900c01007387 */ /* 0x0081e40000100a00 */
[----:B0-----:R-:W-:-:S02]  /*1c800*/  IMAD.MOV.U32 R12, RZ, RZ, R3 ;  /* 0x000000ffff0c7224 */ /* 0x001fc400078e0003 */
[----:B------:R-:W-:Y:S02]  /*1c810*/  IMAD.MOV.U32 R13, RZ, RZ, R2 ;  /* 0x000000ffff0d7224 */ /* 0x000fe400078e0002 */
[----:B------:R-:W-:Y:S02]  /*1c820*/  IMAD.MOV.U32 R3, RZ, RZ, R16 ;  /* 0x000000ffff037224 */ /* 0x000fe400078e0010 */
[----:B------:R-:W-:Y:S02]  /*1c830*/  IMAD.MOV.U32 R2, RZ, RZ, R17 ;  /* 0x000000ffff027224 */ /* 0x000fe400078e0011 */
[----:B------:R-:W0:Y:S10]  /*1c840*/  LDSM.16.MT88.4 R16, [R11+0x8200] ;  /* 0x008200000b10783b */ /* 0x000e340000004200 */
[----:B------:R-:W-:Y:S01]  /*1c850*/  STL.64 [R1+0x2f0], R4 ;  /* 0x0002f00401007387 */ /* 0x000fe20000100a00 */
[----:B------:R1:W-:Y:S03]  /*1c860*/  STL.64 [R1+0x2f8], R6 ;  /* 0x0002f80601007387 */ /* 0x0003e60000100a00 */
[----:B-1----:R-:W2:Y:S01]  /*1c870*/  LDL.LU.64 R6, [R1+0x19c0] ;  /* 0x0019c00001067983 */ /* 0x002ea20000300a00 */
[----:B------:R-:W2:Y:S03]  /*1c880*/  LDL.LU.64 R4, [R1+0x19b8] ;  /* 0x0019b80001047983 */ /* 0x000ea60000300a00 */
[----:B0-----:R-:W-:Y:S01]  /*1c890*/  STL.64 [R1+0x1858], R18 ;  /* 0x0018581201007387 */ /* 0x001fe20000100a00 */
[----:B------:R0:W-:Y:S03]  /*1c8a0*/  STL.64 [R1+0x1850], R16 ;  /* 0x0018501001007387 */ /* 0x0001e60000100a00 */
[----:B0-----:R-:W3:Y:S04]  /*1c8b0*/  LDL.64 R16, [R1+0x10] ;  /* 0x0000100001107983 */ /* 0x001ee80000100a00 */
[----:B---3--:R0:W-:Y:S04]  /*1c8c0*/  STL.64 [R1+0x1988], R16 ;  /* 0x0019881001007387 */ /* 0x0081e80000100a00 */
[----:B0-----:R-:W3:Y:S01]  /*1c8d0*/  LDL.LU R16, [R1+0x5b0] ;  /* 0x0005b00001107983 */ /* 0x001ee20000300800 */
[----:B------:R-:W3:Y:S02]  /*1c8e0*/  LDL.LU R17, [R1+0x5b4] ;  /* 0x0005b40001117983 */ /* 0x000ee40000300800 */
[----:B------:R-:W4:Y:S02]  /*1c8f0*/  LDL.LU R18, [R1+0x5b8] ;  /* 0x0005b80001127983 */ /* 0x000f240000300800 */
[----:B------:R-:W4:Y:S01]  /*1c900*/  LDL.LU R19, [R1+0x5bc] ;  /* 0x0005bc0001137983 */ /* 0x000f220000300800 */
[----:B--2---:R-:W-:Y:S01]  /*1c910*/  HMMA.16816.F32.BF16 R20, R20, R24, R4 ;  /* 0x000000181414723c */ /* 0x004fe20000041804 */
[----:B----4-:R-:W-:Y:S01]  /*1c920*/  STL.64 [R1+0x19a0], R18 ;  /* 0x0019a01201007387 */ /* 0x010fe20000100a00 */
[----:B---3--:R0:W-:Y:S03]  /*1c930*/  STL.64 [R1+0x1998], R16 ;  /* 0x0019981001007387 */ /* 0x0081e60000100a00 */
[----:B0-----:R-:W2:Y:S01]  /*1c940*/  LDL.LU R16, [R1+0x5d0] ;  /* 0x0005d00001107983 */ /* 0x001ea20000300800 */
[----:B------:R-:W2:Y:S02]  /*1c950*/  LDL.LU R17, [R1+0x5d4] ;  /* 0x0005d40001117983 */ /* 0x000ea40000300800 */
[----:B------:R-:W2:Y:S02]  /*1c960*/  LDL.LU R18, [R1+0x5d8] ;  /* 0x0005d80001127983 */ /* 0x000ea40000300800 */
[----:B------:R-:W2:Y:S01]  /*1c970*/  LDL.LU R19, [R1+0x5dc] ;  /* 0x0005dc0001137983 */ /* 0x000ea20000300800 */
[----:B------:R-:W2:Y:S01]  /*1c980*/  LDL.LU.64 R6, [R1+0x19b0] ;  /* 0x0019b00001067983 */ /* 0x000ea20000300a00 */
[----:B------:R-:W2:Y:S11]  /*1c990*/  LDL.LU.64 R4, [R1+0x19a8] ;  /* 0x0019a80001047983 */ /* 0x000eb60000300a00 */
[----:B------:R-:W-:Y:S02]  /*1c9a0*/  STL.64 [R1+0x250], R20 ;  /* 0x0002501401007387 */ /* 0x000fe40000100a00 */
[----:B------:R-:W-:Y:S02]  /*1c9b0*/  STL.64 [R1+0x258], R22 ;  /* 0x0002581601007387 */ /* 0x000fe40000100a00 */
[----:B------:R-:W0:Y:S04]  /*1c9c0*/  LDSM.16.MT88.4 R20, [R11+0x8280] ;  /* 0x008280000b14783b */ /* 0x000e280000004200 */
[----:B------:R-:W3:Y:S04]  /*1c9d0*/  LDL R8, [R1+0x30] ;  /* 0x0000300001087983 */ /* 0x000ee80000100800 */
[----:B------:R-:W3:Y:S04]  /*1c9e0*/  LDL R9, [R1+0x34] ;  /* 0x0000340001097983 */ /* 0x000ee80000100800 */
[----:B0-----:R-:W-:Y:S01]  /*1c9f0*/  STL.64 [R1+0x17d8], R22 ;  /* 0x0017d81601007387 */ /* 0x001fe20000100a00 */
[----:B------:R0:W-:Y:S03]  /*1ca00*/  STL.64 [R1+0x17d0], R20 ;  /* 0x0017d01401007387 */ /* 0x0001e60000100a00 */
[----:B0-----:R-:W4:Y:S01]  /*1ca10*/  LDL.LU R20, [R1+0x5c0] ;  /* 0x0005c00001147983 */ /* 0x001f220000300800 */
[----:B------:R-:W4:Y:S02]  /*1ca20*/  LDL.LU R21, [R1+0x5c4] ;  /* 0x0005c40001157983 */ /* 0x000f240000300800 */
[----:B------:R-:W4:Y:S02]  /*1ca30*/  LDL.LU R22, [R1+0x5c8] ;  /* 0x0005c80001167983 */ /* 0x000f240000300800 */
[----:B------:R-:W4:Y:S01]  /*1ca40*/  LDL.LU R23, [R1+0x5cc] ;  /* 0x0005cc0001177983 */ /* 0x000f220000300800 */
[C---:B--2---:R-:W-:Y:S01]  /*1ca50*/  HMMA.16816.F32.BF16 R12, R4.reuse, R12, R16 ;  /* 0x0000000c040c723c */ /* 0x044fe20000041810 */
[----:B------:R-:W2:Y:S01]  /*1ca60*/  LDL.LU.64 R18, [R1+0x19a0] ;  /* 0x0019a00001127983 */ /* 0x000ea20000300a00 */
[----:B------:R-:W2:Y:S11]  /*1ca70*/  LDL.LU.64 R16, [R1+0x1998] ;  /* 0x0019980001107983 */ /* 0x000eb60000300a00 */
[----:B------:R-:W-:Y:S10]  /*1ca80*/  @!UPT UIADD3 URZ, URZ, URZ, URZ ;  /* 0x0000003f3f3ff290 */ /* 0x000ff4000fffe03f */
[----:B------:R0:W-:Y:S01]  /*1ca90*/  STL.64 [R1+0x240], R12 ;  /* 0x0002400c01007387 */ /* 0x0001e20000100a00 */
[----:B------:R-:W-:Y:S03]  /*1caa0*/  STL.64 [R1+0x248], R14 ;  /* 0x0002480e01007387 */ /* 0x000fe60000100a00 */
[----:B0-----:R-:W4:Y:S02]  /*1cab0*/  LDL.LU.64 R12, [R1+0x1990] ;  /* 0x00199000010c7983 */ /* 0x001f240000300a00 */
[C---:B----4-:R-:W-:Y:S01]  /*1cac0*/  HMMA.16816.F32.BF16 R20, R4.reuse, R12, R20 ;  /* 0x0000000c0414723c */ /* 0x050fe20000041814 */
[----:B------:R-:W-:Y:S02]  /*1cad0*/  IMAD.MOV.U32 R10, RZ, RZ, R12 ;  /* 0x000000ffff0a7224 */ /* 0x000fe400078e000c */
[----:B------:R-:W-:Y:S11]  /*1cae0*/  IMAD.MOV.U32 R0, RZ, RZ, R13 ;  /* 0x000000ffff007224 */ /* 0x000ff600078e000d */
[----:B------:R-:W-:Y:S09]  /*1caf0*/  @!UPT UIADD3 URZ, URZ, URZ, URZ ;  /* 0x0000003f3f3ff290 */ /* 0x000ff2000fffe03f */
[----:B------:R0:W-:Y:S01]  /*1cb00*/  STL.64 [R1+0x230], R20 ;  /* 0x0002301401007387 */ /* 0x0001e20000100a00 */
[----:B------:R1:W-:Y:S03]  /*1cb10*/  STL.64 [R1+0x238], R22 ;  /* 0x0002381601007387 */ /* 0x0003e60000100a00 */
[----:B0-----:R-:W4:Y:S01]  /*1cb20*/  LDL.LU R20, [R1+0x500] ;  /* 0x0005000001147983 */ /* 0x001f220000300800 */
[----:B------:R-:W4:Y:S02]  /*1cb30*/  LDL.LU R21, [R1+0x504] ;  /* 0x0005040001157983 */ /* 0x000f240000300800 */
[----:B-1----:R-:W2:Y:S02]  /*1cb40*/  LDL.LU R22, [R1+0x508] ;  /* 0x0005080001167983 */ /* 0x002ea40000300800 */
[----:B------:R-:W2:Y:S01]  /*1cb50*/  LDL.LU R23, [R1+0x50c] ;  /* 0x00050c0001177983 */ /* 0x000ea20000300800 */
[----:B------:R-:W2:Y:S01]  /*1cb60*/  LDL.LU R12, [R1+0x100] ;  /* 0x00010000010c7983 */ /* 0x000ea20000300800 */
[----:B------:R-:W2:Y:S02]  /*1cb70*/  LDL.LU R13, [R1+0x104] ;  /* 0x00010400010d7983 */ /* 0x000ea40000300800 */
[----:B------:R-:W2:Y:S02]  /*1cb80*/  LDL.LU R14, [R1+0x108] ;  /* 0x00010800010e7983 */ /* 0x000ea40000300800 */
[----:B------:R-:W2:Y:S02]  /*1cb90*/  LDL.LU R15, [R1+0x10c] ;  /* 0x00010c00010f7983 */ /* 0x000ea40000300800 */
[----:B--2---:R-:W-:Y:S01]  /*1cba0*/  STL.64 [R1+0x1918], R14 ;  /* 0x0019180e01007387 */ /* 0x004fe20000100a00 */
[----:B------:R0:W-:Y:S03]  /*1cbb0*/  STL.64 [R1+0x1910], R12 ;  /* 0x0019100c01007387 */ /* 0x0001e60000100a00 */
[----:B0-----:R-:W2:Y:S01]  /*1cbc0*/  LDL.64 R12, [R1+0x40] ;  /* 0x00004000010c7983 */ /* 0x001ea20000100a00 */
[----:B------:R-:W-:Y:S02]  /*1cbd0*/  STL.64 [R1+0x1900], R22 ;  /* 0x0019001601007387 */ /* 0x000fe40000100a00 */
[----:B----4-:R0:W-:Y:S02]  /*1cbe0*/  STL.64 [R1+0x18f8], R20 ;  /* 0x0018f81401007387 */ /* 0x0101e40000100a00 */
[----:B0-----:R-:W4:Y:S01]  /*1cbf0*/  LDL R20, [R1+0x20] ;  /* 0x0000200001147983 */ /* 0x001f220000100800 */
[----:B--2---:R-:W-:Y:S11]  /*1cc00*/  HMMA.16816.F32.BF16 R16, R4, R12, R16 ;  /* 0x0000000c0410723c */ /* 0x004ff60000041810 */
[----:B------:R-:W-:Y:S11]  /*1cc10*/  @!UPT UIADD3 URZ, URZ, URZ, URZ ;  /* 0x0000003f3f3ff290 */ /* 0x000ff6000fffe03f */
[----:B------:R-:W-:Y:S01]  /*1cc20*/  @!UPT UIADD3 URZ, URZ, URZ, URZ ;  /* 0x0000003f3f3ff290 */ /* 0x000fe2000fffe03f */
[----:B------:R0:W-:Y:S01]  /*1cc30*/  STL.64 [R1+0x220], R16 ;  /* 0x0002201001007387 */ /* 0x0001e20000100a00 */
[----:B------:R1:W-:Y:S03]  /*1cc40*/  STL.64 [R1+0x228], R18 ;  /* 0x0002281201007387 */ /* 0x0003e60000100a00 */
[----:B0-----:R-:W4:Y:S01]  /*1cc50*/  LDL.LU R16, [R1+0x200] ;  /* 0x0002000001107983 */ /* 0x001f220000300800 */
[----:B------:R-:W4:Y:S02]  /*1cc60*/  LDL.LU R17, [R1+0x204] ;  /* 0x0002040001117983 */ /* 0x000f240000300800 */
[----:B-1----:R-:W4:Y:S02]  /*1cc70*/  LDL.LU R18, [R1+0x208] ;  /* 0x0002080001127983 */ /* 0x002f240000300800 */
[----:B------:R-:W4:Y:S01]  /*1cc80*/  LDL.LU R19, [R1+0x20c] ;  /* 0x00020c0001137983 */ /* 0x000f220000300800 */
[----:B------:R0:W-:Y:S02]  /*1cc90*/  STL.64 [R1+0x1928], R12 ;  /* 0x0019280c01007387 */ /* 0x0001e40000100a00 */
[----:B0-----:R-:W-:-:S02]  /*1cca0*/  IMAD.MOV.U32 R12, RZ, RZ, R10 ;  /* 0x000000ffff0c7224 */ /* 0x001fc400078e000a */
[----:B------:R-:W-:-:S05]  /*1ccb0*/  IMAD.MOV.U32 R13, RZ, RZ, R0 ;  /* 0x000000ffff0d7224 */ /* 0x000fca00078e0000 */
[----:B------:R0:W-:Y:S04]  /*1ccc0*/  STL.64 [R1+0x1940], R12 ;  /* 0x0019400c01007387 */ /* 0x0001e80000100a00 */
[----:B0-----:R-:W2:Y:S04]  /*1ccd0*/  LDL.64 R12, [R1+0x60] ;  /* 0x00006000010c7983 */ /* 0x001ea80000100a00 */
[----:B--2---:R0:W-:Y:S04]  /*1cce0*/  STL.64 [R1+0x1968], R12 ;  /* 0x0019680c01007387 */ /* 0x0041e80000100a00 */
[----:B0-----:R-:W3:Y:S01]  /*1ccf0*/  LDL.LU R12, [R1+0x5a0] ;  /* 0x0005a000010c7983 */ /* 0x001ee20000300800 */
[----:B------:R-:W3:Y:S02]  /*1cd00*/  LDL.LU R13, [R1+0x5a4] ;  /* 0x0005a400010d7983 */ /* 0x000ee40000300800 */
[----:B------:R-:W3:Y:S02]  /*1cd10*/  LDL.LU R14, [R1+0x5a8] ;  /* 0x0005a800010e7983 */ /* 0x000ee40000300800 */
[----:B------:R-:W3:Y:S02]  /*1cd20*/  LDL.LU R15, [R1+0x5ac] ;  /* 0x0005ac00010f7983 */ /* 0x000ee40000300800 */
[----:B------:R-:W-:Y:S01]  /*1cd30*/  IMAD.MOV.U32 R21, RZ, RZ, R28 ;  /* 0x000000ffff157224 */ /* 0x000fe200078e001c */
[----:B---3--:R-:W-:Y:S07]  /*1cd40*/  HMMA.16816.F32.BF16 R8, R4, R8, R12 ;  /* 0x000000080408723c */ /* 0x008fee000004180c */
[----:B------:R-:W-:-:S02]  /*1cd50*/  IMAD.MOV.U32 R12, RZ, RZ, R3 ;  /* 0x000000ffff0c7224 */ /* 0x000fc400078e0003 */
[----:B------:R-:W-:-:S05]  /*1cd60*/  IMAD.MOV.U32 R13, RZ, RZ, R2 ;  /* 0x000000ffff0d7224 */ /* 0x000fca00078e0002 */
[----:B------:R0:W-:Y:S04]  /*1cd70*/  STL.64 [R1+0x1980], R12 ;  /* 0x0019800c01007387 */ /* 0x0001e80000100a00 */
[----:B0-----:R-:W2:Y:S01]  /*1cd80*/  LDL.LU R12, [R1+0x1f0] ;  /* 0x0001f000010c7983 */ /* 0x001ea20000300800 */
[----:B------:R-:W2:Y:S02]  /*1cd90*/  LDL.LU R13, [R1+0x1f4] ;  /* 0x0001f400010d7983 */ /* 0x000ea40000300800 */
[----:B------:R-:W2:Y:S03]  /*1cda0*/  LDL.LU R14, [R1+0x1f8] ;  /* 0x0001f800010e7983 */ /* 0x000ea60000300800 */
[----:B------:R-:W-:Y:S01]  /*1cdb0*/  IMAD.MOV.U32 R26, RZ, RZ, R8 ;  /* 0x000000ffff1a7224 */ /* 0x000fe200078e0008 */
[----:B------:R-:W2:Y:S01]  /*1cdc0*/  LDL.LU R15, [R1+0x1fc] ;  /* 0x0001fc00010f7983 */ /* 0x000ea20000300800 */
[----:B------:R-:W-:-:S02]  /*1cdd0*/  IMAD.MOV.U32 R0, RZ, RZ, R9 ;  /* 0x000000ffff007224 */ /* 0x000fc400078e0009 */
[----:B------:R-:W3:Y:S02]  /*1cde0*/  LDL.LU R8, [R1+0x540] ;  /* 0x0005400001087983 */ /* 0x000ee40000300800 */
[----:B------:R-:W-:Y:S01]  /*1cdf0*/  IMAD.MOV.U32 R29, RZ, RZ, R10 ;  /* 0x000000ffff1d7224 */ /* 0x000fe200078e000a */
[----:B------:R-:W3:Y:S01]  /*1ce00*/  LDL.LU R9, [R1+0x544] ;  /* 0x0005440001097983 */ /* 0x000ee20000300800 */
[----:B------:R-:W-:Y:S02]  /*1ce10*/  IMAD.MOV.U32 R28, RZ, RZ, R11 ;  /* 0x000000ffff1c7224 */ /* 0x000fe400078e000b */
[----:B------:R-:W2:Y:S02]  /*1ce20*/  LDL.LU R10, [R1+0x548] ;  /* 0x00054800010a7983 */ /* 0x000ea40000300800 */
[----:B------:R-:W2:Y:S01]  /*1ce30*/  LDL.LU R11, [R1+0x54c] ;  /* 0x00054c00010b7983 */ /* 0x000ea20000300800 */
[C---:B----4-:R-:W-:Y:S01]  /*1ce40*/  HMMA.16816.F32.BF16 R16, R4.reuse, R20, R16 ;  /* 0x000000140410723c */ /* 0x050fe20000041810 */
[----:B--2---:R-:W-:Y:S01]  /*1ce50*/  STL.64 [R1+0x1978], R10 ;  /* 0x0019780a01007387 */ /* 0x004fe20000100a00 */
[----:B---3--:R0:W-:Y:S03]  /*1ce60*/  STL.64 [R1+0x1970], R8 ;  /* 0x0019700801007387 */ /* 0x0081e60000100a00 */
[----:B0-----:R-:W2:Y:S01]  /*1ce70*/  LDL.LU R8, [R1+0x1e0] ;  /* 0x0001e00001087983 */ /* 0x001ea20000300800 */
[----:B------:R-:W2:Y:S02]  /*1ce80*/  LDL.LU R9, [R1+0x1e4] ;  /* 0x0001e40001097983 */ /* 0x000ea40000300800 */
[----:B------:R-:W2:Y:S02]  /*1ce90*/  LDL.LU R10, [R1+0x1e8] ;  /* 0x0001e800010a7983 */ /* 0x000ea40000300800 */
[----:B------:R-:W2:Y:S01]  /*1cea0*/  LDL.LU R11, [R1+0x1ec] ;  /* 0x0001ec00010b7983 */ /* 0x000ea20000300800 */
[----:B------:R-:W-:Y:S01]  /*1ceb0*/  STL [R1+0x175c], R28 ;  /* 0x00175c1c01007387 */ /* 0x000fe20000100800 */
[----:B------:R-:W-:Y:S02]  /*1cec0*/  STL [R1+0x1758], R26 ;  /* 0x0017581a01007387 */ /* 0x000fe40000100800 */
[----:B------:R-:W-:Y:S02]  /*1ced0*/  STL [R1+0x171c], R29 ;  /* 0x00171c1d01007387 */ /* 0x000fe40000100800 */
[----:B------:R-:W-:Y:S07]  /*1cee0*/  STL [R1+0x1718], R0 ;  /* 0x0017180001007387 */ /* 0x000fee0000100800 */
[----:B------:R0:W-:Y:S01]  /*1cef0*/  STL.64 [R1+0x200], R16 ;  /* 0x0002001001007387 */ /* 0x0001e20000100a00 */
[----:B------:R-:W-:Y:S03]  /*1cf00*/  STL [R1+0x208], R18 ;  /* 0x0002081201007387 */ /* 0x000fe60000100800 */
[----:B0-----:R-:W3:Y:S01]  /*1cf10*/  LDL.LU.64 R16, [R1+0x1988] ;  /* 0x0019880001107983 */ /* 0x001ee20000300a00 */
[----:B------:R0:W-:Y:S03]  /*1cf20*/  STL.64 [R1+0x1920], R20 ;  /* 0x0019201401007387 */ /* 0x0001e60000100a00 */
[----:B0-----:R-:W4:Y:S01]  /*1cf30*/  LDL.LU R20, [R1+0x510] ;  /* 0x0005100001147983 */ /* 0x001f220000300800 */
[----:B------:R-:W4:Y:S02]  /*1cf40*/  LDL.LU R21, [R1+0x514] ;  /* 0x0005140001157983 */ /* 0x000f240000300800 */
[----:B------:R-:W2:Y:S02]  /*1cf50*/  LDL.LU R22, [R1+0x518] ;  /* 0x0005180001167983 */ /* 0x000ea40000300800 */
[----:B------:R-:W2:Y:S02]  /*1cf60*/  LDL.LU R23, [R1+0x51c] ;  /* 0x00051c0001177983 */ /* 0x000ea40000300800 */
[----:B--2---:R-:W-:Y:S01]  /*1cf70*/  STL.64 [R1+0x1938], R22 ;  /* 0x0019381601007387 */ /* 0x004fe20000100a00 */
[----:B----4-:R0:W-:Y:S03]  /*1cf80*/  STL.64 [R1+0x1930], R20 ;  /* 0x0019301401007387 */ /* 0x0101e60000100a00 */
[----:B0-----:R-:W2:Y:S01]  /*1cf90*/  LDL.LU R20, [R1+0x520] ;  /* 0x0005200001147983 */ /* 0x001ea20000300800 */
[----:B------:R-:W2:Y:S02]  /*1cfa0*/  LDL.LU R21, [R1+0x524] ;  /* 0x0005240001157983 */ /* 0x000ea40000300800 */
[----:B------:R-:W4:Y:S02]  /*1cfb0*/  LDL.LU R22, [R1+0x528] ;  /* 0x0005280001167983 */ /* 0x000f240000300800 */
[----:B------:R-:W4:Y:S01]  /*1cfc0*/  LDL.LU R23, [R1+0x52c] ;  /* 0x00052c0001177983 */ /* 0x000f220000300800 */
[C---:B---3--:R-:W-:Y:S01]  /*1cfd0*/  HMMA.16816.F32.BF16 R12, R4.reuse, R16, R12 ;  /* 0x00000010040c723c */ /* 0x048fe2000004180c */
[----:B----4-:R-:W-:Y:S01]  /*1cfe0*/  STL.64 [R1+0x1950], R22 ;  /* 0x0019501601007387 */ /* 0x010fe20000100a00 */
[----:B--2---:R0:W-:Y:S03]  /*1cff0*/  STL.64 [R1+0x1948], R20 ;  /* 0x0019481401007387 */ /* 0x0041e60000100a00 */
[----:B0-----:R-:W2:Y:S01]  /*1d000*/  LDL.LU R20, [R1+0x530] ;  /* 0x0005300001147983 */ /* 0x001ea20000300800 */
[----:B------:R-:W2:Y:S02]  /*1d010*/  LDL.LU R21, [R1+0x534] ;  /* 0x0005340001157983 */ /* 0x000ea40000300800 */
[----:B------:R-:W2:Y:S02]  /*1d020*/  LDL.LU R22, [R1+0x538] ;  /* 0x0005380001167983 */ /* 0x000ea40000300800 */
[----:B------:R-:W2:Y:S11]  /*1d030*/  LDL.LU R23, [R1+0x53c] ;  /* 0x00053c0001177983 */ /* 0x000eb60000300800 */
[----:B------:R-:W-:Y:S02]  /*1d040*/  @!UPT UIADD3 URZ, URZ, URZ, URZ ;  /* 0x0000003f3f3ff290 */ /* 0x000fe4000fffe03f */
[----:B------:R0:W-:Y:S01]  /*1d050*/  STL.64 [R1+0x1f0], R12 ;  /* 0x0001f00c01007387 */ /* 0x0001e20000100a00 */
[----:B------:R-:W-:Y:S03]  /*1d060*/  STL.64 [R1+0x1f8], R14 ;  /* 0x0001f80e01007387 */ /* 0x000fe60000100a00 */
[----:B0-----:R-:W3:Y:S01]  /*1d070*/  LDL.LU.64 R12, [R1+0x1980] ;  /* 0x00198000010c7983 */ /* 0x001ee20000300a00 */
[----:B------:R0:W-:Y:S02]  /*1d080*/  STL.64 [R1+0x1908], R16 ;  /* 0x0019081001007387 */ /* 0x0001e40000100a00 */
[----:B------:R-:W-:Y:S01]  /*1d090*/  IMAD.MOV.U32 R27, RZ, RZ, R19 ;  /* 0x000000ffff1b7224 */ /* 0x000fe200078e0013 */
[----:B0-----:R-:W4:Y:S01]  /*1d0a0*/  LDL.LU R16, [R1+0x1d0] ;  /* 0x0001d00001107983 */ /* 0x001f220000300800 */
[----:B------:R-:W4:Y:S02]  /*1d0b0*/  LDL.LU R17, [R1+0x1d4] ;  /* 0x0001d40001117983 */ /* 0x000f240000300800 */
[----:B------:R-:W4:Y:S02]  /*1d0c0*/  LDL.LU R18, [R1+0x1d8] ;  /* 0x0001d80001127983 */ /* 0x000f240000300800 */
[----:B------:R-:W4:Y:S01]  /*1d0d0*/  LDL.LU R19, [R1+0x1dc] ;  /* 0x0001dc0001137983 */ /* 0x000f220000300800 */
[C---:B---3--:R-:W-:Y:S01]  /*1d0e0*/  HMMA.16816.F32.BF16 R12, R4.reuse, R12, R8 ;  /* 0x0000000c040c723c */ /* 0x048fe20000041808 */
[----:B------:R-:W3:Y:S01]  /*1d0f0*/  LDL.LU.64 R10, [R1+0x1978] ;  /* 0x00197800010a7983 */ /* 0x000ee20000300a00 */
[----:B------:R-:W3:Y:S11]  /*1d100*/  LDL.LU.64 R8, [R1+0x1970] ;  /* 0x0019700001087983 */ /* 0x000ef60000300a00 */
[----:B------:R-:W-:Y:S10]  /*1d110*/  @!UPT UIADD3 URZ, URZ, URZ, URZ ;  /* 0x0000003f3f3ff290 */ /* 0x000ff4000fffe03f */
[----:B------:R0:W-:Y:S01]  /*1d120*/  STL.64 [R1+0x1e0], R12 ;  /* 0x0001e00c01007387 */ /* 0x0001e20000100a00 */
[----:B------:R-:W-:Y:S03]  /*1d130*/  STL.64 [R1+0x1e8], R14 ;  /* 0x0001e80e01007387 */ /* 0x000fe60000100a00 */
[----:B0-----:R-:W2:Y:S01]  /*1d140*/  LDL.LU.64 R12, [R1+0x1968] ;  /* 0x00196800010c7983 */ /* 0x001ea20000300a00 */
[----:B---3--:R-:W-:Y:S03]  /*1d150*/  HMMA.16816.F32.BF16 R4, R4, R24, R8 ;  /* 0x000000180404723c */ /* 0x008fe60000041808 */
[----:B------:R-:W3:Y:S01]  /*1d160*/  LDL.LU.64 R10, [R1+0x1960] ;  /* 0x00196000010a7983 */ /* 0x000ee20000300a00 */
[----:B------:R-:W3:Y:S11]  /*1d170*/  LDL.LU.64 R8, [R1+0x1958] ;  /* 0x0019580001087983 */ /* 0x000ef60000300a00 */
[----:B------:R-:W-:Y:S08]  /*1d180*/  @!UPT UIADD3 URZ, URZ, URZ, URZ ;  /* 0x0000003f3f3ff290 */ /* 0x000ff0000fffe03f */
[----:B------:R0:W-:Y:S01]  /*1d190*/  STL.64 [R1+0x140], R4 ;  /* 0x0001400401007387 */ /* 0x0001e20000100a00 */
[----:B------:R-:W-:Y:S03]  /*1d1a0*/  STL.64 [R1+0x148], R6 ;  /* 0x0001480601007387 */ /* 0x000fe60000100a00 */
[----:B0-----:R-:W4:Y:S01]  /*1d1b0*/  LDL.LU.64 R4, [R1+0x30] ;  /* 0x0000300001047983 */ /* 0x001f220000300a00 */
[----:B--2---:R-:W-:Y:S02]  /*1d1c0*/  IMAD.MOV.U32 R2, RZ, RZ, R12 ;  /* 0x000000ffff027224 */ /* 0x004fe400078e000c */
[----:B------:R-:W-:Y:S01]  /*1d1d0*/  IMAD.MOV.U32 R0, RZ, RZ, R13 ;  /* 0x000000ffff007224 */ /* 0x000fe200078e000d */
[C---:B---3--:R-:W-:Y:S11]  /*1d1e0*/  HMMA.16816.F32.BF16 R20, R8.reuse, R12, R20 ;  /* 0x0000000c0814723c */ /* 0x048ff60000041814 */
        /* <DEDUP_REMOVED lines=12> */
[----:B------:R-:W-:Y:S03]  /*1d2b0*/  STL.64 [R1+0x128], R14 ;  /* 0x0001280e01007387 */ /* 0x000fe60000100a00 */
[----:B0-----:R-:W2:Y:S02]  /*1d2c0*/  LDL.LU.64 R12, [R1+0x1928] ;  /* 0x00192800010c7983 */ /* 0x001ea40000300a00 */
[C---:B--2---:R-:W-:Y:S01]  /*1d2d0*/  HMMA.16816.F32.BF16 R20, R8.reuse, R12, R20 ;  /* 0x0000000c0814723c */ /* 0x044fe20000041814 */
[----:B------:R-:W-:Y:S02]  /*1d2e0*/  IMAD.MOV.U32 R26, RZ, RZ, R12 ;  /* 0x000000ffff1a7224 */ /* 0x000fe400078e000c */
[----:B------:R-:W-:Y:S11]  /*1d2f0*/  IMAD.MOV.U32 R7, RZ, RZ, R13 ;  /* 0x000000ffff077224 */ /* 0x000ff600078e000d */
[----:B------:R-:W-:Y:S09]  /*1d300*/  @!UPT UIADD3 URZ, URZ, URZ, URZ ;  /* 0x0000003f3f3ff290 */ /* 0x000ff2000fffe03f */
[----:B------:R0:W-:Y:S01]  /*1d310*/  STL.64 [R1+0x110], R20 ;  /* 0x0001101401007387 */ /* 0x0001e20000100a00 */
[----:B------:R1:W-:Y:S03]  /*1d320*/  STL.64 [R1+0x118], R22 ;  /* 0x0001181601007387 */ /* 0x0003e60000100a00 */
[----:B0-----:R-:W1:Y:S01]  /*1d330*/  LDL.LU.64 R20, [R1+0x1920] ;  /* 0x0019200001147983 */ /* 0x001e620000300a00 */
[----:B------:R-:W4:Y:S02]  /*1d340*/  LDL.LU.64 R14, [R1+0x1918] ;  /* 0x00191800010e7983 */ /* 0x000f240000300a00 */
[----:B------:R-:W4:Y:S02]  /*1d350*/  LDL.LU.64 R12, [R1+0x1910] ;  /* 0x00191000010c7983 */ /* 0x000f240000300a00 */
[C---:B----4-:R-:W-:Y:S08]  /*1d360*/  HMMA.16816.F32.BF16 R12, R8.reuse, R4, R12 ;  /* 0x00000004080c723c */ /* 0x050ff0000004180c */
[C---:B-1----:R-:W-:Y:S11]  /*1d370*/  HMMA.16816.F32.BF16 R20, R8.reuse, R20, R16 ;  /* 0x000000140814723c */ /* 0x042ff60000041810 */
[----:B------:R-:W-:Y:S04]  /*1d380*/  @!UPT UIADD3 URZ, URZ, URZ, URZ ;  /* 0x0000003f3f3ff290 */ /* 0x000fe8000fffe03f */
[----:B------:R0:W-:Y:S01]  /*1d390*/  STL.64 [R1+0x100], R12 ;  /* 0x0001000c01007387 */ /* 0x0001e20000100a00 */
[----:B------:R1:W-:Y:S03]  /*1d3a0*/  STL.64 [R1+0x108], R14 ;  /* 0x0001080e01007387 */ /* 0x0003e60000100a00 */
[----:B0-----:R-:W2:Y:S01]  /*1d3b0*/  LDL.LU R12, [R1+0x4f0] ;  /* 0x0004f000010c7983 */ /* 0x001ea20000300800 */
[----:B------:R-:W2:Y:S02]  /*1d3c0*/  LDL.LU R13, [R1+0x4f4] ;  /* 0x0004f400010d7983 */ /* 0x000ea40000300800 */
[----:B-1----:R-:W2:Y:S02]  /*1d3d0*/  LDL.LU R14, [R1+0x4f8] ;  /* 0x0004f800010e7983 */ /* 0x002ea40000300800 */
[----:B------:R-:W2:Y:S01]  /*1d3e0*/  LDL.LU R15, [R1+0x4fc] ;  /* 0x0004fc00010f7983 */ /* 0x000ea20000300800 */
[----:B------:R-:W-:Y:S01]  /*1d3f0*/  STL.64 [R1+0x18b0], R4 ;  /* 0x0018b00401007387 */ /* 0x000fe20000100a00 */
[----:B------:R-:W3:Y:S02]  /*1d400*/  LDL.LU.64 R16, [R1+0x1908] ;  /* 0x0019080001107983 */ /* 0x000ee40000300a00 */
[----:B------:R-:W-:Y:S02]  /*1d410*/  STL.64 [R1+0x1d0], R20 ;  /* 0x0001d01401007387 */ /* 0x000fe40000100a00 */
[----:B------:R0:W-:Y:S02]  /*1d420*/  STL.64 [R1+0x1d8], R22 ;  /* 0x0001d81601007387 */ /* 0x0001e40000100a00 */
[----:B0-----:R-:W3:Y:S01]  /*1d430*/  LDL.LU.64 R22, [R1+0x1900] ;  /* 0x0019000001167983 */ /* 0x001ee20000300a00 */
[----:B------:R-:W3:Y:S02]  /*1d440*/  LDL.LU.64 R20, [R1+0x18f8] ;  /* 0x0018f80001147983 */ /* 0x000ee40000300a00 */
[----:B---3--:R-:W-:Y:S01]  /*1d450*/  HMMA.16816.F32.BF16 R20, R8, R16, R20 ;  /* 0x000000100814723c */ /* 0x008fe20000041814 */
[----:B------:R-:W-:-:S02]  /*1d460*/  IMAD.MOV.U32 R6, RZ, RZ, R16 ;  /* 0x000000ffff067224 */ /* 0x000fc400078e0010 */
[----:B------:R-:W-:Y:S11]  /*1d470*/  IMAD.MOV.U32 R3, RZ, RZ, R17 ;  /* 0x000000ffff037224 */ /* 0x000ff600078e0011 */
[----:B------:R-:W-:Y:S09]  /*1d480*/  @!UPT UIADD3 URZ, URZ, URZ, URZ ;  /* 0x0000003f3f3ff290 */ /* 0x000ff2000fffe03f */
[----:B------:R0:W-:Y:S01]  /*1d490*/  STL.64 [R1+0x2e0], R20 ;  /* 0x0002e01401007387 */ /* 0x0001e20000100a00 */
[----:B------:R1:W-:Y:S03]  /*1d4a0*/  STL.64 [R1+0x2e8], R22 ;  /* 0x0002e81601007387 */ /* 0x0003e60000100a00 */
[----:B0-----:R-:W3:Y:S01]  /*1d4b0*/  LDL.LU R20, [R1+0x2d0] ;  /* 0x0002d00001147983 */ /* 0x001ee20000300800 */
[----:B------:R-:W3:Y:S02]  /*1d4c0*/  LDL.LU R21, [R1+0x2d4] ;  /* 0x0002d40001157983 */ /* 0x000ee40000300800 */
[----:B-1----:R-:W4:Y:S02]  /*1d4d0*/  LDL.LU R22, [R1+0x2d8] ;  /* 0x0002d80001167983 */ /* 0x002f240000300800 */
[----:B------:R-:W4:Y:S01]  /*1d4e0*/  LDL.LU R23, [R1+0x2dc] ;  /* 0x0002dc0001177983 */ /* 0x000f220000300800 */
[----:B------:R-:W2:Y:S01]  /*1d4f0*/  LDL.LU R16, [R1+0x3b0] ;  /* 0x0003b00001107983 */ /* 0x000ea20000300800 */
[----:B------:R-:W2:Y:S02]  /*1d500*/  LDL.LU R17, [R1+0x3b4] ;  /* 0x0003b40001117983 */ /* 0x000ea40000300800 */
[----:B------:R-:W2:Y:S02]  /*1d510*/  LDL.LU R18, [R1+0x3b8] ;  /* 0x0003b80001127983 */ /* 0x000ea40000300800 */
[----:B------:R-:W2:Y:S02]  /*1d520*/  LDL.LU R19, [R1+0x3bc] ;  /* 0x0003bc0001137983 */ /* 0x000ea40000300800 */
[----:B--2---:R-:W-:Y:S01]  /*1d530*/  STL.64 [R1+0x1868], R18 ;  /* 0x0018681201007387 */ /* 0x004fe20000100a00 */
[----:B------:R0:W-:Y:S03]  /*1d540*/  STL.64 [R1+0x1860], R16 ;  /* 0x0018601001007387 */ /* 0x0001e60000100a00 */
[----:B0-----:R-:W2:Y:S01]  /*1d550*/  LDL.64 R16, [R1] ;  /* 0x0000000001107983 */ /* 0x001ea20000100a00 */
[----:B----4-:R-:W-:Y:S02]  /*1d560*/  STL.64 [R1+0x1818], R22 ;  /* 0x0018181601007387 */ /* 0x010fe40000100a00 */
[----:B---3--:R0:W-:Y:S02]  /*1d570*/  STL.64 [R1+0x1810], R20 ;  /* 0x0018101401007387 */ /* 0x0081e40000100a00 */
[----:B0-----:R-:W3:Y:S01]  /*1d580*/  LDL.LU R20, [R1+0x380] ;  /* 0x0003800001147983 */ /* 0x001ee20000300800 */
[----:B------:R-:W3:Y:S02]  /*1d590*/  LDL.LU R21, [R1+0x384] ;  /* 0x0003840001157983 */ /* 0x000ee40000300800 */
[----:B------:R-:W4:Y:S02]  /*1d5a0*/  LDL.LU R22, [R1+0x388] ;  /* 0x0003880001167983 */ /* 0x000f240000300800 */
[----:B------:R-:W4:Y:S02]  /*1d5b0*/  LDL.LU R23, [R1+0x38c] ;  /* 0x00038c0001177983 */ /* 0x000f240000300800 */
[----:B----4-:R-:W-:Y:S01]  /*1d5c0*/  STL.64 [R1+0x1828], R22 ;  /* 0x0018281601007387 */ /* 0x010fe20000100a00 */
[----:B---3--:R0:W-:Y:S03]  /*1d5d0*/  STL.64 [R1+0x1820], R20 ;  /* 0x0018201401007387 */ /* 0x0081e60000100a00 */
[----:B0-----:R-:W3:Y:S01]  /*1d5e0*/  LDL.64 R20, [R1+0x50] ;  /* 0x0000500001147983 */ /* 0x001ee20000100a00 */
[----:B--2---:R-:W-:Y:S01]  /*1d5f0*/  HMMA.16816.F32.BF16 R12, R8, R16, R12 ;  /* 0x00000010080c723c */ /* 0x004fe2000004180c */
[----:B------:R-:W-:-:S02]  /*1d600*/  IMAD.MOV.U32 R4, RZ, RZ, R26 ;  /* 0x000000ffff047224 */ /* 0x000fc400078e001a */
[----:B------:R-:W-:Y:S01]  /*1d610*/  IMAD.MOV.U32 R5, RZ, RZ, R7 ;  /* 0x000000ffff057224 */ /* 0x000fe200078e0007 */
[----:B---3--:R0:W-:Y:S04]  /*1d620*/  STL.64 [R1+0x18d0], R20 ;  /* 0x0018d01401007387 */ /* 0x0081e80000100a00 */
[----:B0-----:R-:W2:Y:S01]  /*1d630*/  LDL.LU R20, [R1+0x4b0] ;  /* 0x0004b00001147983 */ /* 0x001ea20000300800 */
[----:B------:R-:W2:Y:S02]  /*1d640*/  LDL.LU R21, [R1+0x4b4] ;  /* 0x0004b40001157983 */ /* 0x000ea40000300800 */
[----:B------:R-:W2:Y:S02]  /*1d650*/  LDL.LU R22, [R1+0x4b8] ;  /* 0x0004b80001167983 */ /* 0x000ea40000300800 */
[----:B------:R-:W2:Y:S10]  /*1d660*/  LDL.LU R23, [R1+0x4bc] ;  /* 0x0004bc0001177983 */ /* 0x000eb40000300800 */
[----:B------:R-:W-:Y:S01]  /*1d670*/  STL.64 [R1+0x400], R12 ;  /* 0x0004000c01007387 */ /* 0x000fe20000100a00 */
[----:B------:R0:W-:Y:S03]  /*1d680*/  STL.64 [R1+0x408], R14 ;  /* 0x0004080e01007387 */ /* 0x0001e60000100a00 */
[----:B0-----:R-:W3:Y:S01]  /*1d690*/  LDL.LU.64 R14, [R1+0x18f0] ;  /* 0x0018f000010e7983 */ /* 0x001ee20000300a00 */
[----:B------:R-:W3:Y:S02]  /*1d6a0*/  LDL.LU.64 R12, [R1+0x18e8] ;  /* 0x0018e800010c7983 */ /* 0x000ee40000300a00 */
[----:B------:R-:W-:Y:S02]  /*1d6b0*/  STL.64 [R1+0x18c8], R4 ;  /* 0x0018c80401007387 */ /* 0x000fe40000100a00 */
[----:B------:R0:W-:Y:S02]  /*1d6c0*/  STL.64 [R1+0x1880], R16 ;  /* 0x0018801001007387 */ /* 0x0001e40000100a00 */
[----:B0-----:R-:W-:-:S02]  /*1d6d0*/  IMAD.MOV.U32 R16, RZ, RZ, R6 ;  /* 0x000000ffff107224 */ /* 0x001fc400078e0006 */
[----:B------:R-:W-:-:S05]  /*1d6e0*/  IMAD.MOV.U32 R17, RZ, RZ, R3 ;  /* 0x000000ffff117224 */ /* 0x000fca00078e0003 */
[----:B------:R-:W-:Y:S01]  /*1d6f0*/  STL.64 [R1+0x1898], R16 ;  /* 0x0018981001007387 */ /* 0x000fe20000100a00 */
[----:B--2---:R-:W-:Y:S11]  /*1d700*/  HMMA.16816.F32.BF16 R4, R8, R24, R20 ;  /* 0x000000180804723c */ /* 0x004ff60000041814 */
[----:B------:R-:W-:Y:S11]  /*1d710*/  @!UPT UIADD3 URZ, URZ, URZ, URZ ;  /* 0x0000003f3f3ff290 */ /* 0x000ff6000fffe03f */
[----:B------:R-:W-:Y:S01]  /*1d720*/  @!UPT UIADD3 URZ, URZ, URZ, URZ ;  /* 0x0000003f3f3ff290 */ /* 0x000fe2000fffe03f */
[----:B------:R0:W-:Y:S01]  /*1d730*/  STL.64 [R1+0x3f0], R4 ;  /* 0x0003f00401007387 */ /* 0x0001e20000100a00 */
[----:B------:R1:W-:Y:S03]  /*1d740*/  STL.64 [R1+0x3f8], R6 ;  /* 0x0003f80601007387 */ /* 0x0003e60000100a00 */
[----:B0-----:R-:W2:Y:S01]  /*1d750*/  LDL.LU R4, [R1+0x440] ;  /* 0x0004400001047983 */ /* 0x001ea20000300800 */
[----:B------:R-:W2:Y:S02]  /*1d760*/  LDL.LU R5, [R1+0x444] ;  /* 0x0004440001057983 */ /* 0x000ea40000300800 */
[----:B-1----:R-:W4:Y:S02]  /*1d770*/  LDL.LU R6, [R1+0x448] ;  /* 0x0004480001067983 */ /* 0x002f240000300800 */
[----:B------:R-:W4:Y:S02]  /*1d780*/  LDL.LU R7, [R1+0x44c] ;  /* 0x00044c0001077983 */ /* 0x000f240000300800 */
[----:B----4-:R-:W-:Y:S01]  /*1d790*/  STL.64 [R1+0x18e0], R6 ;  /* 0x0018e00601007387 */ /* 0x010fe20000100a00 */
[----:B--2---:R0:W-:Y:S03]  /*1d7a0*/  STL.64 [R1+0x18d8], R4 ;  /* 0x0018d80401007387 */ /* 0x0041e60000100a00 */
[----:B0-----:R-:W3:Y:S01]  /*1d7b0*/  LDL.LU R4, [R1+0x470] ;  /* 0x0004700001047983 */ /* 0x001ee20000300800 */
[----:B------:R-:W3:Y:S02]  /*1d7c0*/  LDL.LU R5, [R1+0x474] ;  /* 0x0004740001057983 */ /* 0x000ee40000300800 */
[----:B------:R-:W3:Y:S02]  /*1d7d0*/  LDL.LU R6, [R1+0x478] ;  /* 0x0004780001067983 */ /* 0x000ee40000300800 */
[----:B------:R-:W3:Y:S01]  /*1d7e0*/  LDL.LU R7, [R1+0x47c] ;  /* 0x00047c0001077983 */ /* 0x000ee20000300800 */
[----:B------:R-:W2:Y:S01]  /*1d7f0*/  LDL.LU R16, [R1+0x410] ;  /* 0x0004100001107983 */ /* 0x000ea20000300800 */
[----:B------:R-:W2:Y:S02]  /*1d800*/  LDL.LU R17, [R1+0x414] ;  /* 0x0004140001117983 */ /* 0x000ea40000300800 */
[----:B------:R-:W4:Y:S02]  /*1d810*/  LDL.LU R18, [R1+0x418] ;  /* 0x0004180001127983 */ /* 0x000f240000300800 */
[----:B------:R-:W4:Y:S02]  /*1d820*/  LDL.LU R19, [R1+0x41c] ;  /* 0x00041c0001137983 */ /* 0x000f240000300800 */
[----:B----4-:R-:W-:Y:S01]  /*1d830*/  STL.64 [R1+0x18a8], R18 ;  /* 0x0018a81201007387 */ /* 0x010fe20000100a00 */
[----:B--2---:R0:W-:Y:S03]  /*1d840*/  STL.64 [R1+0x18a0], R16 ;  /* 0x0018a01001007387 */ /* 0x0041e60000100a00 */
[----:B0-----:R-:W2:Y:S01]  /*1d850*/  LDL.LU R16, [R1+0x420] ;  /* 0x0004200001107983 */ /* 0x001ea20000300800 */
[----:B------:R-:W2:Y:S02]  /*1d860*/  LDL.LU R17, [R1+0x424] ;  /* 0x0004240001117983 */ /* 0x000ea40000300800 */
[----:B------:R-:W4:Y:S02]  /*1d870*/  LDL.LU R18, [R1+0x428] ;  /* 0x0004280001127983 */ /* 0x000f240000300800 */
[----:B------:R-:W4:Y:S02]  /*1d880*/  LDL.LU R19, [R1+0x42c] ;  /* 0x00042c0001137983 */ /* 0x000f240000300800 */
[----:B------:R-:W-:-:S02]  /*1d890*/  IMAD.MOV.U32 R20, RZ, RZ, R2 ;  /* 0x000000ffff147224 */ /* 0x000fc400078e0002 */
[----:B------:R-:W-:Y:S01]  /*1d8a0*/  IMAD.MOV.U32 R21, RZ, RZ, R0 ;  /* 0x000000ffff157224 */ /* 0x000fe200078e0000 */
[----:B----4-:R-:W-:Y:S01]  /*1d8b0*/  STL.64 [R1+0x18c0], R18 ;  /* 0x0018c01201007387 */ /* 0x010fe20000100a00 */
[----:B--2---:R0:W-:Y:S03]  /*1d8c0*/  STL.64 [R1+0x18b8], R16 ;  /* 0x0018b81001007387 */ /* 0x0041e60000100a00 */
[----:B0-----:R-:W2:Y:S01]  /*1d8d0*/  LDL.LU R16, [R1+0x430] ;  /* 0x0004300001107983 */ /* 0x001ea20000300800 */
[----:B------:R-:W2:Y:S02]  /*1d8e0*/  LDL.LU R17, [R1+0x434] ;  /* 0x0004340001117983 */ /* 0x000ea40000300800 */
[----:B------:R-:W2:Y:S02]  /*1d8f0*/  LDL.LU R18, [R1+0x438] ;  /* 0x0004380001127983 */ /* 0x000ea40000300800 */
[----:B------:R-:W2:Y:S01]  /*1d900*/  LDL.LU R19, [R1+0x43c] ;  /* 0x00043c0001137983 */ /* 0x000ea20000300800 */
[----:B------:R-:W-:Y:S01]  /*1d910*/  STL [R1+0x1878], R27 ;  /* 0x0018781b01007387 */ /* 0x000fe20000100800 */
[----:B------:R0:W-:Y:S03]  /*1d920*/  STL.64 [R1+0x1870], R24 ;  /* 0x0018701801007387 */ /* 0x0001e60000100a00 */
[----:B0-----:R-:W4:Y:S01]  /*1d930*/  LDL.LU R24, [R1+0x3c0] ;  /* 0x0003c00001187983 */ /* 0x001f220000300800 */
[----:B------:R-:W4:Y:S02]  /*1d940*/  LDL.LU R25, [R1+0x3c4] ;  /* 0x0003c40001197983 */ /* 0x000f240000300800 */
[----:B------:R-:W2:Y:S02]  /*1d950*/  LDL.LU R26, [R1+0x3c8] ;  /* 0x0003c800011a7983 */ /* 0x000ea40000300800 */
[----:B------:R-:W2:Y:S01]  /*1d960*/  LDL.LU R27, [R1+0x3cc] ;  /* 0x0003cc00011b7983 */ /* 0x000ea20000300800 */
[C---:B---3--:R-:W-:Y:S01]  /*1d970*/  HMMA.16816.F32.BF16 R20, R12.reuse, R20, R4 ;  /* 0x000000140c14723c */ /* 0x048fe20000041804 */
[----:B--2---:R-:W-:Y:S01]  /*1d980*/  STL.64 [R1+0x1890], R26 ;  /* 0x0018901a01007387 */ /* 0x004fe20000100a00 */
[----:B----4-:R0:W-:Y:S03]  /*1d990*/  STL.64 [R1+0x1888], R24 ;  /* 0x0018881801007387 */ /* 0x0101e60000100a00 */
[----:B0-----:R-:W2:Y:S01]  /*1d9a0*/  LDL.LU R24, [R1+0x3d0] ;  /* 0x0003d00001187983 */ /* 0x001ea20000300800 */
[----:B------:R-:W2:Y:S02]  /*1d9b0*/  LDL.LU R25, [R1+0x3d4] ;  /* 0x0003d40001197983 */ /* 0x000ea40000300800 */
[----:B------:R-:W2:Y:S02]  /*1d9c0*/  LDL.LU R26, [R1+0x3d8] ;  /* 0x0003d800011a7983 */ /* 0x000ea40000300800 */
[----:B------:R-:W2:Y:S01]  /*1d9d0*/  LDL.LU R27, [R1+0x3dc] ;  /* 0x0003dc00011b7983 */ /* 0x000ea20000300800 */
[----:B------:R-:W3:Y:S01]  /*1d9e0*/  LDL.LU.64 R8, [R1+0x20] ;  /* 0x0000200001087983 */ /* 0x000ee20000300a00 */
[----:B------:R-:W4:Y:S02]  /*1d9f0*/  LDL.LU.64 R6, [R1+0x18e0] ;  /* 0x0018e00001067983 */ /* 0x000f240000300a00 */
[----:B------:R-:W4:Y:S09]  /*1da00*/  LDL.LU.64 R4, [R1+0x18d8] ;  /* 0x0018d80001047983 */ /* 0x000f320000300a00 */
[----:B------:R0:W-:Y:S01]  /*1da10*/  STL.64 [R1+0x470], R20 ;  /* 0x0004701401007387 */ /* 0x0001e20000100a00 */
[----:B------:R-:W-:Y:S04]  /*1da20*/  STL.64 [R1+0x478], R22 ;  /* 0x0004781601007387 */ /* 0x000fe80000100a00 */
[----:B0-----:R-:W4:Y:S02]  /*1da30*/  LDL.LU.64 R20, [R1+0x18d0] ;  /* 0x0018d00001147983 */ /* 0x001f240000300a00 */
[C---:B----4-:R-:W-:Y:S11]  /*1da40*/  HMMA.16816.F32.BF16 R4, R12.reuse, R20, R4 ;  /* 0x000000140c04723c */ /* 0x050ff60000041804 */
[----:B------:R-:W-:Y:S11]  /*1da50*/  @!UPT UIADD3 URZ, URZ, URZ, URZ ;  /* 0x0000003f3f3ff290 */ /* 0x000ff6000fffe03f */
[----:B------:R-:W-:Y:S01]  /*1da60*/  @!UPT UIADD3 URZ, URZ, URZ, URZ ;  /* 0x0000003f3f3ff290 */ /* 0x000fe2000fffe03f */
[----:B------:R0:W-:Y:S01]  /*1da70*/  STL.64 [R1+0x460], R4 ;  /* 0x0004600401007387 */ /* 0x0001e20000100a00 */
[----:B------:R-:W-:Y:S03]  /*1da80*/  STL.64 [R1+0x468], R6 ;  /* 0x0004680601007387 */ /* 0x000fe60000100a00 */
[----:B0-----:R-:W4:Y:S01]  /*1da90*/  LDL.LU.64 R4, [R1+0x18c8] ;  /* 0x0018c80001047983 */ /* 0x001f220000300a00 */
[----:B------:R0:W-:Y:S03]  /*1daa0*/  STL.64 [R1+0x1838], R20 ;  /* 0x0018381401007387 */ /* 0x0001e60000100a00 */
[----:B0-----:R-:W2:Y:S01]  /*1dab0*/  LDL.64 R20, [R1+0x60] ;  /* 0x0000600001147983 */ /* 0x001ea20000100a00 */
[C---:B----4-:R-:W-:Y:S03]  /*1dac0*/  HMMA.16816.F32.BF16 R4, R12.reuse, R4, R16 ;  /* 0x000000040c04723c */ /* 0x050fe60000041810 */
[----:B------:R-:W4:Y:S01]  /*1dad0*/  LDL.LU.64 R18, [R1+0x18c0] ;  /* 0x0018c00001127983 */ /* 0x000f220000300a00 */
[----:B------:R-:W4:Y:S11]  /*1dae0*/  LDL.LU.64 R16, [R1+0x18b8] ;  /* 0x0018b80001107983 */ /* 0x000f360000300a00 */
[----:B------:R-:W-:Y:S08]  /*1daf0*/  @!UPT UIADD3 URZ, URZ, URZ, URZ ;  /* 0x0000003f3f3ff290 */ /* 0x000ff0000fffe03f */
[----:B------:R0:W-:Y:S01]  /*1db00*/  STL.64 [R1+0x450], R4 ;  /* 0x0004500401007387 */ /* 0x0001e20000100a00 */
[----:B------:R-:W-:Y:S03]  /*1db10*/  STL.64 [R1+0x458], R6 ;  /* 0x0004580601007387 */ /* 0x000fe60000100a00 */
[----:B0-----:R-:W4:Y:S02]  /*1db20*/  LDL.LU.64 R4, [R1+0x18b0] ;  /* 0x0018b00001047983 */ /* 0x001f240000300a00 */
[C---:B----4-:R-:W-:Y:S11]  /*1db30*/  HMMA.16816.F32.BF16 R16, R12.reuse, R4, R16 ;  /* 0x000000040c10723c */ /* 0x050ff60000041810 */
[----:B------:R-:W-:Y:S11]  /*1db40*/  @!UPT UIADD3 URZ, URZ, URZ, URZ ;  /* 0x0000003f3f3ff290 */ /* 0x000ff6000fffe03f */
[----:B------:R-:W-:Y:S01]  /*1db50*/  @!UPT UIADD3 URZ, URZ, URZ, URZ ;  /* 0x0000003f3f3ff290 */ /* 0x000fe2000fffe03f */
[----:B------:R-:W-:Y:S01]  /*1db60*/  STL.64 [R1+0x440], R16 ;  /* 0x0004401001007387 */ /* 0x000fe20000100a00 */
[----:B------:R0:W-:Y:S03]  /*1db70*/  STL.64 [R1+0x448], R18 ;  /* 0x0004481201007387 */ /* 0x0001e60000100a00 */
[----:B0-----:R-:W3:Y:S01]  /*1db80*/  LDL.LU.64 R18, [R1+0x18a8] ;  /* 0x0018a80001127983 */ /* 0x001ee20000300a00 */
[----:B------:R-:W3:Y:S02]  /*1db90*/  LDL.LU.64 R16, [R1+0x18a0] ;  /* 0x0018a00001107983 */ /* 0x000ee40000300a00 */
[----:B------:R0:W-:Y:S02]  /*1dba0*/  STL.64 [R1+0x1830], R4 ;  /* 0x0018300401007387 */ /* 0x0001e40000100a00 */
        /* <DEDUP_REMOVED lines=10> */
[----:B------:R-:W2:Y:S11]  /*1dc50*/  LDL.LU R7, [R1+0x3ac] ;  /* 0x0003ac0001077983 */ /* 0x000eb60000300800 */
[----:B------:R-:W-:Y:S02]  /*1dc60*/  @!UPT UIADD3 URZ, URZ, URZ, URZ ;  /* 0x0000003f3f3ff290 */ /* 0x000fe4000fffe03f */
[----:B------:R0:W-:Y:S01]  /*1dc70*/  STL.64 [R1+0x430], R16 ;  /* 0x0004301001007387 */ /* 0x0001e20000100a00 */
[----:B------:R1:W-:Y:S03]  /*1dc80*/  STL.64 [R1+0x438], R18 ;  /* 0x0004381201007387 */ /* 0x0003e60000100a00 */
[----:B0-----:R-:W1:Y:S02]  /*1dc90*/  LDL.LU.64 R16, [R1+0x1898] ;  /* 0x0018980001107983 */ /* 0x001e640000300a00 */
[C---:B-1----:R-:W-:Y:S02]  /*1dca0*/  HMMA.16816.F32.BF16 R16, R12.reuse, R16, R24 ;  /* 0x000000100c10723c */ /* 0x042fe40000041818 */
[----:B------:R-:W3:Y:S01]  /*1dcb0*/  LDL.LU.64 R26, [R1+0x1890] ;  /* 0x00189000011a7983 */ /* 0x000ee20000300a00 */
[----:B------:R-:W3:Y:S11]  /*1dcc0*/  LDL.LU.64 R24, [R1+0x1888] ;  /* 0x0018880001187983 */ /* 0x000ef60000300a00 */
[----:B------:R-:W-:Y:S09]  /*1dcd0*/  @!UPT UIADD3 URZ, URZ, URZ, URZ ;  /* 0x0000003f3f3ff290 */ /* 0x000ff2000fffe03f */
[----:B------:R0:W-:Y:S01]  /*1dce0*/  STL.64 [R1+0x420], R16 ;  /* 0x0004201001007387 */ /* 0x0001e20000100a00 */
[----:B------:R-:W-:Y:S03]  /*1dcf0*/  STL.64 [R1+0x428], R18 ;  /* 0x0004281201007387 */ /* 0x000fe60000100a00 */
[----:B0-----:R-:W3:Y:S02]  /*1dd00*/  LDL.LU.64 R16, [R1+0x1880] ;  /* 0x0018800001107983 */ /* 0x001ee40000300a00 */
[C---:B---3--:R-:W-:Y:S01]  /*1dd10*/  HMMA.16816.F32.BF16 R24, R12.reuse, R16, R24 ;  /* 0x000000100c18723c */ /* 0x048fe20000041818 */
[----:B------:R-:W-:Y:S11]  /*1dd20*/  IMAD.MOV.U32 R29, RZ, RZ, R16 ;  /* 0x000000ffff1d7224 */ /* 0x000ff600078e0010 */
[----:B------:R-:W-:Y:S11]  /*1dd30*/  @!UPT UIADD3 URZ, URZ, URZ, URZ ;  /* 0x0000003f3f3ff290 */ /* 0x000ff6000fffe03f */
[----:B------:R-:W-:Y:S01]  /*1dd40*/  STL.64 [R1+0x410], R24 ;  /* 0x0004101801007387 */ /* 0x000fe20000100a00 */
[----:B------:R0:W-:Y:S03]  /*1dd50*/  STL.64 [R1+0x418], R26 ;  /* 0x0004181a01007387 */ /* 0x0001e60000100a00 */
[----:B0-----:R-:W3:Y:S01]  /*1dd60*/  LDL.LU R27, [R1+0x1878] ;  /* 0x00187800011b7983 */ /* 0x001ee20000300800 */
[----:B------:R-:W4:Y:S02]  /*1dd70*/  LDL.LU.64 R24, [R1+0x1870] ;  /* 0x0018700001187983 */ /* 0x000f240000300a00 */
[----:B------:R-:W-:Y:S02]  /*1dd80*/  IMAD.MOV.U32 R26, RZ, RZ, R17 ;  /* 0x000000ffff1a7224 */ /* 0x000fe400078e0011 */
[----:B------:R-:W4:Y:S01]  /*1dd90*/  LDL.LU.64 R18, [R1+0x1868] ;  /* 0x0018680001127983 */ /* 0x000f220000300a00 */
[----:B------:R-:W4:Y:S02]  /*1dda0*/  LDL.LU.64 R16, [R1+0x1860] ;  /* 0x0018600001107983 */ /* 0x000f240000300a00 */
[----:B----4-:R-:W-:Y:S02]  /*1ddb0*/  HMMA.16816.F32.BF16 R12, R12, R24, R16 ;  /* 0x000000180c0c723c */ /* 0x010fe40000041810 */
[----:B------:R-:W2:Y:S01]  /*1ddc0*/  LDL.LU.64 R18, [R1+0x1858] ;  /* 0x0018580001127983 */ /* 0x000ea20000300a00 */
[----:B------:R-:W2:Y:S02]  /*1ddd0*/  LDL.LU.64 R16, [R1+0x1850] ;  /* 0x0018500001107983 */ /* 0x000ea40000300a00 */
[----:B---3--:R-:W-:Y:S02]  /*1dde0*/  STL [R1+0x17e8], R27 ;  /* 0x0017e81b01007387 */ /* 0x008fe40000100800 */
[----:B------:R-:W-:Y:S11]  /*1ddf0*/  STL.64 [R1+0x17e0], R24 ;  /* 0x0017e01801007387 */ /* 0x000ff60000100a00 */
[----:B------:R-:W-:Y:S05]  /*1de00*/  @!UPT UIADD3 URZ, URZ, URZ, URZ ;  /* 0x0000003f3f3ff290 */ /* 0x000fea000fffe03f */
[----:B------:R0:W-:Y:S01]  /*1de10*/  STL.64 [R1+0x3e0], R12 ;  /* 0x0003e00c01007387 */ /* 0x0001e20000100a00 */
[----:B------:R-:W-:Y:S03]  /*1de20*/  STL.64 [R1+0x3e8], R14 ;  /* 0x0003e80e01007387 */ /* 0x000fe60000100a00 */
[----:B0-----:R-:W3:Y:S01]  /*1de30*/  LDL.LU.64 R12, [R1+0x10] ;  /* 0x00001000010c7983 */ /* 0x001ee20000300a00 */
[----:B------:R-:W-:Y:S02]  /*1de40*/  IMAD.MOV.U32 R10, RZ, RZ, R20 ;  /* 0x000000ffff0a7224 */ /* 0x000fe400078e0014 */
[----:B------:R-:W-:Y:S01]  /*1de50*/  IMAD.MOV.U32 R3, RZ, RZ, R21 ;  /* 0x000000ffff037224 */ /* 0x000fe200078e0015 */
[C---:B--2---:R-:W-:Y:S01]  /*1de60*/  HMMA.16816.F32.BF16 R4, R16.reuse, R20, R4 ;  /* 0x000000141004723c */ /* 0x044fe20000041804 */
[----:B---3--:R0:W-:Y:S04]  /*1de70*/  STL.64 [R1+0x1808], R12 ;  /* 0x0018080c01007387 */ /* 0x0081e80000100a00 */
[----:B0-----:R-:W2:Y:S11]  /*1de80*/  LDL.64 R12, [R1+0x40] ;  /* 0x00004000010c7983 */ /* 0x001eb60000100a00 */
[----:B------:R-:W-:Y:S07]  /*1de90*/  @!UPT UIADD3 URZ, URZ, URZ, URZ ;  /* 0x0000003f3f3ff290 */ /* 0x000fee000fffe03f */
[----:B------:R-:W-:Y:S02]  /*1dea0*/  STL.64 [R1+0x3d0], R4 ;  /* 0x0003d00401007387 */ /* 0x000fe40000100a00 */
[----:B------:R0:W-:Y:S02]  /*1deb0*/  STL.64 [R1+0x3d8], R6 ;  /* 0x0003d80601007387 */ /* 0x0001e40000100a00 */
[----:B0-----:R-:W3:Y:S01]  /*1dec0*/  LDL.LU.64 R6, [R1+0x1848] ;  /* 0x0018480001067983 */ /* 0x001ee20000300a00 */
[----:B------:R-:W3:Y:S02]  /*1ded0*/  LDL.LU.64 R4, [R1+0x1840] ;  /* 0x0018400001047983 */ /* 0x000ee40000300a00 */
[----:B------:R-:W3:Y:S02]  /*1dee0*/  LDL.LU.64 R20, [R1+0x1838] ;  /* 0x0018380001147983 */ /* 0x000ee40000300a00 */
[----:B---3--:R-:W-:Y:S01]  /*1def0*/  HMMA.16816.F32.BF16 R4, R16, R20, R4 ;  /* 0x000000141004723c */ /* 0x008fe20000041804 */
[----:B------:R-:W-:-:S02]  /*1df00*/  IMAD.MOV.U32 R28, RZ, RZ, R20 ;  /* 0x000000ffff1c7224 */ /* 0x000fc400078e0014 */
[----:B------:R-:W-:Y:S11]  /*1df10*/  IMAD.MOV.U32 R11, RZ, RZ, R21 ;  /* 0x000000ffff0b7224 */ /* 0x000ff600078e0015 */
[----:B------:R-:W-:Y:S09]  /*1df20*/  @!UPT UIADD3 URZ, URZ, URZ, URZ ;  /* 0x0000003f3f3ff290 */ /* 0x000ff2000fffe03f */
[----:B------:R0:W-:Y:S01]  /*1df30*/  STL.64 [R1+0x3c0], R4 ;  /* 0x0003c00401007387 */ /* 0x0001e20000100a00 */
[----:B------:R-:W-:Y:S03]  /*1df40*/  STL.64 [R1+0x3c8], R6 ;  /* 0x0003c80601007387 */ /* 0x000fe60000100a00 */
[----:B0-----:R-:W3:Y:S01]  /*1df50*/  LDL.LU.64 R4, [R1+0x1830] ;  /* 0x0018300001047983 */ /* 0x001ee20000300a00 */
[----:B------:R-:W2:Y:S02]  /*1df60*/  LDL.LU.64 R22, [R1+0x1828] ;  /* 0x0018280001167983 */ /* 0x000ea40000300a00 */
[----:B------:R-:W2:Y:S02]  /*1df70*/  LDL.LU.64 R20, [R1+0x1820] ;  /* 0x0018200001147983 */ /* 0x000ea40000300a00 */
[C---:B--2---:R-:W-:Y:S11]  /*1df80*/  HMMA.16816.F32.BF16 R20, R16.reuse, R12, R20 ;  /* 0x0000000c1014723c */ /* 0x044ff60000041814 */
[----:B------:R-:W-:Y:S11]  /*1df90*/  @!UPT UIADD3 URZ, URZ, URZ, URZ ;  /* 0x0000003f3f3ff290 */ /* 0x000ff6000fffe03f */
[----:B------:R-:W-:Y:S01]  /*1dfa0*/  @!UPT UIADD3 URZ, URZ, URZ, URZ ;  /* 0x0000003f3f3ff290 */ /* 0x000fe2000fffe03f */
[----:B------:R-:W-:Y:S01]  /*1dfb0*/  STL.64 [R1+0x3b0], R20 ;  /* 0x0003b01401007387 */ /* 0x000fe20000100a00 */
[----:B------:R0:W-:Y:S03]  /*1dfc0*/  STL.64 [R1+0x3b8], R22 ;  /* 0x0003b81601007387 */ /* 0x0001e60000100a00 */
[----:B0-----:R-:W2:Y:S01]  /*1dfd0*/  LDL.LU.64 R22, [R1+0x1818] ;  /* 0x0018180001167983 */ /* 0x001ea20000300a00 */
[----:B------:R-:W2:Y:S02]  /*1dfe0*/  LDL.LU.64 R20, [R1+0x1810] ;  /* 0x0018100001147983 */ /* 0x000ea40000300a00 */
[----:B------:R-:W-:Y:S02]  /*1dff0*/  IMAD.MOV.U32 R2, RZ, RZ, R12 ;  /* 0x000000ffff027224 */ /* 0x000fe400078e000c */
[----:B------:R-:W-:Y:S01]  /*1e000*/  IMAD.MOV.U32 R0, RZ, RZ, R13 ;  /* 0x000000ffff007224 */ /* 0x000fe200078e000d */
[----:B------:R-:W4:Y:S01]  /*1e010*/  LDL.LU R12, [R1+0x2c0] ;  /* 0x0002c000010c7983 */ /* 0x000f220000300800 */
[----:B------:R-:W4:Y:S02]  /*1e020*/  LDL.LU R13, [R1+0x2c4] ;  /* 0x0002c400010d7983 */ /* 0x000f240000300800 */
[----:B------:R-:W4:Y:S02]  /*1e030*/  LDL.LU R14, [R1+0x2c8] ;  /* 0x0002c800010e7983 */ /* 0x000f240000300800 */
[----:B------:R-:W4:Y:S01]  /*1e040*/  LDL.LU R15, [R1+0x2cc] ;  /* 0x0002cc00010f7983 */ /* 0x000f220000300800 */
[----:B---3--:R0:W-:Y:S01]  /*1e050*/  STL.64 [R1+0x1790], R4 ;  /* 0x0017900401007387 */ /* 0x0081e20000100a00 */
[C---:B--2---:R-:W-:Y:S03]  /*1e060*/  HMMA.16816.F32.BF16 R20, R16.reuse, R4, R20 ;  /* 0x000000041014723c */ /* 0x044fe60000041814 */
[----:B0-----:R-:W2:Y:S11]  /*1e070*/  LDL.LU R4, [R1+0xe0] ;  /* 0x0000e00001047983 */ /* 0x001eb60000300800 */
[----:B------:R-:W-:Y:S09]  /*1e080*/  @!UPT UIADD3 URZ, URZ, URZ, URZ ;  /* 0x0000003f3f3ff290 */ /* 0x000ff2000fffe03f */
[----:B------:R0:W-:Y:S01]  /*1e090*/  STL.64 [R1+0x3a0], R20 ;  /* 0x0003a01401007387 */ /* 0x0001e20000100a00 */
[----:B------:R1:W-:Y:S02]  /*1e0a0*/  STL.64 [R1+0x3a8], R22 ;  /* 0x0003a81601007387 */ /* 0x0003e40000100a00 */
[----:B------:R-:W2:Y:S02]  /*1e0b0*/  LDL.LU R5, [R1+0xe4] ;  /* 0x0000e40001057983 */ /* 0x000ea40000300800 */
[----:B------:R-:W3:Y:S01]  /*1e0c0*/  LDL.LU R6, [R1+0xe8] ;  /* 0x0000e80001067983 */ /* 0x000ee20000300800 */
[----:B------:R-:W3:Y:S04]  /*1e0d0*/  LDL.LU R7, [R1+0xec] ;  /* 0x0000ec0001077983 */ /* 0x000ee80000300800 */
[----:B0-----:R-:W2:Y:S01]  /*1e0e0*/  LDL.LU R20, [R1+0x1a0] ;  /* 0x0001a00001147983 */ /* 0x001ea20000300800 */
[----:B------:R-:W2:Y:S02]  /*1e0f0*/  LDL.LU R21, [R1+0x1a4] ;  /* 0x0001a40001157983 */ /* 0x000ea40000300800 */
[----:B-1----:R-:W2:Y:S02]  /*1e100*/  LDL.LU R22, [R1+0x1a8] ;  /* 0x0001a80001167983 */ /* 0x002ea40000300800 */
[----:B------:R-:W2:Y:S01]  /*1e110*/  LDL.LU R23, [R1+0x1ac] ;  /* 0x0001ac0001177983 */ /* 0x000ea20000300800 */
[----:B----4-:R-:W-:Y:S01]  /*1e120*/  HMMA.16816.F32.BF16 R12, R16, R8, R12 ;  /* 0x00000008100c723c */ /* 0x010fe2000004180c */
[----:B------:R-:W-:-:S02]  /*1e130*/  IMAD.MOV.U32 R24, RZ, RZ, R29 ;  /* 0x000000ffff187224 */ /* 0x000fc400078e001d */
[----:B------:R-:W-:Y:S01]  /*1e140*/  IMAD.MOV.U32 R25, RZ, RZ, R26 ;  /* 0x000000ffff197224 */ /* 0x000fe200078e001a */
[----:B--2---:R-:W-:Y:S01]  /*1e150*/  STL.64 [R1+0x17f8], R22 ;  /* 0x0017f81601007387 */ /* 0x004fe20000100a00 */
[----:B------:R-:W-:Y:S03]  /*1e160*/  STL.64 [R1+0x17f0], R20 ;  /* 0x0017f01401007387 */ /* 0x000fe60000100a00 */
[----:B------:R0:W-:Y:S02]  /*1e170*/  STL.64 [R1+0x1800], R24 ;  /* 0x0018001801007387 */ /* 0x0001e40000100a00 */
[----:B0-----:R-:W2:Y:S01]  /*1e180*/  LDL.LU R24, [R1+0x2b0] ;  /* 0x0002b00001187983 */ /* 0x001ea20000300800 */
[----:B------:R-:W2:Y:S02]  /*1e190*/  LDL.LU R25, [R1+0x2b4] ;  /* 0x0002b40001197983 */ /* 0x000ea40000300800 */
[----:B------:R-:W2:Y:S02]  /*1e1a0*/  LDL.LU R26, [R1+0x2b8] ;  /* 0x0002b800011a7983 */ /* 0x000ea40000300800 */
[----:B------:R-:W2:Y:S01]  /*1e1b0*/  LDL.LU R27, [R1+0x2bc] ;  /* 0x0002bc00011b7983 */ /* 0x000ea20000300800 */
[----:B------:R-:W4:Y:S01]  /*1e1c0*/  LDL.LU R20, [R1+0x1c0] ;  /* 0x0001c00001147983 */ /* 0x000f220000300800 */
[----:B------:R-:W4:Y:S02]  /*1e1d0*/  LDL.LU R21, [R1+0x1c4] ;  /* 0x0001c40001157983 */ /* 0x000f240000300800 */
[----:B------:R-:W4:Y:S02]  /*1e1e0*/  LDL.LU R22, [R1+0x1c8] ;  /* 0x0001c80001167983 */ /* 0x000f240000300800 */
[----:B------:R-:W4:Y:S01]  /*1e1f0*/  LDL.LU R23, [R1+0x1cc] ;  /* 0x0001cc0001177983 */ /* 0x000f220000300800 */
[----:B---3--:R-:W-:Y:S01]  /*1e200*/  STL.64 [R1+0x17a0], R6 ;  /* 0x0017a00601007387 */ /* 0x008fe20000100a00 */
[----:B------:R0:W-:Y:S02]  /*1e210*/  STL.64 [R1+0x1798], R4 ;  /* 0x0017980401007387 */ /* 0x0001e40000100a00 */
[----:B0-----:R-:W-:-:S02]  /*1e220*/  IMAD.MOV.U32 R4, RZ, RZ, R28 ;  /* 0x000000ffff047224 */ /* 0x001fc400078e001c */
[----:B------:R-:W-:-:S05]  /*1e230*/  IMAD.MOV.U32 R5, RZ, RZ, R11 ;  /* 0x000000ffff057224 */ /* 0x000fca00078e000b */
[----:B------:R-:W-:Y:S01]  /*1e240*/  STL.64 [R1+0x17b8], R4 ;  /* 0x0017b80401007387 */ /* 0x000fe20000100a00 */
[----:B------:R0:W-:Y:S02]  /*1e250*/  STL.64 [R1+0x390], R12 ;  /* 0x0003900c01007387 */ /* 0x0001e40000100a00 */
[----:B------:R-:W-:Y:S01]  /*1e260*/  STL.64 [R1+0x398], R14 ;  /* 0x0003980e01007387 */ /* 0x000fe20000100a00 */
[----:B0-----:R-:W2:Y:S01]  /*1e270*/  LDL.LU.64 R12, [R1+0x1808] ;  /* 0x00180800010c7983 */ /* 0x001ea20000300a00 */
[----:B------:R0:W-:Y:S02]  /*1e280*/  STL.64 [R1+0x1788], R8 ;  /* 0x0017880801007387 */ /* 0x0001e40000100a00 */
[----:B------:R-:W-:Y:S01]  /*1e290*/  IMAD.MOV.U32 R4, RZ, RZ, R10 ;  /* 0x000000ffff047224 */ /* 0x000fe200078e000a */
        /* <DEDUP_REMOVED lines=9> */
[----:B------:R-:W3:Y:S01]  /*1e330*/  LDL.LU R11, [R1+0xfc] ;  /* 0x0000fc00010b7983 */ /* 0x000ee20000300800 */
[C---:B------:R-:W-:Y:S01]  /*1e340*/  HMMA.16816.F32.BF16 R24, R16.reuse, R12, R24 ;  /* 0x0000000c1018723c */ /* 0x040fe20000041818 */
[----:B---3--:R-:W-:Y:S01]  /*1e350*/  STL.64 [R1+0x17c8], R10 ;  /* 0x0017c80a01007387 */ /* 0x008fe20000100a00 */
        /* <DEDUP_REMOVED lines=8> */
[----:B0-----:R-:W4:Y:S01]  /*1e3e0*/  LDL.LU.64 R24, [R1+0x1800] ;  /* 0x0018000001187983 */ /* 0x001f220000300a00 */
[----:B------:R0:W-:Y:S03]  /*1e3f0*/  STL.64 [R1+0x1780], R12 ;  /* 0x0017800c01007387 */ /* 0x0001e60000100a00 */
[----:B0-----:R-:W3:Y:S01]  /*1e400*/  LDL.LU R12, [R1+0x1b0] ;  /* 0x0001b000010c7983 */ /* 0x001ee20000300800 */
[----:B------:R-:W3:Y:S02]  /*1e410*/  LDL.LU R13, [R1+0x1b4] ;  /* 0x0001b400010d7983 */ /* 0x000ee40000300800 */
[----:B------:R-:W3:Y:S02]  /*1e420*/  LDL.LU R14, [R1+0x1b8] ;  /* 0x0001b800010e7983 */ /* 0x000ee40000300800 */
[----:B------:R-:W3:Y:S01]  /*1e430*/  LDL.LU R15, [R1+0x1bc] ;  /* 0x0001bc00010f7983 */ /* 0x000ee20000300800 */
[C---:B----4-:R-:W-:Y:S01]  /*1e440*/  HMMA.16816.F32.BF16 R24, R16.reuse, R24, R20 ;  /* 0x000000181018723c */ /* 0x050fe20000041814 */
[----:B------:R-:W4:Y:S01]  /*1e450*/  LDL.LU.64 R22, [R1+0x17f8] ;  /* 0x0017f80001167983 */ /* 0x000f220000300a00 */
[----:B------:R-:W4:Y:S11]  /*1e460*/  LDL.LU.64 R20, [R1+0x17f0] ;  /* 0x0017f00001147983 */ /* 0x000f360000300a00 */
[----:B------:R-:W-:Y:S10]  /*1e470*/  @!UPT UIADD3 URZ, URZ, URZ, URZ ;  /* 0x0000003f3f3ff290 */ /* 0x000ff4000fffe03f */
[----:B------:R-:W-:Y:S01]  /*1e480*/  STL.64 [R1+0x370], R24 ;  /* 0x0003701801007387 */ /* 0x000fe20000100a00 */
[----:B------:R0:W-:Y:S03]  /*1e490*/  STL.64 [R1+0x378], R26 ;  /* 0x0003781a01007387 */ /* 0x0001e60000100a00 */
[----:B0-----:R-:W2:Y:S01]  /*1e4a0*/  LDL.LU R27, [R1+0x17e8] ;  /* 0x0017e800011b7983 */ /* 0x001ea20000300800 */
[----:B------:R-:W4:Y:S02]  /*1e4b0*/  LDL.LU.64 R24, [R1+0x17e0] ;  /* 0x0017e00001187983 */ /* 0x000f240000300a00 */
[----:B------:R-:W-:Y:S01]  /*1e4c0*/  IMAD.MOV.U32 R5, RZ, RZ, R3 ;  /* 0x000000ffff057224 */ /* 0x000fe200078e0003 */
[----:B----4-:R-:W-:Y:S01]  /*1e4d0*/  HMMA.16816.F32.BF16 R16, R16, R24, R20 ;  /* 0x000000181010723c */ /* 0x010fe20000041814 */
[----:B------:R-:W4:Y:S01]  /*1e4e0*/  LDL.LU.64 R22, [R1+0x17d8] ;  /* 0x0017d80001167983 */ /* 0x000f220000300a00 */
[----:B------:R-:W4:Y:S11]  /*1e4f0*/  LDL.LU.64 R20, [R1+0x17d0] ;  /* 0x0017d00001147983 */ /* 0x000f360000300a00 */
[----:B------:R-:W-:Y:S10]  /*1e500*/  @!UPT UIADD3 URZ, URZ, URZ, URZ ;  /* 0x0000003f3f3ff290 */ /* 0x000ff4000fffe03f */
[----:B------:R-:W-:Y:S01]  /*1e510*/  STL.64 [R1+0x2d0], R16 ;  /* 0x0002d01001007387 */ /* 0x000fe20000100a00 */
[----:B------:R-:W-:Y:S02]  /*1e520*/  STL.64 [R1+0x2d8], R18 ;  /* 0x0002d81201007387 */ /* 0x000fe40000100a00 */
[----:B--2---:R-:W-:Y:S02]  /*1e530*/  STL [R1+0x1778], R27 ;  /* 0x0017781b01007387 */ /* 0x004fe40000100800 */
[----:B------:R0:W-:Y:S02]  /*1e540*/  STL.64 [R1+0x1770], R24 ;  /* 0x0017701801007387 */ /* 0x0001e40000100a00 */
[----:B0-----:R-:W2:Y:S01]  /*1e550*/  LDL.LU R24, [R1+0x260] ;  /* 0x0002600001187983 */ /* 0x001ea20000300800 */
[----:B------:R-:W2:Y:S02]  /*1e560*/  LDL.LU R25, [R1+0x264] ;  /* 0x0002640001197983 */ /* 0x000ea40000300800 */
[----:B------:R-:W2:Y:S02]  /*1e570*/  LDL.LU R26, [R1+0x268] ;  /* 0x00026800011a7983 */ /* 0x000ea40000300800 */
[----:B------:R-:W2:Y:S01]  /*1e580*/  LDL.LU R27, [R1+0x26c] ;  /* 0x00026c00011b7983 */ /* 0x000ea20000300800 */
[C---:B----4-:R-:W-:Y:S01]  /*1e590*/  HMMA.16816.F32.BF16 R4, R20.reuse, R4, R8 ;  /* 0x000000041404723c */ /* 0x050fe20000041808 */
[----:B------:R-:W4:Y:S01]  /*1e5a0*/  LDL.LU.64 R10, [R1+0x17c8] ;  /* 0x0017c800010a7983 */ /* 0x000f220000300a00 */
[----:B------:R-:W4:Y:S11]  /*1e5b0*/  LDL.LU.64 R8, [R1+0x17c0] ;  /* 0x0017c00001087983 */ /* 0x000f360000300a00 */
[----:B------:R-:W-:Y:S10]  /*1e5c0*/  @!UPT UIADD3 URZ, URZ, URZ, URZ ;  /* 0x0000003f3f3ff290 */ /* 0x000ff4000fffe03f */
[----:B------:R0:W-:Y:S01]  /*1e5d0*/  STL.64 [R1+0x2c0], R4 ;  /* 0x0002c00401007387 */ /* 0x0001e20000100a00 */
[----:B------:R4:W-:Y:S03]  /*1e5e0*/  STL.64 [R1+0x2c8], R6 ;  /* 0x0002c80601007387 */ /* 0x0009e60000100a00 */
[----:B0-----:R-:W4:Y:S02]  /*1e5f0*/  LDL.LU.64 R4, [R1+0x17b8] ;  /* 0x0017b80001047983 */ /* 0x001f240000300a00 */
[----:B----4-:R-:W-:Y:S02]  /*1e600*/  HMMA.16816.F32.BF16 R4, R20, R4, R8 ;  /* 0x000000041404723c */ /* 0x010fe40000041808 */
[----:B------:R-:W4:Y:S01]  /*1e610*/  LDL.LU.64 R10, [R1+0x17b0] ;  /* 0x0017b000010a7983 */ /* 0x000f220000300a00 */
[----:B------:R-:W4:Y:S11]  /*1e620*/  LDL.LU.64 R8, [R1+0x17a8] ;  /* 0x0017a80001087983 */ /* 0x000f360000300a00 */
[----:B------:R-:W-:Y:S09]  /*1e630*/  @!UPT UIADD3 URZ, URZ, URZ, URZ ;  /* 0x0000003f3f3ff290 */ /* 0x000ff2000fffe03f */
[----:B------:R-:W-:Y:S01]  /*1e640*/  STL.64 [R1+0x2b0], R4 ;  /* 0x0002b00401007387 */ /* 0x000fe20000100a00 */
[----:B------:R0:W-:Y:S03]  /*1e650*/  STL.64 [R1+0x2b8], R6 ;  /* 0x0002b80601007387 */ /* 0x0001e60000100a00 */
[----:B0-----:R-:W2:Y:S01]  /*1e660*/  LDL.LU.64 R6, [R1+0x17a0] ;  /* 0x0017a00001067983 */ /* 0x001ea20000300a00 */
[----:B------:R-:W2:Y:S02]  /*1e670*/  LDL.LU.64 R4, [R1+0x1798] ;  /* 0x0017980001047983 */ /* 0x000ea40000300a00 */
[----:B------:R-:W-:Y:S02]  /*1e680*/  IMAD.MOV.U32 R16, RZ, RZ, R2 ;  /* 0x000000ffff107224 */ /* 0x000fe400078e0002 */
[----:B------:R-:W-:-:S07]  /*1e690*/  IMAD.MOV.U32 R17, RZ, RZ, R0 ;  /* 0x000000ffff117224 */ /* 0x000fce00078e0000 */
[C---:B--2---:R-:W-:Y:S01]  /*1e6a0*/  HMMA.16816.F32.BF16 R16, R20.reuse, R16, R4 ;  /* 0x000000101410723c */ /* 0x044fe20000041804 */
[----:B------:R-:W4:Y:S11]  /*1e6b0*/  LDL.LU.64 R4, [R1+0x1790] ;  /* 0x0017900001047983 */ /* 0x000f360000300a00 */
[----:B------:R-:W-:Y:S11]  /*1e6c0*/  @!UPT UIADD3 URZ, URZ, URZ, URZ ;  /* 0x0000003f3f3ff290 */ /* 0x000ff6000fffe03f */
[----:B------:R-:W-:Y:S01]  /*1e6d0*/  STL.64 [R1+0x2a0], R16 ;  /* 0x0002a01001007387 */ /* 0x000fe20000100a00 */
[----:B------:R-:W-:Y:S03]  /*1e6e0*/  STL.64 [R1+0x2a8], R18 ;  /* 0x0002a81201007387 */ /* 0x000fe60000100a00 */
[----:B------:R-:W0:Y:S04]  /*1e6f0*/  S2R R2, SR_TID.X ;  /* 0x0000000000027919 */ /* 0x000e280000002100 */
[----:B------:R-:W1:Y:S01]  /*1e700*/  S2R R29, SR_TID.X ;  /* 0x00000000001d7919 */ /* 0x000e620000002100 */
[----:B----4-:R-:W-:Y:S11]  /*1e710*/  HMMA.16816.F32.BF16 R8, R20, R4, R8 ;  /* 0x000000041408723c */ /* 0x010ff60000041808 */
[----:B------:R-:W-:Y:S11]  /*1e720*/  @!UPT UIADD3 URZ, URZ, URZ, URZ ;  /* 0x0000003f3f3ff290 */ /* 0x000ff6000fffe03f */
[----:B------:R-:W-:Y:S01]  /*1e730*/  @!UPT UIADD3 URZ, URZ, URZ, URZ ;  /* 0x0000003f3f3ff290 */ /* 0x000fe2000fffe03f */
[----:B------:R2:W-:Y:S01]  /*1e740*/  STL.64 [R1+0x290], R8 ;  /* 0x0002900801007387 */ /* 0x0005e20000100a00 */
[----:B------:R-:W-:Y:S03]  /*1e750*/  STL.64 [R1+0x298], R10 ;  /* 0x0002980a01007387 */ /* 0x000fe60000100a00 */
[----:B--2---:R-:W3:Y:S01]  /*1e760*/  LDL.LU.64 R8, [R1+0x1788] ;  /* 0x0017880001087983 */ /* 0x004ee20000300a00 */
[C---:B0-----:R-:W-:Y:S01]  /*1e770*/  IMAD.SHL.U32 R28, R2.reuse, 0x2, RZ ;  /* 0x00000002021c7824 */ /* 0x041fe200078e00ff */
[C---:B------:R-:W-:Y:S01]  /*1e780*/  LOP3.LUT R3, R2.reuse, 0x7, RZ, 0xc0, !PT ;  /* 0x0000000702037812 */ /* 0x040fe200078ec0ff */
[----:B------:R-:W-:-:S03]  /*1e790*/  IMAD.SHL.U32 R2, R2, 0x200, RZ ;  /* 0x0000020002027824 */ /* 0x000fc600078e00ff */
[----:B------:R-:W-:Y:S01]  /*1e7a0*/  LOP3.LUT R28, R28, 0x10, RZ, 0xc0, !PT ;  /* 0x000000101c1c7812 */ /* 0x000fe200078ec0ff */
[----:B------:R-:W-:-:S03]  /*1e7b0*/  IMAD R3, R3, 0x410, RZ ;  /* 0x0000041003037824 */ /* 0x000fc600078e02ff */
[----:B-1----:R-:W-:Y:S02]  /*1e7c0*/  LOP3.LUT R19, R28, 0x60, R29, 0xf8, !PT ;  /* 0x000000601c137812 */ /* 0x002fe400078ef81d */
[----:B------:R-:W-:Y:S02]  /*1e7d0*/  LOP3.LUT R2, R2, 0x2000, RZ, 0xc0, !PT ;  /* 0x0000200002027812 */ /* 0x000fe400078ec0ff */
[----:B------:R-:W-:Y:S01]  /*1e7e0*/  LOP3.LUT R19, R3, R19, RZ, 0x3c, !PT ;  /* 0x0000001303137212 */ /* 0x000fe200078e3cff */
[----:B------:R-:W-:-:S04]  /*1e7f0*/  IMAD.MOV.U32 R3, RZ, RZ, R5 ;  /* 0x000000ffff037224 */ /* 0x000fc800078e0005 */
[----:B------:R-:W-:Y:S02]  /*1e800*/  IMAD.IADD R19, R2, 0x1, R19 ;  /* 0x0000000102137824 */ /* 0x000fe400078e0213 */
[----:B------:R-:W-:-:S03]  /*1e810*/  IMAD.MOV.U32 R2, RZ, RZ, R4 ;  /* 0x000000ffff027224 */ /* 0x000fc600078e0004 */
[----:B------:R-:W0:Y:S04]  /*1e820*/  LDSM.16.MT88.4 R4, [R19+0x8300] ;  /* 0x008300001304783b */ /* 0x000e280000004200 */
[----:B0-----:R-:W-:Y:S01]  /*1e830*/  STL.64 [R1+0x1768], R6 ;  /* 0x0017680601007387 */ /* 0x001fe20000100a00 */
[----:B------:R0:W-:Y:S03]  /*1e840*/  STL.64 [R1+0x1760], R4 ;  /* 0x0017600401007387 */ /* 0x0001e60000100a00 */
[----:B0-----:R-:W2:Y:S01]  /*1e850*/  LDL.LU R4, [R1+0x4e0] ;  /* 0x0004e00001047983 */ /* 0x001ea20000300800 */
[----:B------:R-:W2:Y:S02]  /*1e860*/  LDL.LU R5, [R1+0x4e4] ;  /* 0x0004e40001057983 */ /* 0x000ea40000300800 */
[----:B------:R-:W2:Y:S02]  /*1e870*/  LDL.LU R6, [R1+0x4e8] ;  /* 0x0004e80001067983 */ /* 0x000ea40000300800 */
[----:B------:R-:W2:Y:S01]  /*1e880*/  LDL.LU R7, [R1+0x4ec] ;  /* 0x0004ec0001077983 */ /* 0x000ea20000300800 */
[C---:B---3--:R-:W-:Y:S11]  /*1e890*/  HMMA.16816.F32.BF16 R12, R20.reuse, R8, R12 ;  /* 0x00000008140c723c */ /* 0x048ff6000004180c */
[----:B------:R-:W-:Y:S11]  /*1e8a0*/  @!UPT UIADD3 URZ, URZ, URZ, URZ ;  /* 0x0000003f3f3ff290 */ /* 0x000ff6000fffe03f */
[----:B------:R-:W-:Y:S01]  /*1e8b0*/  @!UPT UIADD3 URZ, URZ, URZ, URZ ;  /* 0x0000003f3f3ff290 */ /* 0x000fe2000fffe03f */
[----:B------:R0:W-:Y:S01]  /*1e8c0*/  STL.64 [R1+0x280], R12 ;  /* 0x0002800c01007387 */ /* 0x0001e20000100a00 */
[----:B------:R-:W-:Y:S03]  /*1e8d0*/  STL.64 [R1+0x288], R14 ;  /* 0x0002880e01007387 */ /* 0x000fe60000100a00 */
[----:B0-----:R-:W3:Y:S01]  /*1e8e0*/  LDL.LU.64 R12, [R1+0x1780] ;  /* 0x00178000010c7983 */ /* 0x001ee20000300a00 */
[----:B------:R-:W-:Y:S02]  /*1e8f0*/  IMAD.MOV.U32 R16, RZ, RZ, R8 ;  /* 0x000000ffff107224 */ /* 0x000fe400078e0008 */
[----:B------:R-:W-:Y:S02]  /*1e900*/  IMAD.MOV.U32 R0, RZ, RZ, R9 ;  /* 0x000000ffff007224 */ /* 0x000fe400078e0009 */
[----:B------:R-:W0:Y:S04]  /*1e910*/  LDSM.16.MT88.4 R8, [R19+0x8380] ;  /* 0x008380001308783b */ /* 0x000e280000004200 */
[----:B0-----:R-:W-:Y:S01]  /*1e920*/  STL.64 [R1+0x16e0], R10 ;  /* 0x0016e00a01007387 */ /* 0x001fe20000100a00 */
[----:B------:R0:W-:Y:S03]  /*1e930*/  STL.64 [R1+0x16d8], R8 ;  /* 0x0016d80801007387 */ /* 0x0001e60000100a00 */
[----:B0-----:R-:W4:Y:S01]  /*1e940*/  LDL.LU R8, [R1+0x180] ;  /* 0x0001800001087983 */ /* 0x001f220000300800 */
[----:B------:R-:W4:Y:S02]  /*1e950*/  LDL.LU R9, [R1+0x184] ;  /* 0x0001840001097983 */ /* 0x000f240000300800 */
[----:B------:R-:W4:Y:S02]  /*1e960*/  LDL.LU R10, [R1+0x188] ;  /* 0x00018800010a7983 */ /* 0x000f240000300800 */
[----:B------:R-:W4:Y:S01]  /*1e970*/  LDL.LU R11, [R1+0x18c] ;  /* 0x00018c00010b7983 */ /* 0x000f220000300800 */
[----:B---3--:R-:W-:Y:S01]  /*1e980*/  HMMA.16816.F32.BF16 R24, R20, R12, R24 ;  /* 0x0000000c1418723c */ /* 0x008fe20000041818 */
[----:B------:R-:W-:Y:S11]  /*1e990*/  IMAD.MOV.U32 R28, RZ, RZ, R12 ;  /* 0x000000ffff1c7224 */ /* 0x000ff600078e000c */
[----:B------:R-:W-:Y:S11]  /*1e9a0*/  @!UPT UIADD3 URZ, URZ, URZ, URZ ;  /* 0x0000003f3f3ff290 */ /* 0x000ff6000fffe03f */
[----:B------:R-:W-:Y:S01]  /*1e9b0*/  STL.64 [R1+0x270], R24 ;  /* 0x0002701801007387 */ /* 0x000fe20000100a00 */
[----:B------:R0:W-:Y:S02]  /*1e9c0*/  STL.64 [R1+0x278], R26 ;  /* 0x0002781a01007387 */ /* 0x0001e40000100a00 */
[----:B0-----:R-:W-:Y:S01]  /*1e9d0*/  IMAD.MOV.U32 R26, RZ, RZ, R13 ;  /* 0x000000ffff1a7224 */ /* 0x001fe200078e000d */
[----:B------:R-:W3:Y:S04]  /*1e9e0*/  LDL.LU R27, [R1+0x1778] ;  /* 0x00177800011b7983 */ /* 0x000ee80000300800 */
[----:B------:R-:W0:Y:S01]  /*1e9f0*/  LDSM.16.MT88.4 R12, [R19+0xc000] ;  /* 0x00c00000130c783b */ /* 0x000e220000004200 */
[----:B------:R-:W4:Y:S03]  /*1ea00*/  LDL.LU.64 R24, [R1+0x1770] ;  /* 0x0017700001187983 */ /* 0x000f260000300a00 */
[----:B0-----:R-:W-:Y:S01]  /*1ea10*/  STL.64 [R1+0x1620], R14 ;  /* 0x0016200e01007387 */ /* 0x001fe20000100a00 */
[----:B------:R0:W-:Y:S03]  /*1ea20*/  STL.64 [R1+0x1618], R12 ;  /* 0x0016180c01007387 */ /* 0x0001e60000100a00 */
[----:B0-----:R-:W2:Y:S01]  /*1ea30*/  LDL.LU R12, [R1+0x360] ;  /* 0x00036000010c7983 */ /* 0x001ea20000300800 */
[----:B------:R-:W2:Y:S02]  /*1ea40*/  LDL.LU R13, [R1+0x364] ;  /* 0x00036400010d7983 */ /* 0x000ea40000300800 */
[----:B------:R-:W2:Y:S02]  /*1ea50*/  LDL.LU R14, [R1+0x368] ;  /* 0x00036800010e7983 */ /* 0x000ea40000300800 */
[----:B------:R-:W2:Y:S02]  /*1ea60*/  LDL.LU R15, [R1+0x36c] ;  /* 0x00036c00010f7983 */ /* 0x000ea40000300800 */
[----:B--2---:R-:W-:Y:S01]  /*1ea70*/  STL.64 [R1+0x1660], R14 ;  /* 0x0016600e01007387 */ /* 0x004fe20000100a00 */
[----:B------:R0:W-:Y:S02]  /*1ea80*/  STL.64 [R1+0x1658], R12 ;  /* 0x0016580c01007387 */ /* 0x0001e40000100a00 */
[----:B0-----:R-:W-:-:S02]  /*1ea90*/  IMAD.MOV.U32 R12, RZ, RZ, R16 ;  /* 0x000000ffff0c7224 */ /* 0x001fc400078e0010 */
[----:B------:R-:W-:Y:S01]  /*1eaa0*/  IMAD.MOV.U32 R13, RZ, RZ, R0 ;  /* 0x000000ffff0d7224 */ /* 0x000fe200078e0000 */
[----:B------:R-:W0:Y:S04]  /*1eab0*/  LDSM.16.MT88.4 R16, [R19+0xc080] ;  /* 0x00c080001310783b */ /* 0x000e280000004200 */
[----:B------:R1:W-:Y:S04]  /*1eac0*/  STL.64 [R1+0x1748], R12 ;  /* 0x0017480c01007387 */ /* 0x0003e80000100a00 */
[----:B-1----:R-:W2:Y:S02]  /*1ead0*/  LDL.64 R12, [R1] ;  /* 0x00000000010c7983 */ /* 0x002ea40000100a00 */
[----:B--2---:R-:W-:Y:S11]  /*1eae0*/  HMMA.16816.F32.BF16 R4, R20, R12, R4 ;  /* 0x0000000c1404723c */ /* 0x004ff60000041804 */
[----:B------:R-:W-:Y:S11]  /*1eaf0*/  @!UPT UIADD3 URZ, URZ, URZ, URZ ;  /* 0x0000003f3f3ff290 */ /* 0x000ff6000fffe03f */
[----:B------:R-:W-:Y:S01]  /*1eb00*/  @!UPT UIADD3 URZ, URZ, URZ, URZ ;  /* 0x0000003f3f3ff290 */ /* 0x000fe2000fffe03f */
[----:B------:R-:W-:Y:S01]  /*1eb10*/  STL.64 [R1+0x260], R4 ;  /* 0x0002600401007387 */ /* 0x000fe20000100a00 */
[----:B------:R1:W-:Y:S03]  /*1eb20*/  STL.64 [R1+0x268], R6 ;  /* 0x0002680601007387 */ /* 0x0003e60000100a00 */
[----:B-1----:R-:W2:Y:S01]  /*1eb30*/  LDL.LU.64 R6, [R1+0x1768] ;  /* 0x0017680001067983 */ /* 0x002ea20000300a00 */
[----:B------:R-:W2:Y:S02]  /*1eb40*/  LDL.LU.64 R4, [R1+0x1760] ;  /* 0x0017600001047983 */ /* 0x000ea40000300a00 */
[----:B0-----:R-:W-:Y:S02]  /*1eb50*/  STL.64 [R1+0x15a8], R18 ;  /* 0x0015a81201007387 */ /* 0x001fe40000100a00 */
[----:B------:R0:W-:Y:S02]  /*1eb60*/  STL.64 [R1+0x15a0], R16 ;  /* 0x0015a01001007387 */ /* 0x0001e40000100a00 */
[----:B0-----:R-:W-:-:S02]  /*1eb70*/  IMAD.MOV.U32 R16, RZ, RZ, R28 ;  /* 0x000000ffff107224 */ /* 0x001fc400078e001c */
[----:B------:R-:W-:Y:S01]  /*1eb80*/  IMAD.MOV.U32 R17, RZ, RZ, R26 ;  /* 0x000000ffff117224 */ /* 0x000fe200078e001a */
[----:B------:R-:W2:Y:S01]  /*1eb90*/  LDL.LU R28, [R1+0x175c] ;  /* 0x00175c00011c7983 */ /* 0x000ea20000300800 */
[----:B------:R-:W3:Y:S03]  /*1eba0*/  LDL.LU R26, [R1+0x1758] ;  /* 0x00175800011a7983 */ /* 0x000ee60000300800 */
[----:B------:R0:W-:Y:S04]  /*1ebb0*/  STL.64 [R1+0x1710], R16 ;  /* 0x0017101001007387 */ /* 0x0001e80000100a00 */
[----:B0-----:R-:W2:Y:S01]  /*1ebc0*/  LDL.LU.64 R16, [R1+0x40] ;  /* 0x0000400001107983 */ /* 0x001ea20000300a00 */
[----:B------:R-:W-:-:S02]  /*1ebd0*/  IMAD.MOV.U32 R29, RZ, RZ, R12 ;  /* 0x000000ffff1d7224 */ /* 0x000fc400078e000c */
[----:B------:R-:W-:Y:S02]  /*1ebe0*/  IMAD.MOV.U32 R0, RZ, RZ, R13 ;  /* 0x000000ffff007224 */ /* 0x000fe400078e000d */
[----:B----4-:R-:W-:Y:S01]  /*1ebf0*/  HMMA.16816.F32.BF16 R12, R20, R24, R8 ;  /* 0x00000018140c723c */ /* 0x010fe20000041808 */
[----:B--2---:R-:W-:Y:S01]  /*1ec00*/  STL.64 [R1+0x1730], R16 ;  /* 0x0017301001007387 */ /* 0x004fe20000100a00 */
[----:B------:R-:W2:Y:S11]  /*1ec10*/  LDL.LU R8, [R1+0x580] ;  /* 0x0005800001087983 */ /* 0x000eb60000300800 */
[----:B------:R-:W-:Y:S10]  /*1ec20*/  @!UPT UIADD3 URZ, URZ, URZ, URZ ;  /* 0x0000003f3f3ff290 */ /* 0x000ff4000fffe03f */
[----:B------:R0:W-:Y:S02]  /*1ec30*/  STL.64 [R1+0x1c0], R12 ;  /* 0x0001c00c01007387 */ /* 0x0001e40000100a00 */
[----:B------:R1:W-:Y:S01]  /*1ec40*/  STL.64 [R1+0x1c8], R14 ;  /* 0x0001c80e01007387 */ /* 0x0003e20000100a00 */
[----:B------:R-:W2:Y:S01]  /*1ec50*/  LDL.LU R9, [R1+0x584] ;  /* 0x0005840001097983 */ /* 0x000ea20000300800 */
[----:B------:R-:W4:Y:S02]  /*1ec60*/  LDL.LU R10, [R1+0x588] ;  /* 0x00058800010a7983 */ /* 0x000f240000300800 */
[----:B------:R-:W4:Y:S01]  /*1ec70*/  LDL.LU R11, [R1+0x58c] ;  /* 0x00058c00010b7983 */ /* 0x000f220000300800 */
[----:B0-----:R-:W3:Y:S01]  /*1ec80*/  LDL.LU R12, [R1+0x590] ;  /* 0x00059000010c7983 */ /* 0x001ee20000300800 */
[----:B------:R-:W3:Y:S02]  /*1ec90*/  LDL.LU R13, [R1+0x594] ;  /* 0x00059400010d7983 */ /* 0x000ee40000300800 */
[----:B-1----:R-:W3:Y:S02]  /*1eca0*/  LDL.LU R14, [R1+0x598] ;  /* 0x00059800010e7983 */ /* 0x002ee40000300800 */
[----:B------:R-:W3:Y:S01]  /*1ecb0*/  LDL.LU R15, [R1+0x59c] ;  /* 0x00059c00010f7983 */ /* 0x000ee20000300800 */
[----:B------:R-:W0:Y:S04]  /*1ecc0*/  S2R R18, SR_TID.X ;  /* 0x0000000000127919 */ /* 0x000e280000002100 */
[----:B------:R-:W1:Y:S01]  /*1ecd0*/  S2R R22, SR_TID.X ;  /* 0x0000000000167919 */ /* 0x000e620000002100 */
[C---:B0-----:R-:W-:Y:S01]  /*1ece0*/  IMAD.SHL.U32 R19, R18.reuse, 0x2, RZ ;  /* 0x0000000212137824 */ /* 0x041fe200078e00ff */
[C---:B------:R-:W-:Y:S01]  /*1ecf0*/  LOP3.LUT R23, R18.reuse, 0x7, RZ, 0xc0, !PT ;  /* 0x0000000712177812 */ /* 0x040fe200078ec0ff */
[----:B------:R-:W-:-:S03]  /*1ed00*/  IMAD.SHL.U32 R18, R18, 0x200, RZ ;  /* 0x0000020012127824 */ /* 0x000fc600078e00ff */
[----:B------:R-:W-:Y:S01]  /*1ed10*/  LOP3.LUT R19, R19, 0x10, RZ, 0xc0, !PT ;  /* 0x0000001013137812 */ /* 0x000fe200078ec0ff */
[----:B----4-:R-:W-:Y:S01]  /*1ed20*/  STL.64 [R1+0x1740], R10 ;  /* 0x0017400a01007387 */ /* 0x010fe20000100a00 */
[----:B--2---:R0:W-:Y:S03]  /*1ed30*/  STL.64 [R1+0x1738], R8 ;  /* 0x0017380801007387 */ /* 0x0041e60000100a00 */
[----:B0-----:R-:W2:Y:S01]  /*1ed40*/  LDL.LU.64 R8, [R1+0x60] ;  /* 0x0000600001087983 */ /* 0x001ea20000300a00 */
[----:B------:R-:W4:Y:S02]  /*1ed50*/  LDL.LU.64 R16, [R1+0x50] ;  /* 0x0000500001107983 */ /* 0x000f240000300a00 */
[----:B---3--:R-:W-:Y:S02]  /*1ed60*/  STL.64 [R1+0x16f0], R26 ;  /* 0x0016f01a01007387 */ /* 0x008fe40000100a00 */
[----:B------:R0:W-:Y:S02]  /*1ed70*/  STL.64 [R1+0x16e8], R24 ;  /* 0x0016e81801007387 */ /* 0x0001e40000100a00 */
[----:B0-----:R-:W3:Y:S01]  /*1ed80*/  LDL.LU R24, [R1+0x560] ;  /* 0x0005600001187983 */ /* 0x001ee20000300800 */
[----:B------:R-:W3:Y:S02]  /*1ed90*/  LDL.LU R25, [R1+0x564] ;  /* 0x0005640001197983 */ /* 0x000ee40000300800 */
[----:B------:R-:W2:Y:S02]  /*1eda0*/  LDL.LU R26, [R1+0x568] ;  /* 0x00056800011a7983 */ /* 0x000ea40000300800 */
[----:B------:R-:W2:Y:S02]  /*1edb0*/  LDL.LU R27, [R1+0x56c] ;  /* 0x00056c00011b7983 */ /* 0x000ea40000300800 */
[----:B------:R-:W-:Y:S01]  /*1edc0*/  IMAD R23, R23, 0x410, RZ ;  /* 0x0000041017177824 */ /* 0x000fe200078e02ff */
[----:B-1----:R-:W-:-:S02]  /*1edd0*/  LOP3.LUT R19, R19, 0x60, R22, 0xf8, !PT ;  /* 0x0000006013137812 */ /* 0x002fc400078ef816 */
[----:B------:R-:W-:Y:S02]  /*1ede0*/  LOP3.LUT R18, R18, 0x2000, RZ, 0xc0, !PT ;  /* 0x0000200012127812 */ /* 0x000fe400078ec0ff */
[----:B------:R-:W-:-:S05]  /*1edf0*/  LOP3.LUT R19, R23, R19, RZ, 0x3c, !PT ;  /* 0x0000001317137212 */ /* 0x000fca00078e3cff */
[----:B------:R-:W-:-:S05]  /*1ee00*/  IMAD.IADD R19, R18, 0x1, R19 ;  /* 0x0000000112137824 */ /* 0x000fca00078e0213 */
[----:B------:R-:W0:Y:S04]  /*1ee10*/  LDSM.16.MT88.4 R20, [R19+0xc100] ;  /* 0x00c100001314783b */ /* 0x000e280000004200 */
[----:B--2---:R-:W-:Y:S01]  /*1ee20*/  STL.64 [R1+0x1728], R26 ;  /* 0x0017281a01007387 */ /* 0x004fe20000100a00 */
[----:B---3--:R1:W-:Y:S03]  /*1ee30*/  STL.64 [R1+0x1720], R24 ;  /* 0x0017201801007387 */ /* 0x0083e60000100a00 */
[----:B-1----:R-:W2:Y:S01]  /*1ee40*/  LDL.LU R24, [R1+0x570] ;  /* 0x0005700001187983 */ /* 0x002ea20000300800 */
[----:B------:R-:W2:Y:S02]  /*1ee50*/  LDL.LU R25, [R1+0x574] ;  /* 0x0005740001197983 */ /* 0x000ea40000300800 */
[----:B------:R-:W2:Y:S02]  /*1ee60*/  LDL.LU R26, [R1+0x578] ;  /* 0x00057800011a7983 */ /* 0x000ea40000300800 */
[----:B------:R-:W2:Y:S01]  /*1ee70*/  LDL.LU R27, [R1+0x57c] ;  /* 0x00057c00011b7983 */ /* 0x000ea20000300800 */
[----:B0-----:R-:W-:Y:S01]  /*1ee80*/  STL.64 [R1+0x1530], R22 ;  /* 0x0015301601007387 */ /* 0x001fe20000100a00 */
[----:B------:R0:W-:Y:S03]  /*1ee90*/  STL.64 [R1+0x1528], R20 ;  /* 0x0015281401007387 */ /* 0x0001e60000100a00 */
[----:B0-----:R-:W3:Y:S01]  /*1eea0*/  LDL.LU R20, [R1+0x90] ;  /* 0x0000900001147983 */ /* 0x001ee20000300800 */
[----:B------:R-:W3:Y:S02]  /*1eeb0*/  LDL.LU R21, [R1+0x94] ;  /* 0x0000940001157983 */ /* 0x000ee40000300800 */
[----:B------:R-:W2:Y:S02]  /*1eec0*/  LDL.LU R22, [R1+0x98] ;  /* 0x0000980001167983 */ /* 0x000ea40000300800 */
[----:B------:R-:W2:Y:S01]  /*1eed0*/  LDL.LU R23, [R1+0x9c] ;  /* 0x00009c0001177983 */ /* 0x000ea20000300800 */
[----:B------:R-:W-:Y:S01]  /*1eee0*/  HMMA.16816.F32.BF16 R12, R4, R8, R12 ;  /* 0x00000008040c723c */ /* 0x000fe2000004180c */
[----:B--2---:R-:W-:Y:S01]  /*1eef0*/  STL.64 [R1+0x1670], R22 ;  /* 0x0016701601007387 */ /* 0x004fe20000100a00 */
[----:B---3--:R0:W-:Y:S03]  /*1ef00*/  STL.64 [R1+0x1668], R20 ;  /* 0x0016681401007387 */ /* 0x0081e60000100a00 */
[----:B0-----:R-:W2:Y:S01]  /*1ef10*/  LDL.LU R20, [R1+0xa0] ;  /* 0x0000a00001147983 */ /* 0x001ea20000300800 */
[----:B------:R-:W2:Y:S02]  /*1ef20*/  LDL.LU R21, [R1+0xa4] ;  /* 0x0000a40001157983 */ /* 0x000ea40000300800 */
[----:B------:R-:W3:Y:S02]  /*1ef30*/  LDL.LU R22, [R1+0xa8] ;  /* 0x0000a80001167983 */ /* 0x000ee40000300800 */
[----:B------:R-:W3:Y:S02]  /*1ef40*/  LDL.LU R23, [R1+0xac] ;  /* 0x0000ac0001177983 */ /* 0x000ee40000300800 */
[----:B---3--:R-:W-:Y:S01]  /*1ef50*/  STL.64 [R1+0x1680], R22 ;  /* 0x0016801601007387 */ /* 0x008fe20000100a00 */
[----:B--2---:R0:W-:Y:S02]  /*1ef60*/  STL.64 [R1+0x1678], R20 ;  /* 0x0016781401007387 */ /* 0x0041e40000100a00 */
[----:B0-----:R-:W-:-:S02]  /*1ef70*/  IMAD.MOV.U32 R20, RZ, RZ, R2 ;  /* 0x000000ffff147224 */ /* 0x001fc400078e0002 */
[----:B------:R-:W-:Y:S01]  /*1ef80*/  IMAD.MOV.U32 R21, RZ, RZ, R3 ;  /* 0x000000ffff157224 */ /* 0x000fe200078e0003 */
[----:B------:R-:W2:Y:S01]  /*1ef90*/  LDL.LU R2, [R1+0x1754] ;  /* 0x0017540001027983 */ /* 0x000ea20000300800 */
[----:B------:R-:W3:Y:S04]  /*1efa0*/  LDL.LU R3, [R1+0x1750] ;  /* 0x0017500001037983 */ /* 0x000ee80000300800 */
[----:B------:R0:W-:Y:S02]  /*1efb0*/  STL.64 [R1+0x1b0], R12 ;  /* 0x0001b00c01007387 */ /* 0x0001e40000100a00 */
[----:B------:R1:W-:Y:S01]  /*1efc0*/  STL.64 [R1+0x1b8], R14 ;  /* 0x0001b80e01007387 */ /* 0x0003e20000100a00 */
[----:B0-----:R-:W2:Y:S01]  /*1efd0*/  LDL.LU.64 R12, [R1+0x1748] ;  /* 0x00174800010c7983 */ /* 0x001ea20000300a00 */
[----:B-1----:R-:W-:-:S02]  /*1efe0*/  IMAD.MOV.U32 R15, RZ, RZ, R8 ;  /* 0x000000ffff0f7224 */ /* 0x002fc400078e0008 */
[----:B------:R-:W-:Y:S02]  /*1eff0*/  IMAD.MOV.U32 R14, RZ, RZ, R9 ;  /* 0x000000ffff0e7224 */ /* 0x000fe400078e0009 */
[----:B------:R-:W4:Y:S01]  /*1f000*/  LDL.LU.64 R10, [R1+0x1740] ;  /* 0x00174000010a7983 */ /* 0x000f220000300a00 */
[----:B------:R-:W4:Y:S02]  /*1f010*/  LDL.LU.64 R8, [R1+0x1738] ;  /* 0x0017380001087983 */ /* 0x000f240000300a00 */
[C---:B----4-:R-:W-:Y:S11]  /*1f020*/  HMMA.16816.F32.BF16 R8, R4.reuse, R16, R8 ;  /* 0x000000100408723c */ /* 0x050ff60000041808 */
[----:B------:R-:W-:Y:S11]  /*1f030*/  @!UPT UIADD3 URZ, URZ, URZ, URZ ;  /* 0x0000003f3f3ff290 */ /* 0x000ff6000fffe03f */
[----:B------:R-:W-:Y:S01]  /*1f040*/  @!UPT UIADD3 URZ, URZ, URZ, URZ ;  /* 0x0000003f3f3ff290 */ /* 0x000fe2000fffe03f */
[----:B------:R0:W-:Y:S01]  /*1f050*/  STL.64 [R1+0x1a0], R8 ;  /* 0x0001a00801007387 */ /* 0x0001e20000100a00 */
[----:B------:R-:W-:Y:S02]  /*1f060*/  STL.64 [R1+0x1a8], R10 ;  /* 0x0001a80a01007387 */ /* 0x000fe40000100a00 */
[----:B0-----:R-:W-:Y:S02]  /*1f070*/  IMAD.MOV.U32 R9, RZ, RZ, R16 ;  /* 0x000000ffff097224 */ /* 0x001fe400078e0010 */
[----:B------:R-:W-:Y:S02]  /*1f080*/  IMAD.MOV.U32 R8, RZ, RZ, R17 ;  /* 0x000000ffff087224 */ /* 0x000fe400078e0011 */
        /* <DEDUP_REMOVED lines=8> */
[----:B------:R-:W-:Y:S02]  /*1f110*/  IMAD.MOV.U32 R11, RZ, RZ, R16 ;  /* 0x000000ffff0b7224 */ /* 0x000fe400078e0010 */
[----:B------:R-:W-:Y:S01]  /*1f120*/  IMAD.MOV.U32 R10, RZ, RZ, R17 ;  /* 0x000000ffff0a7224 */ /* 0x000fe200078e0011 */
[----:B------:R-:W2:Y:S01]  /*1f130*/  LDL.LU R16, [R1+0x170] ;  /* 0x0001700001107983 */ /* 0x000ea20000300800 */
[----:B------:R-:W2:Y:S01]  /*1f140*/  LDL.LU R17, [R1+0x174] ;  /* 0x0001740001117983 */ /* 0x000ea20000300800 */
[----:B----4-:R-:W-:Y:S11]  /*1f150*/  HMMA.16816.F32.BF16 R24, R4, R20, R24 ;  /* 0x000000140418723c */ /* 0x010ff60000041818 */
[----:B------:R-:W-:Y:S11]  /*1f160*/  @!UPT UIADD3 URZ, URZ, URZ, URZ ;  /* 0x0000003f3f3ff290 */ /* 0x000ff6000fffe03f */
[----:B------:R-:W-:Y:S01]  /*1f170*/  @!UPT UIADD3 URZ, URZ, URZ, URZ ;  /* 0x0000003f3f3ff290 */ /* 0x000fe2000fffe03f */
[----:B------:R-:W-:Y:S01]  /*1f180*/  STL.64 [R1+0x180], R24 ;  /* 0x0001801801007387 */ /* 0x000fe20000100a00 */
[----:B------:R0:W-:Y:S02]  /*1f190*/  STL.64 [R1+0x1690], R20 ;  /* 0x0016901401007387 */ /* 0x0001e40000100a00 */
[----:B0-----:R-:W-:Y:S02]  /*1f1a0*/  IMAD.MOV.U32 R20, RZ, RZ, R11 ;  /* 0x000000ffff147224 */ /* 0x001fe400078e000b */
[----:B------:R-:W-:-:S05]  /*1f1b0*/  IMAD.MOV.U32 R21, RZ, RZ, R10 ;  /* 0x000000ffff157224 */ /* 0x000fca00078e000a */
[----:B------:R0:W-:Y:S02]  /*1f1c0*/  STL.64 [R1+0x16a8], R20 ;  /* 0x0016a81401007387 */ /* 0x0001e40000100a00 */
[----:B0-----:R-:W-:Y:S02]  /*1f1d0*/  IMAD.MOV.U32 R21, RZ, RZ, R8 ;  /* 0x000000ffff157224 */ /* 0x001fe400078e0008 */
[----:B------:R-:W-:Y:S01]  /*1f1e0*/  IMAD.MOV.U32 R20, RZ, RZ, R9 ;  /* 0x000000ffff147224 */ /* 0x000fe200078e0009 */
[----:B------:R-:W4:Y:S01]  /*1f1f0*/  LDL.LU R8, [R1+0x4d0] ;  /* 0x0004d00001087983 */ /* 0x000f220000300800 */
[----:B------:R-:W4:Y:S02]  /*1f200*/  LDL.LU R9, [R1+0x4d4] ;  /* 0x0004d40001097983 */ /* 0x000f240000300800 */
[----:B------:R-:W4:Y:S02]  /*1f210*/  LDL.LU R10, [R1+0x4d8] ;  /* 0x0004d800010a7983 */ /* 0x000f240000300800 */
[----:B------:R-:W4:Y:S02]  /*1f220*/  LDL.LU R11, [R1+0x4dc] ;  /* 0x0004dc00010b7983 */ /* 0x000f240000300800 */
[----:B---3--:R-:W-:-:S02]  /*1f230*/  IMAD.MOV.U32 R18, RZ, RZ, R3 ;  /* 0x000000ffff127224 */ /* 0x008fc400078e0003 */
[----:B--2---:R-:W-:Y:S02]  /*1f240*/  IMAD.MOV.U32 R19, RZ, RZ, R2 ;  /* 0x000000ffff137224 */ /* 0x004fe400078e0002 */
[----:B------:R-:W-:-:S05]  /*1f250*/  IMAD.MOV.U32 R24, RZ, RZ, R29 ;  /* 0x000000ffff187224 */ /* 0x000fca00078e001d */
[----:B------:R-:W-:Y:S01]  /*1f260*/  HMMA.16816.F32.BF16 R16, R4, R12, R16 ;  /* 0x0000000c0410723c */ /* 0x000fe20000041810 */
[----:B------:R-:W-:Y:S02]  /*1f270*/  IMAD.MOV.U32 R25, RZ, RZ, R0 ;  /* 0x000000ffff197224 */ /* 0x000fe400078e0000 */
[----:B------:R-:W-:Y:S02]  /*1f280*/  IMAD.MOV.U32 R3, RZ, RZ, R26 ;  /* 0x000000ffff037224 */ /* 0x000fe400078e001a */
[----:B------:R-:W-:Y:S01]  /*1f290*/  IMAD.MOV.U32 R2, RZ, RZ, R27 ;  /* 0x000000ffff027224 */ /* 0x000fe200078e001b */
[----:B----4-:R-:W-:Y:S01]  /*1f2a0*/  STL.64 [R1+0x1700], R10 ;  /* 0x0017000a01007387 */ /* 0x010fe20000100a00 */
[----:B------:R-:W-:Y:S02]  /*1f2b0*/  STL.64 [R1+0x16f8], R8 ;  /* 0x0016f80801007387 */ /* 0x000fe40000100a00 */
[----:B------:R-:W2:Y:S02]  /*1f2c0*/  LDL.LU R29, [R1+0x171c] ;  /* 0x00171c00011d7983 */ /* 0x000ea40000300800 */
[----:B------:R-:W3:Y:S01]  /*1f2d0*/  LDL.LU R0, [R1+0x1718] ;  /* 0x0017180001007983 */ /* 0x000ee20000300800 */
[----:B------:R0:W-:Y:S04]  /*1f2e0*/  STL.64 [R1+0x1708], R24 ;  /* 0x0017081801007387 */ /* 0x0001e80000100a00 */
[----:B0-----:R-:W4:Y:S01]  /*1f2f0*/  LDL.LU R24, [R1+0x160] ;  /* 0x0001600001187983 */ /* 0x001f220000300800 */
[----:B------:R-:W4:Y:S02]  /*1f300*/  LDL.LU R25, [R1+0x164] ;  /* 0x0001640001197983 */ /* 0x000f240000300800 */
[----:B------:R-:W4:Y:S02]  /*1f310*/  LDL.LU R26, [R1+0x168] ;  /* 0x00016800011a7983 */ /* 0x000f240000300800 */
[----:B------:R-:W4:Y:S01]  /*1f320*/  LDL.LU R27, [R1+0x16c] ;  /* 0x00016c00011b7983 */ /* 0x000f220000300800 */
[----:B------:R-:W2:Y:S01]  /*1f330*/  LDL.LU R8, [R1+0x150] ;  /* 0x0001500001087983 */ /* 0x000ea20000300800 */
[----:B------:R-:W2:Y:S02]  /*1f340*/  LDL.LU R9, [R1+0x154] ;  /* 0x0001540001097983 */ /* 0x000ea40000300800 */
[----:B------:R-:W2:Y:S02]  /*1f350*/  LDL.LU R10, [R1+0x158] ;  /* 0x00015800010a7983 */ /* 0x000ea40000300800 */
[----:B------:R-:W2:Y:S01]  /*1f360*/  LDL.LU R11, [R1+0x15c] ;  /* 0x00015c00010b7983 */ /* 0x000ea20000300800 */
[----:B------:R0:W-:Y:S01]  /*1f370*/  STL.64 [R1+0x16c0], R20 ;  /* 0x0016c01401007387 */ /* 0x0001e20000100a00 */
[----:B------:R-:W-:Y:S02]  /*1f380*/  STL [R1+0x14a4], R2 ;  /* 0x0014a40201007387 */ /* 0x000fe40000100800 */
[----:B------:R-:W-:Y:S02]  /*1f390*/  STL [R1+0x14a0], R3 ;  /* 0x0014a00301007387 */ /* 0x000fe40000100800 */
[----:B------:R1:W-:Y:S01]  /*1f3a0*/  STL.64 [R1+0x170], R16 ;  /* 0x0001701001007387 */ /* 0x0003e20000100a00 */
[----:B------:R-:W-:Y:S01]  /*1f3b0*/  STL.64 [R1+0x178], R18 ;  /* 0x0001781201007387 */ /* 0x000fe20000100a00 */
[----:B0-----:R-:W-:-:S03]  /*1f3c0*/  IMAD.MOV.U32 R21, RZ, RZ, R14 ;  /* 0x000000ffff157224 */ /* 0x001fc600078e000e */
[----:B-1----:R-:W4:Y:S01]  /*1f3d0*/  LDL.LU.64 R16, [R1+0x1710] ;  /* 0x0017100001107983 */ /* 0x002f220000300a00 */
[----:B------:R0:W-:Y:S02]  /*1f3e0*/  STL.64 [R1+0x1688], R12 ;  /* 0x0016880c01007387 */ /* 0x0001e40000100a00 */
[----:B------:R-:W-:Y:S01]  /*1f3f0*/  IMAD.MOV.U32 R20, RZ, RZ, R15 ;  /* 0x000000ffff147224 */ /* 0x000fe200078e000f */
[----:B0-----:R-:W2:Y:S01]  /*1f400*/  LDL.LU R12, [R1+0xb0] ;  /* 0x0000b000010c7983 */ /* 0x001ea20000300800 */
[----:B------:R-:W2:Y:S02]  /*1f410*/  LDL.LU R13, [R1+0xb4] ;  /* 0x0000b400010d7983 */ /* 0x000ea40000300800 */
[----:B------:R-:W2:Y:S02]  /*1f420*/  LDL.LU R14, [R1+0xb8] ;  /* 0x0000b800010e7983 */ /* 0x000ea40000300800 */
[----:B------:R-:W2:Y:S02]  /*1f430*/  LDL.LU R15, [R1+0xbc] ;  /* 0x0000bc00010f7983 */ /* 0x000ea40000300800 */
[----:B--2---:R-:W-:Y:S01]  /*1f440*/  STL.64 [R1+0x16a0], R14 ;  /* 0x0016a00e01007387 */ /* 0x004fe20000100a00 */
[----:B------:R0:W-:Y:S03]  /*1f450*/  STL.64 [R1+0x1698], R12 ;  /* 0x0016980c01007387 */ /* 0x0001e60000100a00 */
        /* <DEDUP_REMOVED lines=9> */
[----:B------:R-:W4:Y:S02]  /*1f4f0*/  LDL.LU R14, [R1+0x488] ;  /* 0x00048800010e7983 */ /* 0x000f240000300800 */
[----:B------:R-:W4:Y:S02]  /*1f500*/  LDL.LU R15, [R1+0x48c] ;  /* 0x00048c00010f7983 */ /* 0x000f240000300800 */
[----:B----4-:R-:W-:Y:S01]  /*1f510*/  STL.64 [R1+0x16d0], R14 ;  /* 0x0016d00e01007387 */ /* 0x010fe20000100a00 */
[----:B--2---:R0:W-:Y:S03]  /*1f520*/  STL.64 [R1+0x16c8], R12 ;  /* 0x0016c80c01007387 */ /* 0x0041e60000100a00 */
[----:B0-----:R-:W2:Y:S01]  /*1f530*/  LDL.LU R12, [R1+0x4a0] ;  /* 0x0004a000010c7983 */ /* 0x001ea20000300800 */
[----:B------:R-:W2:Y:S02]  /*1f540*/  LDL.LU R13, [R1+0x4a4] ;  /* 0x0004a400010d7983 */ /* 0x000ea40000300800 */
[----:B------:R-:W2:Y:S02]  /*1f550*/  LDL.LU R14, [R1+0x4a8] ;  /* 0x0004a800010e7983 */ /* 0x000ea40000300800 */
[----:B------:R-:W2:Y:S02]  /*1f560*/  LDL.LU R15, [R1+0x4ac] ;  /* 0x0004ac00010f7983 */ /* 0x000ea40000300800 */
[----:B------:R0:W-:Y:S01]  /*1f570*/  STL.64 [R1+0x160], R24 ;  /* 0x0001601801007387 */ /* 0x0001e20000100a00 */
[----:B------:R1:W-:Y:S03]  /*1f580*/  STL.64 [R1+0x168], R26 ;  /* 0x0001681a01007387 */ /* 0x0003e60000100a00 */
[----:B0-----:R-:W1:Y:S02]  /*1f590*/  LDL.LU.64 R24, [R1+0x1708] ;  /* 0x0017080001187983 */ /* 0x001e640000300a00 */
[C---:B-1----:R-:W-:Y:S02]  /*1f5a0*/  HMMA.16816.F32.BF16 R24, R4.reuse, R24, R8 ;  /* 0x000000180418723c */ /* 0x042fe40000041808 */
[----:B------:R-:W4:Y:S01]  /*1f5b0*/  LDL.LU.64 R10, [R1+0x1700] ;  /* 0x00170000010a7983 */ /* 0x000f220000300a00 */
[----:B------:R-:W4:Y:S11]  /*1f5c0*/  LDL.LU.64 R8, [R1+0x16f8] ;  /* 0x0016f80001087983 */ /* 0x000f360000300a00 */
[----:B------:R-:W-:Y:S09]  /*1f5d0*/  @!UPT UIADD3 URZ, URZ, URZ, URZ ;  /* 0x0000003f3f3ff290 */ /* 0x000ff2000fffe03f */
[----:B------:R-:W-:Y:S01]  /*1f5e0*/  STL.64 [R1+0x150], R24 ;  /* 0x0001501801007387 */ /* 0x000fe20000100a00 */
[----:B------:R0:W-:Y:S03]  /*1f5f0*/  STL.64 [R1+0x158], R26 ;  /* 0x0001581a01007387 */ /* 0x0001e60000100a00 */
[----:B0-----:R-:W2:Y:S01]  /*1f600*/  LDL.LU.64 R26, [R1+0x16f0] ;  /* 0x0016f000011a7983 */ /* 0x001ea20000300a00 */
[----:B------:R-:W4:Y:S02]  /*1f610*/  LDL.LU.64 R24, [R1+0x16e8] ;  /* 0x0016e80001187983 */ /* 0x000f240000300a00 */
[----:B----4-:R-:W-:Y:S01]  /*1f620*/  HMMA.16816.F32.BF16 R4, R4, R24, R8 ;  /* 0x000000180404723c */ /* 0x010fe20000041808 */
[----:B------:R-:W2:Y:S01]  /*1f630*/  LDL.LU.64 R10, [R1+0x16e0] ;  /* 0x0016e000010a7983 */ /* 0x000ea20000300a00 */
[----:B------:R-:W2:Y:S11]  /*1f640*/  LDL.LU.64 R8, [R1+0x16d8] ;  /* 0x0016d80001087983 */ /* 0x000eb60000300a00 */
[----:B------:R-:W-:Y:S10]  /*1f650*/  @!UPT UIADD3 URZ, URZ, URZ, URZ ;  /* 0x0000003f3f3ff290 */ /* 0x000ff4000fffe03f */
[----:B------:R0:W-:Y:S01]  /*1f660*/  STL.64 [R1+0xf0], R4 ;  /* 0x0000f00401007387 */ /* 0x0001e20000100a00 */
[----:B------:R1:W-:Y:S03]  /*1f670*/  STL.64 [R1+0xf8], R6 ;  /* 0x0000f80601007387 */ /* 0x0003e60000100a00 */
[----:B0-----:R-:W4:Y:S01]  /*1f680*/  LDL.LU.64 R4, [R1] ;  /* 0x0000000001047983 */ /* 0x001f220000300a00 */
[----:B-1----:R-:W3:Y:S01]  /*1f690*/  LDL.64 R6, [R1+0x8] ;  /* 0x0000080001067983 */ /* 0x002ee20000100a00 */
[C---:B--2---:R-:W-:Y:S02]  /*1f6a0*/  HMMA.16816.F32.BF16 R20, R8.reuse, R20, R12 ;  /* 0x000000140814723c */ /* 0x044fe4000004180c */
[----:B------:R-:W2:Y:S01]  /*1f6b0*/  LDL.LU.64 R14, [R1+0x16d0] ;  /* 0x0016d000010e7983 */ /* 0x000ea20000300a00 */
[----:B------:R-:W2:Y:S11]  /*1f6c0*/  LDL.LU.64 R12, [R1+0x16c8] ;  /* 0x0016c800010c7983 */ /* 0x000eb60000300a00 */
[----:B------:R-:W-:Y:S09]  /*1f6d0*/  @!UPT UIADD3 URZ, URZ, URZ, URZ ;  /* 0x0000003f3f3ff290 */ /* 0x000ff2000fffe03f */
[----:B------:R0:W-:Y:S01]  /*1f6e0*/  STL.64 [R1+0xe0], R20 ;  /* 0x0000e01401007387 */ /* 0x0001e20000100a00 */
[----:B------:R2:W-:Y:S03]  /*1f6f0*/  STL.64 [R1+0xe8], R22 ;  /* 0x0000e81601007387 */ /* 0x0005e60000100a00 */
[----:B0-----:R-:W2:Y:S02]  /*1f700*/  LDL.LU.64 R20, [R1+0x16c0] ;  /* 0x0016c00001147983 */ /* 0x001ea40000300a00 */
        /* <DEDUP_REMOVED lines=15> */
[----:B------:R-:W2:Y:S11]  /*1f800*/  LDL.LU.64 R12, [R1+0x1688] ;  /* 0x00168800010c7983 */ /* 0x000eb60000300a00 */
[----:B------:R-:W-:Y:S10]  /*1f810*/  @!UPT UIADD3 URZ, URZ, URZ, URZ ;  /* 0x0000003f3f3ff290 */ /* 0x000ff4000fffe03f */
[----:B------:R-:W-:Y:S01]  /*1f820*/  STL.64 [R1+0xb0], R20 ;  /* 0x0000b01401007387 */ /* 0x000fe20000100a00 */
[----:B------:R0:W-:Y:S03]  /*1f830*/  STL.64 [R1+0xb8], R22 ;  /* 0x0000b81601007387 */ /* 0x0001e60000100a00 */
[----:B0-----:R-:W2:Y:S01]  /*1f840*/  LDL.LU.64 R22, [R1+0x1680] ;  /* 0x0016800001167983 */ /* 0x001ea20000300a00 */
[----:B------:R-:W2:Y:S02]  /*1f850*/  LDL.LU.64 R20, [R1+0x1678] ;  /* 0x0016780001147983 */ /* 0x000ea40000300a00 */
[C---:B--2---:R-:W-:Y:S01]  /*1f860*/  HMMA.16816.F32.BF16 R12, R8.reuse, R12, R20 ;  /* 0x0000000c080c723c */ /* 0x044fe20000041814 */
[----:B------:R-:W2:Y:S01]  /*1f870*/  LDL.LU.64 R22, [R1+0x1670] ;  /* 0x0016700001167983 */ /* 0x000ea20000300a00 */
[----:B------:R-:W2:Y:S11]  /*1f880*/  LDL.LU.64 R20, [R1+0x1668] ;  /* 0x0016680001147983 */ /* 0x000eb60000300a00 */
[----:B------:R-:W-:Y:S10]  /*1f890*/  @!UPT UIADD3 URZ, URZ, URZ, URZ ;  /* 0x0000003f3f3ff290 */ /* 0x000ff4000fffe03f */
[----:B------:R-:W-:Y:S01]  /*1f8a0*/  STL.64 [R1+0xa0], R12 ;  /* 0x0000a00c01007387 */ /* 0x000fe20000100a00 */
[----:B------:R0:W-:Y:S03]  /*1f8b0*/  STL.64 [R1+0xa8], R14 ;  /* 0x0000a80e01007387 */ /* 0x0001e60000100a00 */
[----:B0-----:R-:W4:Y:S01]  /*1f8c0*/  LDL.LU.64 R14, [R1+0x1660] ;  /* 0x00166000010e7983 */ /* 0x001f220000300a00 */
[----:B------:R-:W4:Y:S02]  /*1f8d0*/  LDL.LU.64 R12, [R1+0x1658] ;  /* 0x00165800010c7983 */ /* 0x000f240000300a00 */
[----:B---3--:R-:W-:Y:S01]  /*1f8e0*/  STL.64 [R1+0x15b8], R6 ;  /* 0x0015b80601007387 */ /* 0x008fe20000100a00 */
[C---:B--2---:R-:W-:Y:S08]  /*1f8f0*/  HMMA.16816.F32.BF16 R16, R8.reuse, R16, R20 ;  /* 0x000000100810723c */ /* 0x044ff00000041814 */
[----:B----4-:R-:W-:Y:S11]  /*1f900*/  HMMA.16816.F32.BF16 R12, R8, R4, R12 ;  /* 0x00000004080c723c */ /* 0x010ff6000004180c */
[----:B------:R-:W-:Y:S04]  /*1f910*/  @!UPT UIADD3 URZ, URZ, URZ, URZ ;  /* 0x0000003f3f3ff290 */ /* 0x000fe8000fffe03f */
[----:B------:R-:W-:Y:S01]  /*1f920*/  STL.64 [R1+0x90], R16 ;  /* 0x0000901001007387 */ /* 0x000fe20000100a00 */
[----:B------:R-:W-:Y:S02]  /*1f930*/  STL.64 [R1+0x98], R18 ;  /* 0x0000981201007387 */ /* 0x000fe40000100a00 */
[----:B------:R-:W2:Y:S05]  /*1f940*/  LDL.LU R20, [R1+0x200] ;  /* 0x0002000001147983 */ /* 0x000eaa0000300800 */
[----:B------:R-:W-:Y:S01]  /*1f950*/  STL.64 [R1+0x80], R12 ;  /* 0x0000800c01007387 */ /* 0x000fe20000100a00 */
[----:B------:R-:W-:Y:S02]  /*1f960*/  STL.64 [R1+0x88], R14 ;  /* 0x0000880e01007387 */ /* 0x000fe40000100a00 */
[----:B------:R-:W2:Y:S02]  /*1f970*/  LDL.LU R21, [R1+0x204] ;  /* 0x0002040001157983 */ /* 0x000ea40000300800 */
[----:B------:R-:W3:Y:S02]  /*1f980*/  LDL.LU R22, [R1+0x208] ;  /* 0x0002080001167983 */ /* 0x000ee40000300800 */
[----:B------:R-:W-:-:S02]  /*1f990*/  IMAD.MOV.U32 R23, RZ, RZ, R27 ;  /* 0x000000ffff177224 */ /* 0x000fc400078e001b */
[----:B------:R-:W4:Y:S04]  /*1f9a0*/  LDL.LU R27, [R1+0x1650] ;  /* 0x00165000011b7983 */ /* 0x000f280000300800 */
[----:B---3--:R-:W-:Y:S01]  /*1f9b0*/  STL.64 [R1+0x1550], R22 ;  /* 0x0015501601007387 */ /* 0x008fe20000100a00 */
[----:B--2---:R0:W-:Y:S02]  /*1f9c0*/  STL.64 [R1+0x1548], R20 ;  /* 0x0015481401007387 */ /* 0x0041e40000100a00 */
[----:B0-----:R-:W-:Y:S02]  /*1f9d0*/  IMAD.MOV.U32 R20, RZ, RZ, R26 ;  /* 0x000000ffff147224 */ /* 0x001fe400078e001a */
[----:B------:R-:W-:Y:S01]  /*1f9e0*/  IMAD.MOV.U32 R21, RZ, RZ, R0 ;  /* 0x000000ffff157224 */ /* 0x000fe200078e0000 */
[----:B------:R-:W2:Y:S01]  /*1f9f0*/  LDL.LU R26, [R1+0x164c] ;  /* 0x00164c00011a7983 */ /* 0x000ea20000300800 */
[----:B------:R-:W3:Y:S02]  /*1fa00*/  LDL.LU R0, [R1+0x1648] ;  /* 0x0016480001007983 */ /* 0x000ee40000300800 */
[----:B------:R-:W-:-:S02]  /*1fa10*/  IMAD.MOV.U32 R22, RZ, RZ, R29 ;  /* 0x000000ffff167224 */ /* 0x000fc400078e001d */
[----:B------:R-:W-:Y:S01]  /*1fa20*/  IMAD.MOV.U32 R23, RZ, RZ, R28 ;  /* 0x000000ffff177224 */ /* 0x000fe200078e001c */
[----:B------:R-:W3:Y:S01]  /*1fa30*/  LDL.LU R29, [R1+0x1644] ;  /* 0x00164400011d7983 */ /* 0x000ee20000300800 */
[----:B------:R-:W3:Y:S02]  /*1fa40*/  LDL.LU R28, [R1+0x1640] ;  /* 0x00164000011c7983 */ /* 0x000ee40000300800 */
[----:B------:R-:W3:Y:S02]  /*1fa50*/  LDL.LU R12, [R1+0x70] ;  /* 0x00007000010c7983 */ /* 0x000ee40000300800 */
[----:B------:R-:W3:Y:S01]  /*1fa60*/  LDL.LU R13, [R1+0x74] ;  /* 0x00007400010d7983 */ /* 0x000ee20000300800 */
[----:B------:R-:W3:Y:S01]  /*1fa70*/  LDL.LU R14, [R1+0x78] ;  /* 0x00007800010e7983 */ /* 0x000ee20000300800 */
[----:B------:R-:W3:Y:S02]  /*1fa80*/  LDL.LU R15, [R1+0x7c] ;  /* 0x00007c00010f7983 */ /* 0x000ee40000300800 */
[----:B------:R0:W-:Y:S02]  /*1fa90*/  STL.64 [R1+0x1560], R22 ;  /* 0x0015601601007387 */ /* 0x0001e40000100a00 */
[----:B------:R1:W-:Y:S01]  /*1faa0*/  STL.64 [R1+0x1558], R20 ;  /* 0x0015581401007387 */ /* 0x0003e20000100a00 */
[----:B0-----:R-:W3:Y:S04]  /*1fab0*/  LDL R22, [R1+0x48] ;  /* 0x0000480001167983 */ /* 0x001ee80000100800 */
[----:B------:R-:W3:Y:S01]  /*1fac0*/  LDL R23, [R1+0x4c] ;  /* 0x00004c0001177983 */ /* 0x000ee20000100800 */
[----:B----4-:R-:W-:-:S02]  /*1fad0*/  IMAD.MOV.U32 R7, RZ, RZ, R27 ;  /* 0x000000ffff077224 */ /* 0x010fc400078e001b */
[----:B--2---:R-:W-:Y:S02]  /*1fae0*/  IMAD.MOV.U32 R6, RZ, RZ, R26 ;  /* 0x000000ffff067224 */ /* 0x004fe400078e001a */
[----:B---3--:R-:W-:Y:S02]  /*1faf0*/  IMAD.MOV.U32 R5, RZ, RZ, R0 ;  /* 0x000000ffff057224 */ /* 0x008fe400078e0000 */
[----:B------:R-:W-:Y:S01]  /*1fb00*/  IMAD.MOV.U32 R4, RZ, RZ, R29 ;  /* 0x000000ffff047224 */ /* 0x000fe200078e001d */
[----:B------:R0:W-:Y:S01]  /*1fb10*/  STL.64 [R1+0x15f0], R22 ;  /* 0x0015f01601007387 */ /* 0x0001e20000100a00 */
[----:B------:R-:W2:Y:S02]  /*1fb20*/  LDL.LU R29, [R1+0x163c] ;  /* 0x00163c00011d7983 */ /* 0x000ea40000300800 */
[----:B------:R-:W3:Y:S02]  /*1fb30*/  LDL.LU R0, [R1+0x1638] ;  /* 0x0016380001007983 */ /* 0x000ee40000300800 */
[----:B------:R-:W4:Y:S01]  /*1fb40*/  LDL.LU R26, [R1+0x1634] ;  /* 0x00163400011a7983 */ /* 0x000f220000300800 */
[----:B------:R-:W4:Y:S01]  /*1fb50*/  LDL.LU R27, [R1+0x1630] ;  /* 0x00163000011b7983 */ /* 0x000f220000300800 */
[----:B-1----:R-:W2:Y:S02]  /*1fb60*/  LDL.LU R20, [R1+0x340] ;  /* 0x0003400001147983 */ /* 0x002ea40000300800 */
[----:B------:R-:W2:Y:S01]  /*1fb70*/  LDL.LU R21, [R1+0x344] ;  /* 0x0003440001157983 */ /* 0x000ea20000300800 */
[----:B0-----:R-:W2:Y:S01]  /*1fb80*/  LDL.LU R22, [R1+0x348] ;  /* 0x0003480001167983 */ /* 0x001ea20000300800 */
[----:B---3--:R-:W-:-:S03]  /*1fb90*/  IMAD.MOV.U32 R23, RZ, RZ, R0 ;  /* 0x000000ffff177224 */ /* 0x008fc600078e0000 */
[----:B------:R-:W3:Y:S04]  /*1fba0*/  LDL.LU R0, [R1+0x162c] ;  /* 0x00162c0001007983 */ /* 0x000ee80000300800 */
[----:B--2---:R0:W-:Y:S01]  /*1fbb0*/  STL.64 [R1+0x1600], R22 ;  /* 0x0016001601007387 */ /* 0x0041e20000100a00 */
[----:B------:R-:W-:Y:S03]  /*1fbc0*/  STL.64 [R1+0x15f8], R20 ;  /* 0x0015f81401007387 */ /* 0x000fe60000100a00 */
[----:B0-----:R-:W2:Y:S04]  /*1fbd0*/  LDL R22, [R1+0x68] ;  /* 0x0000680001167983 */ /* 0x001ea80000100800 */
[----:B------:R-:W2:Y:S01]  /*1fbe0*/  LDL R23, [R1+0x6c] ;  /* 0x00006c0001177983 */ /* 0x000ea20000100800 */
[----:B------:R-:W2:Y:S02]  /*1fbf0*/  LDL.LU R16, [R1+0x330] ;  /* 0x0003300001107983 */ /* 0x000ea40000300800 */
[----:B------:R-:W2:Y:S02]  /*1fc00*/  LDL.LU R17, [R1+0x334] ;  /* 0x0003340001117983 */ /* 0x000ea40000300800 */
[----:B------:R-:W2:Y:S01]  /*1fc10*/  LDL.LU R18, [R1+0x338] ;  /* 0x0003380001127983 */ /* 0x000ea20000300800 */
[----:B------:R-:W2:Y:S01]  /*1fc20*/  LDL.LU R19, [R1+0x33c] ;  /* 0x00033c0001137983 */ /* 0x000ea20000300800 */
[----:B------:R-:W-:Y:S03]  /*1fc30*/  HMMA.16816.F32.BF16 R8, R8, R24, R12 ;  /* 0x000000180808723c */ /* 0x000fe6000004180c */
[----:B--2---:R-:W-:Y:S01]  /*1fc40*/  STL.64 [R1+0x1610], R18 ;  /* 0x0016101201007387 */ /* 0x004fe20000100a00 */
[----:B------:R3:W-:Y:S02]  /*1fc50*/  STL.64 [R1+0x1608], R16 ;  /* 0x0016081001007387 */ /* 0x0007e40000100a00 */
[----:B---3--:R-:W-:-:S02]  /*1fc60*/  IMAD.MOV.U32 R16, RZ, RZ, R0 ;  /* 0x000000ffff107224 */ /* 0x008fc400078e0000 */
[----:B------:R-:W2:Y:S01]  /*1fc70*/  LDL.LU R0, [R1+0x1628] ;  /* 0x0016280001007983 */ /* 0x000ea20000300800 */
[----:B------:R-:W3:Y:S02]  /*1fc80*/  LDL.LU R17, [R1+0x354] ;  /* 0x0003540001117983 */ /* 0x000ee40000300800 */
[----:B------:R-:W3:Y:S02]  /*1fc90*/  LDL.LU R18, [R1+0x358] ;  /* 0x0003580001127983 */ /* 0x000ee40000300800 */
[----:B------:R-:W3:Y:S01]  /*1fca0*/  LDL.LU R19, [R1+0x35c] ;  /* 0x00035c0001137983 */ /* 0x000ee20000300800 */
[----:B------:R0:W-:Y:S01]  /*1fcb0*/  STL.64 [R1+0x15c8], R6 ;  /* 0x0015c80601007387 */ /* 0x0001e20000100a00 */
[----:B------:R-:W-:Y:S03]  /*1fcc0*/  STL.64 [R1+0x15c0], R4 ;  /* 0x0015c00401007387 */ /* 0x000fe60000100a00 */
[----:B0-----:R-:W3:Y:S01]  /*1fcd0*/  LDL R6, [R1+0x28] ;  /* 0x0000280001067983 */ /* 0x001ee20000100800 */
[----:B--2---:R-:W-:-:S05]  /*1fce0*/  IMAD.MOV.U32 R7, RZ, RZ, R0 ;  /* 0x000000ffff077224 */ /* 0x004fca00078e0000 */
[----:B---3--:R0:W-:Y:S04]  /*1fcf0*/  STL.64 [R1+0x15d8], R6 ;  /* 0x0015d80601007387 */ /* 0x0081e80000100a00 */
[----:B0-----:R-:W2:Y:S01]  /*1fd00*/  LDL.64 R6, [R1+0x38] ;  /* 0x0000380001067983 */ /* 0x001ea20000100a00 */
[----:B------:R-:W3:Y:S02]  /*1fd10*/  LDL.LU.64 R14, [R1+0x1620] ;  /* 0x00162000010e7983 */ /* 0x000ee40000300a00 */
[----:B------:R-:W3:Y:S02]  /*1fd20*/  LDL.LU.64 R12, [R1+0x1618] ;  /* 0x00161800010c7983 */ /* 0x000ee40000300a00 */
[----:B------:R-:W-:Y:S01]  /*1fd30*/  STL [R1+0x74], R9 ;  /* 0x0000740901007387 */ /* 0x000fe20000100800 */
[----:B------:R0:W-:Y:S01]  /*1fd40*/  STL.64 [R1+0x78], R10 ;  /* 0x0000780a01007387 */ /* 0x0001e20000100a00 */
[----:B----4-:R1:W-:Y:S03]  /*1fd50*/  STL.64 [R1+0x15b0], R26 ;  /* 0x0015b01a01007387 */ /* 0x0103e60000100a00 */
[----:B0-----:R-:W4:Y:S04]  /*1fd60*/  LDL R10, [R1+0x18] ;  /* 0x00001800010a7983 */ /* 0x001f280000100800 */
[----:B------:R-:W4:Y:S04]  /*1fd70*/  LDL R11, [R1+0x1c] ;  /* 0x00001c00010b7983 */ /* 0x000f280000100800 */
[----:B-1----:R-:W2:Y:S01]  /*1fd80*/  LDL.64 R26, [R1+0x58] ;  /* 0x00005800011a7983 */ /* 0x002ea20000100a00 */
[----:B------:R-:W-:-:S03]  /*1fd90*/  IMAD.MOV.U32 R0, RZ, RZ, R8 ;  /* 0x000000ffff007224 */ /* 0x000fc600078e0008 */
[----:B----4-:R0:W-:Y:S01]  /*1fda0*/  STL.64 [R1+0x15d0], R10 ;  /* 0x0015d00a01007387 */ /* 0x0101e20000100a00 */
[----:B------:R-:W4:Y:S02]  /*1fdb0*/  LDL.LU R8, [R1+0x310] ;  /* 0x0003100001087983 */ /* 0x000f240000300800 */
[----:B------:R-:W4:Y:S01]  /*1fdc0*/  LDL.LU R9, [R1+0x314] ;  /* 0x0003140001097983 */ /* 0x000f220000300800 */
[----:B0-----:R-:W2:Y:S01]  /*1fdd0*/  LDL.LU R10, [R1+0x318] ;  /* 0x00031800010a7983 */ /* 0x001ea20000300800 */
[----:B------:R-:W2:Y:S01]  /*1fde0*/  LDL.LU R11, [R1+0x31c] ;  /* 0x00031c00010b7983 */ /* 0x000ea20000300800 */
[----:B---3--:R-:W-:Y:S02]  /*1fdf0*/  HMMA.16816.F32.BF16 R20, R12, R22, R16 ;  /* 0x000000160c14723c */ /* 0x008fe40000041810 */
[----:B--2---:R-:W-:Y:S01]  /*1fe00*/  STL.64 [R1+0x15e8], R10 ;  /* 0x0015e80a01007387 */ /* 0x004fe20000100a00 */
[----:B----4-:R0:W-:Y:S03]  /*1fe10*/  STL.64 [R1+0x15e0], R8 ;  /* 0x0015e00801007387 */ /* 0x0101e60000100a00 */
[----:B0-----:R-:W2:Y:S01]  /*1fe20*/  LDL.LU R8, [R1+0x320] ;  /* 0x0003200001087983 */ /* 0x001ea20000300800 */
[----:B------:R-:W2:Y:S02]  /*1fe30*/  LDL.LU R9, [R1+0x324] ;  /* 0x0003240001097983 */ /* 0x000ea40000300800 */
[----:B------:R-:W-:Y:S02]  /*1fe40*/  STL [R1+0x132c], R0 ;  /* 0x00132c0001007387 */ /* 0x000fe40000100800 */
[----:B------:R-:W3:Y:S01]  /*1fe50*/  LDL.LU.64 R18, [R1+0x1610] ;  /* 0x0016100001127983 */ /* 0x000ee20000300a00 */
[----:B------:R-:W3:Y:S11]  /*1fe60*/  LDL.LU.64 R16, [R1+0x1608] ;  /* 0x0016080001107983 */ /* 0x000ef60000300a00 */
[----:B------:R-:W-:Y:S02]  /*1fe70*/  STL.64 [R1+0x700], R20 ;  /* 0x0007001401007387 */ /* 0x000fe40000100a00 */
[----:B------:R-:W-:-:S02]  /*1fe80*/  IMAD.MOV.U32 R10, RZ, RZ, R29 ;  /* 0x000000ffff0a7224 */ /* 0x000fc400078e001d */
[----:B------:R-:W-:Y:S01]  /*1fe90*/  IMAD.MOV.U32 R11, RZ, RZ, R28 ;  /* 0x000000ffff0b7224 */ /* 0x000fe200078e001c */
[----:B------:R0:W-:Y:S01]  /*1fea0*/  STL.64 [R1+0x708], R22 ;  /* 0x0007081601007387 */ /* 0x0001e20000100a00 */
[----:B------:R-:W-:Y:S02]  /*1feb0*/  IMAD.MOV.U32 R29, RZ, RZ, R21 ;  /* 0x000000ffff1d7224 */ /* 0x000fe400078e0015 */
[----:B------:R-:W-:Y:S01]  /*1fec0*/  IMAD.MOV.U32 R28, RZ, RZ, R20 ;  /* 0x000000ffff1c7224 */ /* 0x000fe200078e0014 */
[----:B0-----:R-:W4:Y:S01]  /*1fed0*/  LDL.LU.64 R22, [R1+0x1600] ;  /* 0x0016000001167983 */ /* 0x001f220000300a00 */
[----:B------:R-:W4:Y:S03]  /*1fee0*/  LDL.LU.64 R20, [R1+0x15f8] ;  /* 0x0015f80001147983 */ /* 0x000f260000300a00 */
[----:B------:R-:W-:Y:S02]  /*1fef0*/  STL [R1+0x10fc], R28 ;  /* 0x0010fc1c01007387 */ /* 0x000fe40000100800 */
[----:B------:R-:W-:Y:S01]  /*1ff00*/  STL [R1+0x10f8], R29 ;  /* 0x0010f81d01007387 */ /* 0x000fe20000100800 */
[C---:B----4-:R-:W-:Y:S11]  /*1ff10*/  HMMA.16816.F32.BF16 R20, R12.reuse, R26, R20 ;  /* 0x0000001a0c14723c */ /* 0x050ff60000041814 */
[----:B------:R-:W-:Y:S11]  /*1ff20*/  @!UPT UIADD3 URZ, URZ, URZ, URZ ;  /* 0x0000003f3f3ff290 */ /* 0x000ff6000fffe03f */
[----:B------:R-:W-:Y:S01]  /*1ff30*/  @!UPT UIADD3 URZ, URZ, URZ, URZ ;  /* 0x0000003f3f3ff290 */ /* 0x000fe2000fffe03f */
[----:B------:R-:W-:Y:S01]  /*1ff40*/  STL.64 [R1+0x6f0], R20 ;  /* 0x0006f01401007387 */ /* 0x000fe20000100a00 */
[----:B------:R0:W-:Y:S03]  /*1ff50*/  STL.64 [R1+0x6f8], R22 ;  /* 0x0006f81601007387 */ /* 0x0001e60000100a00 */
[----:B0-----:R-:W3:Y:S01]  /*1ff60*/  LDL.LU.64 R22, [R1+0x15f0] ;  /* 0x0015f00001167983 */ /* 0x001ee20000300a00 */
[----:B--2---:R-:W-:Y:S01]  /*1ff70*/  HMMA.16816.F32.BF16 R8, R12, R6, R8 ;  /* 0x000000060c08723c */ /* 0x004fe20000041808 */
[----:B------:R-:W2:Y:S02]  /*1ff80*/  LDL.LU R24, [R1+0x2f0] ;  /* 0x0002f00001187983 */ /* 0x000ea40000300800 */
[----:B------:R-:W-:Y:S02]  /*1ff90*/  IMAD.MOV.U32 R2, RZ, RZ, R26 ;  /* 0x000000ffff027224 */ /* 0x000fe400078e001a */
[----:B------:R-:W-:-:S03]  /*1ffa0*/  IMAD.MOV.U32 R0, RZ, RZ, R27 ;  /* 0x000000ffff007224 */ /* 0x000fc600078e001b */
[----:B---3--:R-:W-:Y:S11]  /*1ffb0*/  HMMA.16816.F32.BF16 R16, R12, R22, R16 ;  /* 0x000000160c10723c */ /* 0x008ff60000041810 */
[----:B------:R-:W-:Y:S11]  /*1ffc0*/  @!UPT UIADD3 URZ, URZ, URZ, URZ ;  /* 0x0000003f3f3ff290 */ /* 0x000ff6000fffe03f */
[----:B------:R-:W-:Y:S01]  /*1ffd0*/  @!UPT UIADD3 URZ, URZ, URZ, URZ ;  /* 0x0000003f3f3ff290 */ /* 0x000fe2000fffe03f */
[----:B------:R0:W-:Y:S01]  /*1ffe0*/  STL.64 [R1+0x730], R16 ;  /* 0x0007301001007387 */ /* 0x0001e20000100a00 */
[----:B------:R1:W-:Y:S02]  /*1fff0*/  STL.64 [R1+0x738], R18 ;  /* 0x0007381201007387 */ /* 0x0003e40000100a00 */
[----:B------:R-:W2:Y:S02]  /*20000*/  LDL.LU R25, [R1+0x2f4] ;  /* 0x0002f40001197983 */ /* 0x000ea40000300800 */
[----:B------:R-:W2:Y:S01]  /*20010*/  LDL.LU R26, [R1+0x2f8] ;  /* 0x0002f800011a7983 */ /* 0x000ea20000300800 */
[----:B------:R-:W2:Y:S01]  /*20020*/  LDL.LU R27, [R1+0x2fc] ;  /* 0x0002fc00011b7983 */ /* 0x000ea20000300800 */
[----:B------:R3:W-:Y:S03]  /*20030*/  STL.64 [R1+0x1570], R22 ;  /* 0x0015701601007387 */ /* 0x0007e60000100a00 */
[----:B0-----:R-:W4:Y:S01]  /*20040*/  LDL.LU R16, [R1+0x250] ;  /* 0x0002500001107983 */ /* 0x001f220000300800 */
[----:B------:R-:W4:Y:S02]  /*20050*/  LDL.LU R17, [R1+0x254] ;  /* 0x0002540001117983 */ /* 0x000f240000300800 */
[----:B-1----:R-:W4:Y:S02]  /*20060*/  LDL.LU R18, [R1+0x258] ;  /* 0x0002580001127983 */ /* 0x002f240000300800 */
[----:B------:R-:W4:Y:S02]  /*20070*/  LDL.LU R19, [R1+0x25c] ;  /* 0x00025c0001137983 */ /* 0x000f240000300800 */
[----:B---3--:R-:W-:-:S02]  /*20080*/  IMAD.MOV.U32 R22, RZ, RZ, R2 ;  /* 0x000000ffff167224 */ /* 0x008fc400078e0002 */
[----:B------:R-:W-:-:S05]  /*20090*/  IMAD.MOV.U32 R23, RZ, RZ, R0 ;  /* 0x000000ffff177224 */ /* 0x000fca00078e0000 */
[----:B------:R0:W-:Y:S01]  /*200a0*/  STL.64 [R1+0x1588], R22 ;  /* 0x0015881601007387 */ /* 0x0001e20000100a00 */
[----:B------:R-:W-:Y:S02]  /*200b0*/  IMAD.MOV.U32 R2, RZ, RZ, R6 ;  /* 0x000000ffff027224 */ /* 0x000fe400078e0006 */
[----:B------:R-:W-:Y:S01]  /*200c0*/  IMAD.MOV.U32 R0, RZ, RZ, R7 ;  /* 0x000000ffff007224 */ /* 0x000fe200078e0007 */
[----:B0-----:R-:W3:Y:S01]  /*200d0*/  LDL.64 R22, [R1+0x68] ;  /* 0x0000680001167983 */ /* 0x001ee20000100a00 */
[----:B------:R-:W-:Y:S02]  /*200e0*/  STL.64 [R1+0x720], R8 ;  /* 0x0007200801007387 */ /* 0x000fe40000100a00 */
[----:B------:R0:W-:Y:S02]  /*200f0*/  STL.64 [R1+0x728], R10 ;  /* 0x0007280a01007387 */ /* 0x0001e40000100a00 */
[----:B0-----:R-:W2:Y:S01]  /*20100*/  LDL.LU.64 R10, [R1+0x15e8] ;  /* 0x0015e800010a7983 */ /* 0x001ea20000300a00 */
[----:B------:R-:W2:Y:S02]  /*20110*/  LDL.LU.64 R8, [R1+0x15e0] ;  /* 0x0015e00001087983 */ /* 0x000ea40000300a00 */
[----:B------:R-:W2:Y:S02]  /*20120*/  LDL.LU.64 R6, [R1+0x15d8] ;  /* 0x0015d80001067983 */ /* 0x000ea40000300a00 */
[C---:B--2---:R-:W-:Y:S01]  /*20130*/  HMMA.16816.F32.BF16 R4, R12.reuse, R6, R8 ;  /* 0x000000060c04723c */ /* 0x044fe20000041808 */
[----:B------:R-:W2:Y:S11]  /*20140*/  LDL.LU.64 R10, [R1+0x15d0] ;  /* 0x0015d000010a7983 */ /* 0x000eb60000300a00 */
[----:B------:R-:W-:Y:S11]  /*20150*/  @!UPT UIADD3 URZ, URZ, URZ, URZ ;  /* 0x0000003f3f3ff290 */ /* 0x000ff6000fffe03f */
[----:B------:R-:W-:Y:S01]  /*20160*/  STL.64 [R1+0x550], R4 ;  /* 0x0005500401007387 */ /* 0x000fe20000100a00 */
[----:B------:R0:W-:Y:S03]  /*20170*/  STL.64 [R1+0x558], R6 ;  /* 0x0005580601007387 */ /* 0x0001e60000100a00 */
[----:B0-----:R-:W2:Y:S01]  /*20180*/  LDL.LU.64 R6, [R1+0x15c8] ;  /* 0x0015c80001067983 */ /* 0x001ea20000300a00 */
[----:B------:R-:W2:Y:S02]  /*20190*/  LDL.LU.64 R4, [R1+0x15c0] ;  /* 0x0015c00001047983 */ /* 0x000ea40000300a00 */
[C---:B--2---:R-:W-:Y:S11]  /*201a0*/  HMMA.16816.F32.BF16 R4, R12.reuse, R10, R4 ;  /* 0x0000000a0c04723c */ /* 0x044ff60000041804 */
[----:B------:R-:W-:Y:S11]  /*201b0*/  @!UPT UIADD3 URZ, URZ, URZ, URZ ;  /* 0x0000003f3f3ff290 */ /* 0x000ff6000fffe03f */
[----:B------:R-:W-:Y:S01]  /*201c0*/  @!UPT UIADD3 URZ, URZ, URZ, URZ ;  /* 0x0000003f3f3ff290 */ /* 0x000fe2000fffe03f */
[----:B------:R-:W-:Y:S01]  /*201d0*/  STL.64 [R1+0x540], R4 ;  /* 0x0005400401007387 */ /* 0x000fe20000100a00 */
[----:B------:R0:W-:Y:S03]  /*201e0*/  STL.64 [R1+0x548], R6 ;  /* 0x0005480601007387 */ /* 0x0001e60000100a00 */
[----:B0-----:R-:W2:Y:S01]  /*201f0*/  LDL.LU.64 R6, [R1+0x15b8] ;  /* 0x0015b80001067983 */ /* 0x001ea20000300a00 */
[----:B------:R0:W-:Y:S02]  /*20200*/  STL.64 [R1+0x1568], R10 ;  /* 0x0015680a01007387 */ /* 0x0001e40000100a00 */
        /* <DEDUP_REMOVED lines=20> */
[----:B0-----:R-:W4:Y:S01]  /*20350*/  LDL.LU.64 R26, [R1+0x15b0] ;  /* 0x0015b000011a7983 */ /* 0x001f220000300a00 */
[----:B------:R0:W-:Y:S02]  /*20360*/  STL.64 [R1+0x1540], R6 ;  /* 0x0015400601007387 */ /* 0x0001e40000100a00 */
[----:B------:R-:W2:Y:S02]  /*20370*/  LDL.LU R4, [R1+0x1f0] ;  /* 0x0001f00001047983 */ /* 0x000ea40000300800 */
[----:B------:R-:W2:Y:S01]  /*20380*/  LDL.LU R5, [R1+0x1f4] ;  /* 0x0001f40001057983 */ /* 0x000ea20000300800 */
[----:B0-----:R-:W2:Y:S01]  /*20390*/  LDL.LU R6, [R1+0x1f8] ;  /* 0x0001f80001067983 */ /* 0x001ea20000300800 */
[----:B------:R-:W2:Y:S01]  /*203a0*/  LDL.LU R7, [R1+0x1fc] ;  /* 0x0001fc0001077983 */ /* 0x000ea20000300800 */
[----:B----4-:R-:W-:Y:S02]  /*203b0*/  HMMA.16816.F32.BF16 R12, R12, R26, R16 ;  /* 0x0000001a0c0c723c */ /* 0x010fe40000041810 */
[----:B------:R-:W2:Y:S01]  /*203c0*/  LDL.LU.64 R18, [R1+0x15a8] ;  /* 0x0015a80001127983 */ /* 0x000ea20000300a00 */
[----:B------:R-:W2:Y:S02]  /*203d0*/  LDL.LU.64 R16, [R1+0x15a0] ;  /* 0x0015a00001107983 */ /* 0x000ea40000300a00 */
[----:B------:R0:W-:Y:S02]  /*203e0*/  STL.64 [R1+0x1538], R26 ;  /* 0x0015381a01007387 */ /* 0x0001e40000100a00 */
[----:B0-----:R-:W-:-:S02]  /*203f0*/  IMAD.MOV.U32 R26, RZ, RZ, R2 ;  /* 0x000000ffff1a7224 */ /* 0x001fc400078e0002 */
[----:B------:R-:W-:Y:S02]  /*20400*/  IMAD.MOV.U32 R27, RZ, RZ, R0 ;  /* 0x000000ffff1b7224 */ /* 0x000fe400078e0000 */
[----:B---3--:R-:W-:Y:S11]  /*20410*/  IMAD.MOV.U32 R2, RZ, RZ, R22 ;  /* 0x000000ffff027224 */ /* 0x008ff600078e0016 */
[----:B------:R-:W-:Y:S01]  /*20420*/  @!UPT UIADD3 URZ, URZ, URZ, URZ ;  /* 0x0000003f3f3ff290 */ /* 0x000fe2000fffe03f */
[----:B------:R-:W-:Y:S01]  /*20430*/  STL.64 [R1+0x580], R12 ;  /* 0x0005800c01007387 */ /* 0x000fe20000100a00 */
[----:B------:R0:W-:Y:S02]  /*20440*/  STL.64 [R1+0x588], R14 ;  /* 0x0005880e01007387 */ /* 0x0001e40000100a00 */
        /* <DEDUP_REMOVED lines=14> */
[----:B------:R-:W-:Y:S01]  /*20530*/  STL.64 [R1+0x760], R20 ;  /* 0x0007601401007387 */ /* 0x000fe20000100a00 */
[----:B------:R0:W-:Y:S03]  /*20540*/  STL.64 [R1+0x768], R22 ;  /* 0x0007681601007387 */ /* 0x0001e60000100a00 */
[----:B0-----:R-:W2:Y:S02]  /*20550*/  LDL.LU.64 R22, [R1+0x1570] ;  /* 0x0015700001167983 */ /* 0x001ea40000300a00 */
[C---:B--2---:R-:W-:Y:S02]  /*20560*/  HMMA.16816.F32.BF16 R20, R16.reuse, R22, R8 ;  /* 0x000000161014723c */ /* 0x044fe40000041808 */
[----:B------:R-:W2:Y:S11]  /*20570*/  LDL.LU.64 R10, [R1+0x1568] ;  /* 0x00156800010a7983 */ /* 0x000eb60000300a00 */
[----:B------:R-:W-:Y:S10]  /*20580*/  @!UPT UIADD3 URZ, URZ, URZ, URZ ;  /* 0x0000003f3f3ff290 */ /* 0x000ff4000fffe03f */
[----:B------:R-:W-:Y:S01]  /*20590*/  STL.64 [R1+0x750], R20 ;  /* 0x0007501401007387 */ /* 0x000fe20000100a00 */
[----:B------:R0:W-:Y:S03]  /*205a0*/  STL.64 [R1+0x758], R22 ;  /* 0x0007581601007387 */ /* 0x0001e60000100a00 */
[----:B0-----:R-:W4:Y:S01]  /*205b0*/  LDL.LU.64 R22, [R1+0x1560] ;  /* 0x0015600001167983 */ /* 0x001f220000300a00 */
[----:B------:R-:W4:Y:S02]  /*205c0*/  LDL.LU.64 R20, [R1+0x1558] ;  /* 0x0015580001147983 */ /* 0x000f240000300a00 */
[C---:B----4-:R-:W-:Y:S01]  /*205d0*/  HMMA.16816.F32.BF16 R24, R16.reuse, R26, R20 ;  /* 0x0000001a1018723c */ /* 0x050fe20000041814 */
[----:B------:R-:W4:Y:S01]  /*205e0*/  LDL.LU.64 R22, [R1+0x1550] ;  /* 0x0015500001167983 */ /* 0x000f220000300a00 */
[----:B------:R-:W4:Y:S02]  /*205f0*/  LDL.LU.64 R20, [R1+0x1548] ;  /* 0x0015480001147983 */ /* 0x000f240000300a00 */
[----:B---3--:R0:W-:Y:S11]  /*20600*/  STL.64 [R1+0x14d0], R14 ;  /* 0x0014d00e01007387 */ /* 0x0081f60000100a00 */
[----:B------:R-:W-:Y:S08]  /*20610*/  @!UPT UIADD3 URZ, URZ, URZ, URZ ;  /* 0x0000003f3f3ff290 */ /* 0x000ff0000fffe03f */
[----:B------:R-:W-:Y:S01]  /*20620*/  STL.64 [R1+0x740], R24 ;  /* 0x0007401801007387 */ /* 0x000fe20000100a00 */
[----:B------:R-:W-:Y:S02]  /*20630*/  STL.64 [R1+0x748], R26 ;  /* 0x0007481a01007387 */ /* 0x000fe40000100a00 */
[----:B------:R-:W3:Y:S01]  /*20640*/  LDL.LU R12, [R1+0x100] ;  /* 0x00010000010c7983 */ /* 0x000ee20000300800 */
[C---:B----4-:R-:W-:Y:S11]  /*20650*/  HMMA.16816.F32.BF16 R20, R16.reuse, R14, R20 ;  /* 0x0000000e1014723c */ /* 0x050ff60000041814 */
[----:B------:R-:W-:Y:S11]  /*20660*/  @!UPT UIADD3 URZ, URZ, URZ, URZ ;  /* 0x0000003f3f3ff290 */ /* 0x000ff6000fffe03f */
[----:B------:R-:W-:Y:S01]  /*20670*/  @!UPT UIADD3 URZ, URZ, URZ, URZ ;  /* 0x0000003f3f3ff290 */ /* 0x000fe2000fffe03f */
[----:B------:R1:W-:Y:S01]  /*20680*/  STL.64 [R1+0x570], R20 ;  /* 0x0005701401007387 */ /* 0x0003e20000100a00 */
[----:B------:R4:W-:Y:S02]  /*20690*/  STL.64 [R1+0x578], R22 ;  /* 0x0005781601007387 */ /* 0x0009e40000100a00 */
[----:B------:R-:W3:Y:S02]  /*206a0*/  LDL.LU R13, [R1+0x104] ;  /* 0x00010400010d7983 */ /* 0x000ee40000300800 */
[----:B0-----:R-:W2:Y:S01]  /*206b0*/  LDL.LU R14, [R1+0x108] ;  /* 0x00010800010e7983 */ /* 0x001ea20000300800 */
[----:B------:R-:W2:Y:S04]  /*206c0*/  LDL.LU R15, [R1+0x10c] ;  /* 0x00010c00010f7983 */ /* 0x000ea80000300800 */
[----:B-1----:R-:W3:Y:S01]  /*206d0*/  LDL.LU R20, [R1+0x140] ;  /* 0x0001400001147983 */ /* 0x002ee20000300800 */
[----:B------:R-:W3:Y:S02]  /*206e0*/  LDL.LU R21, [R1+0x144] ;  /* 0x0001440001157983 */ /* 0x000ee40000300800 */
[----:B----4-:R-:W4:Y:S02]  /*206f0*/  LDL.LU R22, [R1+0x148] ;  /* 0x0001480001167983 */ /* 0x010f240000300800 */
[----:B------:R-:W4:Y:S01]  /*20700*/  LDL.LU R23, [R1+0x14c] ;  /* 0x00014c0001177983 */ /* 0x000f220000300800 */
[----:B------:R-:W4:Y:S01]  /*20710*/  LDL.LU R24, [R1+0x1e0] ;  /* 0x0001e00001187983 */ /* 0x000f220000300800 */
[----:B------:R-:W4:Y:S02]  /*20720*/  LDL.LU R25, [R1+0x1e4] ;  /* 0x0001e40001197983 */ /* 0x000f240000300800 */
[----:B------:R-:W4:Y:S02]  /*20730*/  LDL.LU R26, [R1+0x1e8] ;  /* 0x0001e800011a7983 */ /* 0x000f240000300800 */
[----:B------:R-:W4:Y:S01]  /*20740*/  LDL.LU R27, [R1+0x1ec] ;  /* 0x0001ec00011b7983 */ /* 0x000f220000300800 */
[----:B--2---:R0:W-:Y:S01]  /*20750*/  STL.64 [R1+0x14e0], R14 ;  /* 0x0014e00e01007387 */ /* 0x0041e20000100a00 */
[----:B---3--:R-:W-:Y:S03]  /*20760*/  STL.64 [R1+0x14d8], R12 ;  /* 0x0014d80c01007387 */ /* 0x008fe60000100a00 */
[----:B0-----:R-:W2:Y:S01]  /*20770*/  LDL.64 R14, [R1+0x48] ;  /* 0x00004800010e7983 */ /* 0x001ea20000100a00 */
[C---:B------:R-:W-:Y:S03]  /*20780*/  HMMA.16816.F32.BF16 R4, R16.reuse, R10, R4 ;  /* 0x0000000a1004723c */ /* 0x040fe60000041804 */
[----:B--2---:R0:W-:Y:S04]  /*20790*/  STL.64 [R1+0x14f8], R14 ;  /* 0x0014f80e01007387 */ /* 0x0041e80000100a00 */
[----:B0-----:R-:W2:Y:S04]  /*207a0*/  LDL.64 R14, [R1+0x58] ;  /* 0x00005800010e7983 */ /* 0x001ea80000100a00 */
[----:B--2---:R-:W-:Y:S11]  /*207b0*/  STL.64 [R1+0x1510], R14 ;  /* 0x0015100e01007387 */ /* 0x004ff60000100a00 */
[----:B------:R-:W-:Y:S01]  /*207c0*/  @!UPT UIADD3 URZ, URZ, URZ, URZ ;  /* 0x0000003f3f3ff290 */ /* 0x000fe2000fffe03f */
[----:B------:R-:W-:Y:S02]  /*207d0*/  STL.64 [R1+0x530], R4 ;  /* 0x0005300401007387 */ /* 0x000fe40000100a00 */
[----:B------:R0:W-:Y:S02]  /*207e0*/  STL.64 [R1+0x538], R6 ;  /* 0x0005380601007387 */ /* 0x0001e40000100a00 */
[----:B0-----:R-:W4:Y:S01]  /*207f0*/  LDL.LU.64 R6, [R1+0x1540] ;  /* 0x0015400001067983 */ /* 0x001f220000300a00 */
[----:B------:R0:W-:Y:S02]  /*20800*/  STL.64 [R1+0x14c8], R10 ;  /* 0x0014c80a01007387 */ /* 0x0001e40000100a00 */
[----:B------:R-:W2:Y:S02]  /*20810*/  LDL.LU R8, [R1+0x1d0] ;  /* 0x0001d00001087983 */ /* 0x000ea40000300800 */
[----:B------:R-:W2:Y:S01]  /*20820*/  LDL.LU R9, [R1+0x1d4] ;  /* 0x0001d40001097983 */ /* 0x000ea20000300800 */
[----:B0-----:R-:W3:Y:S01]  /*20830*/  LDL.LU R10, [R1+0x1d8] ;  /* 0x0001d800010a7983 */ /* 0x001ee20000300800 */
[----:B------:R-:W3:Y:S03]  /*20840*/  LDL.LU R11, [R1+0x1dc] ;  /* 0x0001dc00010b7983 */ /* 0x000ee60000300800 */
[----:B---3--:R-:W-:Y:S01]  /*20850*/  STL.64 [R1+0x14f0], R10 ;  /* 0x0014f00a01007387 */ /* 0x008fe20000100a00 */
[----:B--2---:R0:W-:Y:S03]  /*20860*/  STL.64 [R1+0x14e8], R8 ;  /* 0x0014e80801007387 */ /* 0x0041e60000100a00 */
[----:B0-----:R-:W2:Y:S01]  /*20870*/  LDL.LU R8, [R1+0x110] ;  /* 0x0001100001087983 */ /* 0x001ea20000300800 */
[----:B------:R-:W2:Y:S02]  /*20880*/  LDL.LU R9, [R1+0x114] ;  /* 0x0001140001097983 */ /* 0x000ea40000300800 */
[----:B------:R-:W3:Y:S02]  /*20890*/  LDL.LU R10, [R1+0x118] ;  /* 0x00011800010a7983 */ /* 0x000ee40000300800 */
[----:B------:R-:W3:Y:S01]  /*208a0*/  LDL.LU R11, [R1+0x11c] ;  /* 0x00011c00010b7983 */ /* 0x000ee20000300800 */
[----:B----4-:R-:W-:Y:S01]  /*208b0*/  HMMA.16816.F32.BF16 R24, R16, R6, R24 ;  /* 0x000000061018723c */ /* 0x010fe20000041818 */
[----:B---3--:R-:W-:Y:S01]  /*208c0*/  STL.64 [R1+0x1508], R10 ;  /* 0x0015080a01007387 */ /* 0x008fe20000100a00 */
[----:B--2---:R0:W-:Y:S03]  /*208d0*/  STL.64 [R1+0x1500], R8 ;  /* 0x0015000801007387 */ /* 0x0041e60000100a00 */
        /* <DEDUP_REMOVED lines=9> */
[----:B------:R-:W2:Y:S02]  /*20970*/  LDL.LU R11, [R1+0x13c] ;  /* 0x00013c00010b7983 */ /* 0x000ea40000300800 */
[----:B------:R-:W-:Y:S01]  /*20980*/  STL.64 [R1+0x520], R24 ;  /* 0x0005201801007387 */ /* 0x000fe20000100a00 */
[----:B------:R0:W-:Y:S03]  /*20990*/  STL.64 [R1+0x528], R26 ;  /* 0x0005281a01007387 */ /* 0x0001e60000100a00 */
[----:B0-----:R-:W3:Y:S01]  /*209a0*/  LDL.LU.64 R26, [R1+0x1538] ;  /* 0x00153800011a7983 */ /* 0x001ee20000300a00 */
[----:B------:R-:W-:-:S02]  /*209b0*/  IMAD.MOV.U32 R14, RZ, RZ, R2 ;  /* 0x000000ffff0e7224 */ /* 0x000fc400078e0002 */
[----:B------:R-:W-:Y:S01]  /*209c0*/  IMAD.MOV.U32 R15, RZ, RZ, R0 ;  /* 0x000000ffff0f7224 */ /* 0x000fe200078e0000 */
[----:B---3--:R-:W-:Y:S01]  /*209d0*/  HMMA.16816.F32.BF16 R16, R16, R26, R20 ;  /* 0x0000001a1010723c */ /* 0x008fe20000041814 */
[----:B------:R-:W2:Y:S01]  /*209e0*/  LDL.LU.64 R22, [R1+0x1530] ;  /* 0x0015300001167983 */ /* 0x000ea20000300a00 */
[----:B------:R-:W2:Y:S11]  /*209f0*/  LDL.LU.64 R20, [R1+0x1528] ;  /* 0x0015280001147983 */ /* 0x000eb60000300a00 */
[----:B------:R-:W-:Y:S10]  /*20a00*/  @!UPT UIADD3 URZ, URZ, URZ, URZ ;  /* 0x0000003f3f3ff290 */ /* 0x000ff4000fffe03f */
[----:B------:R-:W-:Y:S01]  /*20a10*/  STL.64 [R1+0x4e0], R16 ;  /* 0x0004e01001007387 */ /* 0x000fe20000100a00 */
[----:B------:R0:W-:Y:S03]  /*20a20*/  STL.64 [R1+0x4e8], R18 ;  /* 0x0004e81201007387 */ /* 0x0001e60000100a00 */
[----:B0-----:R-:W3:Y:S01]  /*20a30*/  LDL.64 R18, [R1+0x38] ;  /* 0x0000380001127983 */ /* 0x001ee20000100a00 */
[C---:B--2---:R-:W-:Y:S03]  /*20a40*/  HMMA.16816.F32.BF16 R12, R20.reuse, R14, R8 ;  /* 0x0000000e140c723c */ /* 0x044fe60000041808 */
[----:B------:R-:W2:Y:S01]  /*20a50*/  LDL.LU.64 R10, [R1+0x1520] ;  /* 0x00152000010a7983 */ /* 0x000ea20000300a00 */
[----:B------:R-:W2:Y:S11]  /*20a60*/  LDL.LU.64 R8, [R1+0x1518] ;  /* 0x0015180001087983 */ /* 0x000eb60000300a00 */
[----:B------:R-:W-:Y:S08]  /*20a70*/  @!UPT UIADD3 URZ, URZ, URZ, URZ ;  /* 0x0000003f3f3ff290 */ /* 0x000ff0000fffe03f */
        /* <DEDUP_REMOVED lines=10> */
[----:B------:R-:W2:Y:S02]  /*20b20*/  LDL.LU.64 R8, [R1+0x1500] ;  /* 0x0015000001087983 */ /* 0x000ea40000300a00 */
[----:B------:R-:W2:Y:S01]  /*20b30*/  LDL.LU.64 R14, [R1+0x14f8] ;  /* 0x0014f800010e7983 */ /* 0x000ea20000300a00 */
[----:B------:R-:W0:Y:S02]  /*20b40*/  S2R R2, SR_TID.X ;  /* 0x0000000000027919 */ /* 0x000e240000002100 */
[----:B0-----:R-:W-:-:S05]  /*20b50*/  IMAD.SHL.U32 R5, R2, 0x2, RZ ;  /* 0x0000000202057824 */ /* 0x001fca00078e00ff */
[----:B------:R-:W-:Y:S01]  /*20b60*/  LOP3.LUT R25, R5, 0x10, RZ, 0xc0, !PT ;  /* 0x0000001005197812 */ /* 0x000fe200078ec0ff */
        /* <DEDUP_REMOVED lines=9> */
[----:B------:R-:W3:Y:S01]  /*20c00*/  LDL.LU.64 R12, [R1+0x14d8] ;  /* 0x0014d800010c7983 */ /* 0x000ee20000300a00 */
[----:B------:R-:W0:Y:S01]  /*20c10*/  S2R R28, SR_TID.X ;  /* 0x00000000001c7919 */ /* 0x000e220000002100 */
[C---:B------:R-:W-:Y:S01]  /*20c20*/  LOP3.LUT R3, R2.reuse, 0x7, RZ, 0xc0, !PT ;  /* 0x0000000702037812 */ /* 0x040fe200078ec0ff */
[----:B---3--:R-:W-:Y:S11]  /*20c30*/  HMMA.16816.F32.BF16 R12, R20, R18, R12 ;  /* 0x00000012140c723c */ /* 0x008ff6000004180c */
[----:B------:R-:W-:Y:S11]  /*20c40*/  @!UPT UIADD3 URZ, URZ, URZ, URZ ;  /* 0x0000003f3f3ff290 */ /* 0x000ff6000fffe03f */
[----:B------:R-:W-:Y:S01]  /*20c50*/  @!UPT UIADD3 URZ, URZ, URZ, URZ ;  /* 0x0000003f3f3ff290 */ /* 0x000fe2000fffe03f */
[----:B------:R-:W-:Y:S01]  /*20c60*/  STL.64 [R1+0x6c0], R12 ;  /* 0x0006c00c01007387 */ /* 0x000fe20000100a00 */
[----:B------:R1:W-:Y:S03]  /*20c70*/  STL.64 [R1+0x6c8], R14 ;  /* 0x0006c80e01007387 */ /* 0x0003e60000100a00 */
[----:B-1----:R-:W2:Y:S01]  /*20c80*/  LDL.LU.64 R14, [R1+0x14d0] ;  /* 0x0014d000010e7983 */ /* 0x002ea20000300a00 */
[----:B------:R-:W-:Y:S02]  /*20c90*/  IMAD.SHL.U32 R2, R2, 0x200, RZ ;  /* 0x0000020002027824 */ /* 0x000fe400078e00ff */
[----:B------:R-:W-:Y:S01]  /*20ca0*/  IMAD R3, R3, 0x410, RZ ;  /* 0x0000041003037824 */ /* 0x000fe200078e02ff */
[----:B0-----:R-:W-:Y:S02]  /*20cb0*/  LOP3.LUT R25, R25, 0x60, R28, 0xf8, !PT ;  /* 0x0000006019197812 */ /* 0x001fe400078ef81c */
[----:B------:R-:W-:-:S02]  /*20cc0*/  LOP3.LUT R2, R2, 0x2000, RZ, 0xc0, !PT ;  /* 0x0000200002027812 */ /* 0x000fc400078ec0ff */
[----:B------:R-:W-:Y:S01]  /*20cd0*/  LOP3.LUT R25, R3, R25, RZ, 0x3c, !PT ;  /* 0x0000001903197212 */ /* 0x000fe200078e3cff */
[----:B------:R-:W-:-:S04]  /*20ce0*/  IMAD.MOV.U32 R3, RZ, RZ, R18 ;  /* 0x000000ffff037224 */ /* 0x000fc800078e0012 */
[----:B------:R-:W-:Y:S02]  /*20cf0*/  IMAD.IADD R25, R2, 0x1, R25 ;  /* 0x0000000102197824 */ /* 0x000fe400078e0219 */
[----:B------:R-:W-:-:S03]  /*20d00*/  IMAD.MOV.U32 R29, RZ, RZ, R19 ;  /* 0x000000ffff1d7224 */ /* 0x000fc600078e0013 */
[----:B------:R-:W0:Y:S04]  /*20d10*/  LDSM.16.MT88.4 R16, [R25+0xc180] ;  /* 0x00c180001910783b */ /* 0x000e280000004200 */
[----:B0-----:R-:W-:Y:S01]  /*20d20*/  STL.64 [R1+0x14c0], R18 ;  /* 0x0014c01201007387 */ /* 0x001fe20000100a00 */
[----:B------:R0:W-:Y:S03]  /*20d30*/  STL.64 [R1+0x14b8], R16 ;  /* 0x0014b81001007387 */ /* 0x0001e60000100a00 */
[----:B0-----:R-:W3:Y:S01]  /*20d40*/  LDL.LU R16, [R1+0x3f0] ;  /* 0x0003f00001107983 */ /* 0x001ee20000300800 */
[----:B------:R-:W3:Y:S02]  /*20d50*/  LDL.LU R17, [R1+0x3f4] ;  /* 0x0003f40001117983 */ /* 0x000ee40000300800 */
[----:B------:R-:W3:Y:S02]  /*20d60*/  LDL.LU R18, [R1+0x3f8] ;  /* 0x0003f80001127983 */ /* 0x000ee40000300800 */
[----:B------:R-:W3:Y:S01]  /*20d70*/  LDL.LU R19, [R1+0x3fc] ;  /* 0x0003fc0001137983 */ /* 0x000ee20000300800 */
[----:B--2---:R-:W-:Y:S01]  /*20d80*/  HMMA.16816.F32.BF16 R8, R20, R14, R8 ;  /* 0x0000000e1408723c */ /* 0x004fe20000041808 */
[----:B------:R-:W-:-:S02]  /*20d90*/  IMAD.MOV.U32 R2, RZ, RZ, R15 ;  /* 0x000000ffff027224 */ /* 0x000fc400078e000f */
[----:B------:R-:W0:Y:S11]  /*20da0*/  LDSM.16.MT88.4 R12, [R25+0xc200] ;  /* 0x00c20000190c783b */ /* 0x000e360000004200 */
[----:B------:R-:W-:Y:S09]  /*20db0*/  @!UPT UIADD3 URZ, URZ, URZ, URZ ;  /* 0x0000003f3f3ff290 */ /* 0x000ff2000fffe03f */
[----:B------:R-:W-:Y:S01]  /*20dc0*/  STL.64 [R1+0x4d0], R8 ;  /* 0x0004d00801007387 */ /* 0x000fe20000100a00 */
[----:B------:R1:W-:Y:S03]  /*20dd0*/  STL.64 [R1+0x4d8], R10 ;  /* 0x0004d80a01007387 */ /* 0x0003e60000100a00 */
[----:B-1----:R-:W2:Y:S04]  /*20de0*/  LDL.LU.64 R10, [R1+0x14c8] ;  /* 0x0014c800010a7983 */ /* 0x002ea80000300a00 */
[----:B0-----:R0:W-:Y:S01]  /*20df0*/  STL.64 [R1+0x1460], R14 ;  /* 0x0014600e01007387 */ /* 0x0011e20000100a00 */
[----:B------:R1:W-:Y:S02]  /*20e00*/  STL.64 [R1+0x1458], R12 ;  /* 0x0014580c01007387 */ /* 0x0003e40000100a00 */
[----:B0-----:R-:W-:-:S02]  /*20e10*/  IMAD.MOV.U32 R14, RZ, RZ, R5 ;  /* 0x000000ffff0e7224 */ /* 0x001fc400078e0005 */
[----:B------:R-:W-:-:S05]  /*20e20*/  IMAD.MOV.U32 R15, RZ, RZ, R4 ;  /* 0x000000ffff0f7224 */ /* 0x000fca00078e0004 */
[----:B------:R0:W-:Y:S01]  /*20e30*/  STL.64 [R1+0x14a8], R14 ;  /* 0x0014a80e01007387 */ /* 0x0001e20000100a00 */
[----:B-1----:R-:W2:Y:S02]  /*20e40*/  LDL.LU R12, [R1+0x2e0] ;  /* 0x0002e000010c7983 */ /* 0x002ea40000300800 */
[----:B------:R-:W2:Y:S01]  /*20e50*/  LDL.LU R13, [R1+0x2e4] ;  /* 0x0002e400010d7983 */ /* 0x000ea20000300800 */
[----:B0-----:R-:W2:Y:S01]  /*20e60*/  LDL.LU R14, [R1+0x2e8] ;  /* 0x0002e800010e7983 */ /* 0x001ea20000300800 */
[----:B------:R-:W2:Y:S02]  /*20e70*/  LDL.LU R15, [R1+0x2ec] ;  /* 0x0002ec00010f7983 */ /* 0x000ea40000300800 */
[C---:B--2---:R-:W-:Y:S01]  /*20e80*/  HMMA.16816.F32.BF16 R8, R20.reuse, R10, R12 ;  /* 0x0000000a1408723c */ /* 0x044fe2000004180c */
[----:B------:R-:W2:Y:S11]  /*20e90*/  LDL.64 R14, [R1+0x68] ;  /* 0x00006800010e7983 */ /* 0x000eb60000100a00 */
[----:B------:R-:W-:Y:S11]  /*20ea0*/  @!UPT UIADD3 URZ, URZ, URZ, URZ ;  /* 0x0000003f3f3ff290 */ /* 0x000ff6000fffe03f */
[----:B------:R-:W-:Y:S01]  /*20eb0*/  STL.64 [R1+0x4c0], R8 ;  /* 0x0004c00801007387 */ /* 0x000fe20000100a00 */
[----:B------:R-:W-:Y:S02]  /*20ec0*/  STL.64 [R1+0x4c8], R10 ;  /* 0x0004c80a01007387 */ /* 0x000fe40000100a00 */
[----:B------:R-:W0:Y:S02]  /*20ed0*/  LDSM.16.MT88.4 R8, [R25+0xc280] ;  /* 0x00c280001908783b */ /* 0x000e240000004200 */
[----:B0-----:R-:W-:Y:S02]  /*20ee0*/  STL.64 [R1+0x13f0], R10 ;  /* 0x0013f00a01007387 */ /* 0x001fe40000100a00 */
[----:B------:R0:W-:Y:S02]  /*20ef0*/  STL.64 [R1+0x13e8], R8 ;  /* 0x0013e80801007387 */ /* 0x0001e40000100a00 */
[----:B0-----:R-:W4:Y:S01]  /*20f00*/  LDL.LU R8, [R1+0x400] ;  /* 0x0004000001087983 */ /* 0x001f220000300800 */
[----:B------:R-:W4:Y:S02]  /*20f10*/  LDL.LU R9, [R1+0x404] ;  /* 0x0004040001097983 */ /* 0x000f240000300800 */
[----:B------:R-:W4:Y:S02]  /*20f20*/  LDL.LU R10, [R1+0x408] ;  /* 0x00040800010a7983 */ /* 0x000f240000300800 */
[----:B------:R-:W4:Y:S02]  /*20f30*/  LDL.LU R11, [R1+0x40c] ;  /* 0x00040c00010b7983 */ /* 0x000f240000300800 */
[C---:B----4-:R-:W-:Y:S11]  /*20f40*/  HMMA.16816.F32.BF16 R8, R20.reuse, R6, R8 ;  /* 0x000000061408723c */ /* 0x050ff60000041808 */
[----:B------:R-:W-:Y:S11]  /*20f50*/  @!UPT UIADD3 URZ, URZ, URZ, URZ ;  /* 0x0000003f3f3ff290 */ /* 0x000ff6000fffe03f */
[----:B------:R-:W-:Y:S01]  /*20f60*/  @!UPT UIADD3 URZ, URZ, URZ, URZ ;  /* 0x0000003f3f3ff290 */ /* 0x000fe2000fffe03f */
[----:B------:R0:W-:Y:S02]  /*20f70*/  STL.64 [R1+0x400], R8 ;  /* 0x0004000801007387 */ /* 0x0001e40000100a00 */
[----:B0-----:R-:W-:Y:S02]  /*20f80*/  IMAD.MOV.U32 R9, RZ, RZ, R6 ;  /* 0x000000ffff097224 */ /* 0x001fe400078e0006 */
[----:B------:R-:W-:Y:S02]  /*20f90*/  IMAD.MOV.U32 R8, RZ, RZ, R7 ;  /* 0x000000ffff087224 */ /* 0x000fe400078e0007 */
[----:B------:R-:W0:Y:S01]  /*20fa0*/  LDSM.16.MT88.4 R4, [R25+0xc300] ;  /* 0x00c300001904783b */ /* 0x000e220000004200 */
[----:B---3--:R-:W-:Y:S03]  /*20fb0*/  HMMA.16816.F32.BF16 R20, R20, R26, R16 ;  /* 0x0000001a1414723c */ /* 0x008fe60000041810 */
[----:B------:R-:W-:Y:S01]  /*20fc0*/  STL.64 [R1+0x408], R10 ;  /* 0x0004080a01007387 */ /* 0x000fe20000100a00 */
[----:B------:R1:W-:Y:S03]  /*20fd0*/  STL.64 [R1+0x14b0], R8 ;  /* 0x0014b00801007387 */ /* 0x0003e60000100a00 */
        /* <DEDUP_REMOVED lines=8> */
[----:B------:R-:W3:Y:S02]  /*21060*/  LDL.LU R6, [R1+0x458] ;  /* 0x0004580001067983 */ /* 0x000ee40000300800 */
[----:B------:R-:W3:Y:S01]  /*21070*/  LDL.LU R7, [R1+0x45c] ;  /* 0x00045c0001077983 */ /* 0x000ee20000300800 */
[----:B------:R-:W2:Y:S01]  /*21080*/  LDL.LU.64 R18, [R1+0x14c0] ;  /* 0x0014c00001127983 */ /* 0x000ea20000300a00 */
[----:B------:R-:W2:Y:S02]  /*21090*/  LDL.LU.64 R16, [R1+0x14b8] ;  /* 0x0014b80001107983 */ /* 0x000ea40000300a00 */
[----:B------:R-:W-:Y:S02]  /*210a0*/  STL.64 [R1+0x1468], R26 ;  /* 0x0014681a01007387 */ /* 0x000fe40000100a00 */
[----:B------:R-:W-:Y:S01]  /*210b0*/  STL.64 [R1+0x360], R20 ;  /* 0x0003601401007387 */ /* 0x000fe20000100a00 */
[----:B------:R-:W-:Y:S02]  /*210c0*/  STL.64 [R1+0x368], R22 ;  /* 0x0003681601007387 */ /* 0x000fe40000100a00 */
[----:B------:R-:W0:Y:S02]  /*210d0*/  LDSM.16.MT88.4 R20, [R25+0xc380] ;  /* 0x00c380001914783b */ /* 0x000e240000004200 */
[----:B0-----:R-:W-:Y:S02]  /*210e0*/  STL.64 [R1+0x12f0], R22 ;  /* 0x0012f01601007387 */ /* 0x001fe40000100a00 */
[----:B------:R0:W-:Y:S02]  /*210f0*/  STL.64 [R1+0x12e8], R20 ;  /* 0x0012e81401007387 */ /* 0x0001e40000100a00 */
[----:B0-----:R-:W4:Y:S01]  /*21100*/  LDL.LU R20, [R1+0x260] ;  /* 0x0002600001147983 */ /* 0x001f220000300800 */
[----:B------:R-:W4:Y:S02]  /*21110*/  LDL.LU R21, [R1+0x264] ;  /* 0x0002640001157983 */ /* 0x000f240000300800 */
[----:B------:R-:W2:Y:S02]  /*21120*/  LDL.LU R22, [R1+0x268] ;  /* 0x0002680001167983 */ /* 0x000ea40000300800 */
[----:B------:R-:W2:Y:S02]  /*21130*/  LDL.LU R23, [R1+0x26c] ;  /* 0x00026c0001177983 */ /* 0x000ea40000300800 */
[----:B--2---:R0:W-:Y:S01]  /*21140*/  STL.64 [R1+0x1368], R22 ;  /* 0x0013681601007387 */ /* 0x0041e20000100a00 */
[----:B----4-:R1:W-:Y:S03]  /*21150*/  STL.64 [R1+0x1360], R20 ;  /* 0x0013601401007387 */ /* 0x0103e60000100a00 */
[----:B0-----:R-:W2:Y:S01]  /*21160*/  LDL.LU.64 R22, [R1+0x18] ;  /* 0x0000180001167983 */ /* 0x001ea20000300a00 */
[----:B------:R-:W-:Y:S01]  /*21170*/  HMMA.16816.F32.BF16 R8, R16, R14, R8 ;  /* 0x0000000e1008723c */ /* 0x000fe20000041808 */
[----:B------:R-:W-:-:S02]  /*21180*/  IMAD.MOV.U32 R27, RZ, RZ, R0 ;  /* 0x000000ffff1b7224 */ /* 0x000fc400078e0000 */
[----:B------:R-:W-:Y:S02]  /*21190*/  IMAD.MOV.U32 R28, RZ, RZ, R14 ;  /* 0x000000ffff1c7224 */ /* 0x000fe400078e000e */
[----:B------:R-:W-:Y:S01]  /*211a0*/  IMAD.MOV.U32 R0, RZ, RZ, R15 ;  /* 0x000000ffff007224 */ /* 0x000fe200078e000f */
[----:B--2---:R0:W-:Y:S01]  /*211b0*/  STL.64 [R1+0x1488], R22 ;  /* 0x0014881601007387 */ /* 0x0041e20000100a00 */
[----:B-1----:R-:W2:Y:S02]  /*211c0*/  LDL.LU R20, [R1+0x460] ;  /* 0x0004600001147983 */ /* 0x002ea40000300800 */
[----:B------:R-:W2:Y:S01]  /*211d0*/  LDL.LU R21, [R1+0x464] ;  /* 0x0004640001157983 */ /* 0x000ea20000300800 */
[----:B0-----:R-:W2:Y:S01]  /*211e0*/  LDL.LU R22, [R1+0x468] ;  /* 0x0004680001167983 */ /* 0x001ea20000300800 */
[----:B------:R-:W2:Y:S11]  /*211f0*/  LDL.LU R23, [R1+0x46c] ;  /* 0x00046c0001177983 */ /* 0x000eb60000300800 */
[----:B------:R-:W-:Y:S01]  /*21200*/  @!UPT UIADD3 URZ, URZ, URZ, URZ ;  /* 0x0000003f3f3ff290 */ /* 0x000fe2000fffe03f */
[----:B------:R0:W-:Y:S02]  /*21210*/  STL.64 [R1+0x6b0], R8 ;  /* 0x0006b00801007387 */ /* 0x0001e40000100a00 */
[----:B------:R-:W-:Y:S01]  /*21220*/  STL.64 [R1+0x6b8], R10 ;  /* 0x0006b80a01007387 */ /* 0x000fe20000100a00 */
[----:B0-----:R-:W4:Y:S01]  /*21230*/  LDL.LU.64 R8, [R1+0x14b0] ;  /* 0x0014b00001087983 */ /* 0x001f220000300a00 */
[----:B------:R-:W3:Y:S02]  /*21240*/  LDL.LU.64 R14, [R1+0x14a8] ;  /* 0x0014a800010e7983 */ /* 0x000ee40000300a00 */
[----:B------:R-:W-:-:S07]  /*21250*/  IMAD.MOV.U32 R26, RZ, RZ, R24 ;  /* 0x000000ffff1a7224 */ /* 0x000fce00078e0018 */
[C---:B--2---:R-:W-:Y:S08]  /*21260*/  HMMA.16816.F32.BF16 R20, R16.reuse, R26, R20 ;  /* 0x0000001a1014723c */ /* 0x044ff00000041814 */
[----:B---3--:R-:W-:Y:S01]  /*21270*/  HMMA.16816.F32.BF16 R12, R16, R14, R4 ;  /* 0x0000000e100c723c */ /* 0x008fe20000041804 */
[----:B------:R-:W2:Y:S11]  /*21280*/  LDL.LU R4, [R1+0x1c0] ;  /* 0x0001c00001047983 */ /* 0x000eb60000300800 */
[----:B------:R-:W-:Y:S03]  /*21290*/  @!UPT UIADD3 URZ, URZ, URZ, URZ ;  /* 0x0000003f3f3ff290 */ /* 0x000fe6000fffe03f */
[----:B------:R-:W-:Y:S01]  /*212a0*/  STL.64 [R1+0x6a0], R20 ;  /* 0x0006a01401007387 */ /* 0x000fe20000100a00 */
[----:B------:R-:W-:Y:S07]  /*212b0*/  STL.64 [R1+0x6a8], R22 ;  /* 0x0006a81601007387 */ /* 0x000fee0000100a00 */
[----:B------:R-:W-:Y:S01]  /*212c0*/  STL.64 [R1+0x690], R12 ;  /* 0x0006900c01007387 */ /* 0x000fe20000100a00 */
[----:B------:R-:W-:Y:S02]  /*212d0*/  STL.64 [R1+0x698], R14 ;  /* 0x0006980e01007387 */ /* 0x000fe40000100a00 */
[----:B------:R-:W2:Y:S02]  /*212e0*/  LDL.LU R5, [R1+0x1c4] ;  /* 0x0001c40001057983 */ /* 0x000ea40000300800 */
[----:B------:R-:W3:Y:S01]  /*212f0*/  LDL.LU R6, [R1+0x1c8] ;  /* 0x0001c80001067983 */ /* 0x000ee20000300800 */
[----:B------:R-:W3:Y:S04]  /*21300*/  LDL.LU R7, [R1+0x1cc] ;  /* 0x0001cc0001077983 */ /* 0x000ee80000300800 */
[----:B---3--:R-:W-:Y:S01]  /*21310*/  STL.64 [R1+0x1378], R6 ;  /* 0x0013780601007387 */ /* 0x008fe20000100a00 */
[----:B--2---:R0:W-:Y:S03]  /*21320*/  STL.64 [R1+0x1370], R4 ;  /* 0x0013700401007387 */ /* 0x0041e60000100a00 */
[----:B0-----:R-:W2:Y:S01]  /*21330*/  LDL.LU R4, [R1+0x270] ;  /* 0x0002700001047983 */ /* 0x001ea20000300800 */
[----:B------:R-:W2:Y:S02]  /*21340*/  LDL.LU R5, [R1+0x274] ;  /* 0x0002740001057983 */ /* 0x000ea40000300800 */
[----:B------:R-:W3:Y:S02]  /*21350*/  LDL.LU R6, [R1+0x278] ;  /* 0x0002780001067983 */ /* 0x000ee40000300800 */
[----:B------:R-:W3:Y:S01]  /*21360*/  LDL.LU R7, [R1+0x27c] ;  /* 0x00027c0001077983 */ /* 0x000ee20000300800 */
[----:B------:R-:W2:Y:S01]  /*21370*/  LDL.LU R20, [R1+0x430] ;  /* 0x0004300001147983 */ /* 0x000ea20000300800 */
        /* <DEDUP_REMOVED lines=9> */
[----:B------:R-:W2:Y:S01]  /*21410*/  LDL.LU R12, [R1+0x3e0] ;  /* 0x0003e000010c7983 */ /* 0x000ea20000300800 */
[----:B------:R-:W2:Y:S02]  /*21420*/  LDL.LU R13, [R1+0x3e4] ;  /* 0x0003e400010d7983 */ /* 0x000ea40000300800 */
[----:B------:R-:W2:Y:S02]  /*21430*/  LDL.LU R14, [R1+0x3e8] ;  /* 0x0003e800010e7983 */ /* 0x000ea40000300800 */
[----:B------:R-:W2:Y:S02]  /*21440*/  LDL.LU R15, [R1+0x3ec] ;  /* 0x0003ec00010f7983 */ /* 0x000ea40000300800 */
[----:B----4-:R-:W-:-:S02]  /*21450*/  IMAD.MOV.U32 R26, RZ, RZ, R9 ;  /* 0x000000ffff1a7224 */ /* 0x010fc400078e0009 */
[----:B------:R-:W-:Y:S01]  /*21460*/  IMAD.MOV.U32 R27, RZ, RZ, R8 ;  /* 0x000000ffff1b7224 */ /* 0x000fe200078e0008 */
[----:B--2---:R-:W-:Y:S01]  /*21470*/  STL.64 [R1+0x1478], R14 ;  /* 0x0014780e01007387 */ /* 0x004fe20000100a00 */
[----:B------:R-:W-:Y:S03]  /*21480*/  STL.64 [R1+0x1470], R12 ;  /* 0x0014700c01007387 */ /* 0x000fe60000100a00 */
[----:B------:R0:W-:Y:S02]  /*21490*/  STL.64 [R1+0x1480], R26 ;  /* 0x0014801a01007387 */ /* 0x0001e40000100a00 */
[----:B------:R-:W2:Y:S01]  /*214a0*/  LDL.LU R24, [R1+0x420] ;  /* 0x0004200001187983 */ /* 0x000ea20000300800 */
[----:B------:R-:W2:Y:S04]  /*214b0*/  LDL.LU R25, [R1+0x424] ;  /* 0x0004240001197983 */ /* 0x000ea80000300800 */
[----:B0-----:R-:W2:Y:S01]  /*214c0*/  LDL.LU R26, [R1+0x428] ;  /* 0x00042800011a7983 */ /* 0x001ea20000300800 */
[----:B------:R-:W2:Y:S02]  /*214d0*/  LDL.LU R27, [R1+0x42c] ;  /* 0x00042c00011b7983 */ /* 0x000ea40000300800 */
[----:B------:R-:W4:Y:S02]  /*214e0*/  LDL.LU R12, [R1+0x410] ;  /* 0x00041000010c7983 */ /* 0x000f240000300800 */
[----:B------:R-:W4:Y:S01]  /*214f0*/  LDL.LU R13, [R1+0x414] ;  /* 0x00041400010d7983 */ /* 0x000f220000300800 */
[----:B------:R-:W4:Y:S01]  /*21500*/  LDL.LU R14, [R1+0x418] ;  /* 0x00041800010e7983 */ /* 0x000f220000300800 */
[----:B------:R-:W4:Y:S02]  /*21510*/  LDL.LU R15, [R1+0x41c] ;  /* 0x00041c00010f7983 */ /* 0x000f240000300800 */
[----:B---3--:R0:W-:Y:S02]  /*21520*/  STL.64 [R1+0x1388], R6 ;  /* 0x0013880601007387 */ /* 0x0081e40000100a00 */
[----:B------:R-:W-:Y:S01]  /*21530*/  STL.64 [R1+0x1380], R4 ;  /* 0x0013800401007387 */ /* 0x000fe20000100a00 */
[----:B0-----:R-:W3:Y:S01]  /*21540*/  LDL R6, [R1+0x28] ;  /* 0x0000280001067983 */ /* 0x001ee20000100800 */
[----:B------:R-:W-:-:S02]  /*21550*/  IMAD.MOV.U32 R7, RZ, RZ, R2 ;  /* 0x000000ffff077224 */ /* 0x000fc400078e0002 */
[----:B------:R-:W2:Y:S02]  /*21560*/  LDL.LU R2, [R1+0x14a4] ;  /* 0x0014a40001027983 */ /* 0x000ea40000300800 */
[----:B------:R-:W2:Y:S01]  /*21570*/  LDL.LU R8, [R1+0x3b0] ;  /* 0x0003b00001087983 */ /* 0x000ea20000300800 */
[----:B------:R-:W2:Y:S01]  /*21580*/  LDL.LU R9, [R1+0x3b4] ;  /* 0x0003b40001097983 */ /* 0x000ea20000300800 */
[----:B------:R-:W2:Y:S02]  /*21590*/  LDL.LU R10, [R1+0x3b8] ;  /* 0x0003b800010a7983 */ /* 0x000ea40000300800 */
[----:B------:R-:W2:Y:S02]  /*215a0*/  LDL.LU R11, [R1+0x3bc] ;  /* 0x0003bc00010b7983 */ /* 0x000ea40000300800 */
[----:B--2---:R0:W-:Y:S01]  /*215b0*/  STL.64 [R1+0x1430], R10 ;  /* 0x0014300a01007387 */ /* 0x0041e20000100a00 */
[----:B------:R-:W-:Y:S03]  /*215c0*/  STL.64 [R1+0x1428], R8 ;  /* 0x0014280801007387 */ /* 0x000fe60000100a00 */
[----:B0-----:R-:W2:Y:S04]  /*215d0*/  LDL.64 R10, [R1+0x58] ;  /* 0x00005800010a7983 */ /* 0x001ea80000100a00 */
[----:B--2---:R0:W-:Y:S02]  /*215e0*/  STL.64 [R1+0x1440], R10 ;  /* 0x0014400a01007387 */ /* 0x0041e40000100a00 */
[----:B0-----:R-:W-:-:S02]  /*215f0*/  IMAD.MOV.U32 R10, RZ, RZ, R3 ;  /* 0x000000ffff0a7224 */ /* 0x001fc400078e0003 */
[----:B------:R-:W-:Y:S01]  /*21600*/  IMAD.MOV.U32 R11, RZ, RZ, R29 ;  /* 0x000000ffff0b7224 */ /* 0x000fe200078e001d */
[----:B------:R-:W2:Y:S06]  /*21610*/  LDL.LU R3, [R1+0x14a0] ;  /* 0x0014a00001037983 */ /* 0x000eac0000300800 */
[C---:B------:R-:W-:Y:S01]  /*21620*/  HMMA.16816.F32.BF16 R8, R16.reuse, R10, R20 ;  /* 0x0000000a1008723c */ /* 0x040fe20000041814 */
[----:B------:R-:W3:Y:S01]  /*21630*/  LDL.LU.64 R22, [R1+0x1498] ;  /* 0x0014980001167983 */ /* 0x000ee20000300a00 */
[----:B------:R-:W3:Y:S11]  /*21640*/  LDL.LU.64 R20, [R1+0x1490] ;  /* 0x0014900001147983 */ /* 0x000ef60000300a00 */
[----:B------:R-:W-:Y:S10]  /*21650*/  @!UPT UIADD3 URZ, URZ, URZ, URZ ;  /* 0x0000003f3f3ff290 */ /* 0x000ff4000fffe03f */
[----:B------:R-:W-:Y:S01]  /*21660*/  STL.64 [R1+0x3f0], R8 ;  /* 0x0003f00801007387 */ /* 0x000fe20000100a00 */
[----:B------:R-:W-:Y:S01]  /*21670*/  STL.64 [R1+0x3f8], R10 ;  /* 0x0003f80a01007387 */ /* 0x000fe20000100a00 */
[C---:B---3--:R-:W-:Y:S11]  /*21680*/  HMMA.16816.F32.BF16 R20, R16.reuse, R6, R20 ;  /* 0x000000061014723c */ /* 0x048ff60000041814 */
[----:B------:R-:W-:Y:S11]  /*21690*/  @!UPT UIADD3 URZ, URZ, URZ, URZ ;  /* 0x0000003f3f3ff290 */ /* 0x000ff6000fffe03f */
[----:B------:R-:W-:Y:S01]  /*216a0*/  @!UPT UIADD3 URZ, URZ, URZ, URZ ;  /* 0x0000003f3f3ff290 */ /* 0x000fe2000fffe03f */
[----:B------:R-:W-:Y:S01]  /*216b0*/  STL.64 [R1+0x350], R20 ;  /* 0x0003501401007387 */ /* 0x000fe20000100a00 */
[----:B------:R0:W-:Y:S03]  /*216c0*/  STL.64 [R1+0x358], R22 ;  /* 0x0003581601007387 */ /* 0x0001e60000100a00 */
[----:B0-----:R-:W3:Y:S01]  /*216d0*/  LDL.LU.64 R22, [R1+0x1488] ;  /* 0x0014880001167983 */ /* 0x001ee20000300a00 */
[----:B------:R0:W-:Y:S02]  /*216e0*/  STL.64 [R1+0x1438], R6 ;  /* 0x0014380601007387 */ /* 0x0001e40000100a00 */
[----:B------:R-:W2:Y:S02]  /*216f0*/  LDL.LU R4, [R1+0x3c0] ;  /* 0x0003c00001047983 */ /* 0x000ea40000300800 */
[----:B------:R-:W2:Y:S01]  /*21700*/  LDL.LU R5, [R1+0x3c4] ;  /* 0x0003c40001057983 */ /* 0x000ea20000300800 */
[----:B0-----:R-:W2:Y:S01]  /*21710*/  LDL.LU R6, [R1+0x3c8] ;  /* 0x0003c80001067983 */ /* 0x001ea20000300800 */
[----:B------:R-:W2:Y:S01]  /*21720*/  LDL.LU R7, [R1+0x3cc] ;  /* 0x0003cc0001077983 */ /* 0x000ea20000300800 */
[C---:B---3--:R-:W-:Y:S02]  /*21730*/  HMMA.16816.F32.BF16 R24, R16.reuse, R22, R24 ;  /* 0x000000161018723c */ /* 0x048fe40000041818 */
[----:B--2---:R-:W-:Y:S01]  /*21740*/  STL.64 [R1+0x1450], R6 ;  /* 0x0014500601007387 */ /* 0x004fe20000100a00 */
[----:B------:R0:W-:Y:S03]  /*21750*/  STL.64 [R1+0x1448], R4 ;  /* 0x0014480401007387 */ /* 0x0001e60000100a00 */
[----:B0-----:R-:W2:Y:S01]  /*21760*/  LDL.LU R4, [R1+0x3d0] ;  /* 0x0003d00001047983 */ /* 0x001ea20000300800 */
[----:B------:R-:W2:Y:S02]  /*21770*/  LDL.LU R5, [R1+0x3d4] ;  /* 0x0003d40001057983 */ /* 0x000ea40000300800 */
[----:B------:R-:W2:Y:S02]  /*21780*/  LDL.LU R6, [R1+0x3d8] ;  /* 0x0003d80001067983 */ /* 0x000ea40000300800 */
[----:B------:R-:W2:Y:S11]  /*21790*/  LDL.LU R7, [R1+0x3dc] ;  /* 0x0003dc0001077983 */ /* 0x000eb60000300800 */
[----:B------:R-:W-:Y:S01]  /*217a0*/  @!UPT UIADD3 URZ, URZ, URZ, URZ ;  /* 0x0000003f3f3ff290 */ /* 0x000fe2000fffe03f */
[----:B------:R-:W-:Y:S01]  /*217b0*/  STL.64 [R1+0x340], R24 ;  /* 0x0003401801007387 */ /* 0x000fe20000100a00 */
[----:B------:R0:W-:Y:S03]  /*217c0*/  STL.64 [R1+0x348], R26 ;  /* 0x0003481a01007387 */ /* 0x0001e60000100a00 */
[----:B0-----:R-:W4:Y:S01]  /*217d0*/  LDL.LU.64 R26, [R1+0x1480] ;  /* 0x00148000011a7983 */ /* 0x001f220000300a00 */
[----:B------:R0:W-:Y:S03]  /*217e0*/  STL.64 [R1+0x1408], R22 ;  /* 0x0014081601007387 */ /* 0x0001e60000100a00 */
[----:B0-----:R-:W3:Y:S01]  /*217f0*/  LDL.64 R22, [R1+0x38] ;  /* 0x0000380001167983 */ /* 0x001ee20000100a00 */
[C---:B----4-:R-:W-:Y:S03]  /*21800*/  HMMA.16816.F32.BF16 R24, R16.reuse, R26, R12 ;  /* 0x0000001a1018723c */ /* 0x050fe6000004180c */
[----:B---3--:R0:W-:Y:S04]  /*21810*/  STL.64 [R1+0x1420], R22 ;  /* 0x0014201601007387 */ /* 0x0081e80000100a00 */
[----:B0-----:R-:W3:Y:S01]  /*21820*/  LDL.64 R22, [R1+0x48] ;  /* 0x0000480001167983 */ /* 0x001ee20000100a00 */
[----:B------:R-:W4:Y:S02]  /*21830*/  LDL.LU.64 R14, [R1+0x1478] ;  /* 0x00147800010e7983 */ /* 0x000f240000300a00 */
[----:B------:R-:W4:Y:S11]  /*21840*/  LDL.LU.64 R12, [R1+0x1470] ;  /* 0x00147000010c7983 */ /* 0x000f360000300a00 */
[----:B------:R-:W-:Y:S02]  /*21850*/  @!UPT UIADD3 URZ, URZ, URZ, URZ ;  /* 0x0000003f3f3ff290 */ /* 0x000fe4000fffe03f */
[----:B------:R-:W-:Y:S01]  /*21860*/  STL.64 [R1+0x250], R24 ;  /* 0x0002501801007387 */ /* 0x000fe20000100a00 */
[----:B------:R0:W-:Y:S04]  /*21870*/  STL.64 [R1+0x258], R26 ;  /* 0x0002581a01007387 */ /* 0x0001e80000100a00 */
[----:B0-----:R-:W4:Y:S02]  /*21880*/  LDL.LU.64 R26, [R1+0x1468] ;  /* 0x00146800011a7983 */ /* 0x001f240000300a00 */
[----:B----4-:R-:W-:Y:S02]  /*21890*/  HMMA.16816.F32.BF16 R16, R16, R26, R12 ;  /* 0x0000001a1010723c */ /* 0x010fe4000004180c */
[----:B------:R-:W2:Y:S01]  /*218a0*/  LDL.LU.64 R14, [R1+0x1460] ;  /* 0x00146000010e7983 */ /* 0x000ea20000300a00 */
[----:B------:R-:W2:Y:S02]  /*218b0*/  LDL.LU.64 R12, [R1+0x1458] ;  /* 0x00145800010c7983 */ /* 0x000ea40000300a00 */
[----:B------:R0:W-:Y:S02]  /*218c0*/  STL.64 [R1+0x13f8], R26 ;  /* 0x0013f81a01007387 */ /* 0x0001e40000100a00 */
[----:B------:R-:W4:Y:S11]  /*218d0*/  LDL.LU R24, [R1+0x390] ;  /* 0x0003900001187983 */ /* 0x000f360000300800 */
[----:B------:R-:W-:Y:S05]  /*218e0*/  @!UPT UIADD3 URZ, URZ, URZ, URZ ;  /* 0x0000003f3f3ff290 */ /* 0x000fea000fffe03f */
[----:B------:R-:W-:Y:S01]  /*218f0*/  STL.64 [R1+0x240], R16 ;  /* 0x0002401001007387 */ /* 0x000fe20000100a00 */
[----:B------:R-:W-:Y:S02]  /*21900*/  STL.64 [R1+0x248], R18 ;  /* 0x0002481201007387 */ /* 0x000fe40000100a00 */
[----:B------:R-:W4:Y:S02]  /*21910*/  LDL.LU R25, [R1+0x394] ;  /* 0x0003940001197983 */ /* 0x000f240000300800 */
[----:B0-----:R-:W2:Y:S01]  /*21920*/  LDL.LU R26, [R1+0x398] ;  /* 0x00039800011a7983 */ /* 0x001ea20000300800 */
[----:B------:R-:W2:Y:S01]  /*21930*/  LDL.LU R27, [R1+0x39c] ;  /* 0x00039c00011b7983 */ /* 0x000ea20000300800 */
[----:B------:R-:W-:Y:S02]  /*21940*/  IMAD.MOV.U32 R10, RZ, RZ, R28 ;  /* 0x000000ffff0a7224 */ /* 0x000fe400078e001c */
[----:B------:R-:W-:Y:S01]  /*21950*/  IMAD.MOV.U32 R11, RZ, RZ, R0 ;  /* 0x000000ffff0b7224 */ /* 0x000fe200078e0000 */
[----:B--2---:R-:W-:Y:S01]  /*21960*/  STL.64 [R1+0x1418], R26 ;  /* 0x0014181a01007387 */ /* 0x004fe20000100a00 */
[----:B----4-:R0:W-:Y:S03]  /*21970*/  STL.64 [R1+0x1410], R24 ;  /* 0x0014101801007387 */ /* 0x0101e60000100a00 */
[----:B0-----:R-:W2:Y:S01]  /*21980*/  LDL.LU R24, [R1+0x3a0] ;  /* 0x0003a00001187983 */ /* 0x001ea20000300800 */
[----:B------:R-:W2:Y:S02]  /*21990*/  LDL.LU R25, [R1+0x3a4] ;  /* 0x0003a40001197983 */ /* 0x000ea40000300800 */
[----:B------:R-:W2:Y:S02]  /*219a0*/  LDL.LU R26, [R1+0x3a8] ;  /* 0x0003a800011a7983 */ /* 0x000ea40000300800 */
[----:B------:R-:W2:Y:S01]  /*219b0*/  LDL.LU R27, [R1+0x3ac] ;  /* 0x0003ac00011b7983 */ /* 0x000ea20000300800 */
[----:B------:R-:W4:Y:S01]  /*219c0*/  LDL.LU.64 R18, [R1+0x8] ;  /* 0x0000080001127983 */ /* 0x000f220000300a00 */
[C---:B------:R-:W-:Y:S03]  /*219d0*/  HMMA.16816.F32.BF16 R8, R12.reuse, R10, R4 ;  /* 0x0000000a0c08723c */ /* 0x040fe60000041804 */
[----:B----4-:R0:W-:Y:S01]  /*219e0*/  STL.64 [R1+0x1400], R18 ;  /* 0x0014001201007387 */ /* 0x0101e20000100a00 */
[----:B------:R-:W4:Y:S02]  /*219f0*/  LDL.LU R16, [R1+0x380] ;  /* 0x0003800001107983 */ /* 0x000f240000300800 */
[----:B------:R-:W4:Y:S01]  /*21a00*/  LDL.LU R17, [R1+0x384] ;  /* 0x0003840001117983 */ /* 0x000f220000300800 */
[----:B0-----:R-:W4:Y:S01]  /*21a10*/  LDL.LU R18, [R1+0x388] ;  /* 0x0003880001127983 */ /* 0x001f220000300800 */
[----:B------:R-:W4:Y:S02]  /*21a20*/  LDL.LU R19, [R1+0x38c] ;  /* 0x00038c0001137983 */ /* 0x000f240000300800 */
[----:B------:R-:W2:Y:S02]  /*21a30*/  LDL.LU.64 R6, [R1+0x1450] ;  /* 0x0014500001067983 */ /* 0x000ea40000300a00 */
[----:B------:R-:W2:Y:S11]  /*21a40*/  LDL.LU.64 R4, [R1+0x1448] ;  /* 0x0014480001047983 */ /* 0x000eb60000300a00 */
[----:B------:R-:W-:Y:S01]  /*21a50*/  STL.64 [R1+0x680], R8 ;  /* 0x0006800801007387 */ /* 0x000fe20000100a00 */
[----:B------:R0:W-:Y:S03]  /*21a60*/  STL.64 [R1+0x688], R10 ;  /* 0x0006880a01007387 */ /* 0x0001e60000100a00 */
[----:B0-----:R-:W2:Y:S02]  /*21a70*/  LDL.LU.64 R10, [R1+0x1440] ;  /* 0x00144000010a7983 */ /* 0x001ea40000300a00 */
[C---:B--2---:R-:W-:Y:S01]  /*21a80*/  HMMA.16816.F32.BF16 R4, R12.reuse, R10, R4 ;  /* 0x0000000a0c04723c */ /* 0x044fe20000041804 */
[----:B------:R-:W-:Y:S11]  /*21a90*/  IMAD.MOV.U32 R0, RZ, RZ, R11 ;  /* 0x000000ffff007224 */ /* 0x000ff600078e000b */
[----:B------:R-:W-:Y:S11]  /*21aa0*/  @!UPT UIADD3 URZ, URZ, URZ, URZ ;  /* 0x0000003f3f3ff290 */ /* 0x000ff6000fffe03f */
[----:B------:R0:W-:Y:S01]  /*21ab0*/  STL.64 [R1+0x670], R4 ;  /* 0x0006700401007387 */ /* 0x0001e20000100a00 */
[----:B------:R1:W-:Y:S02]  /*21ac0*/  STL.64 [R1+0x678], R6 ;  /* 0x0006780601007387 */ /* 0x0003e40000100a00 */
[----:B0-----:R-:W-:Y:S01]  /*21ad0*/  IMAD.MOV.U32 R4, RZ, RZ, R10 ;  /* 0x000000ffff047224 */ /* 0x001fe200078e000a */
[----:B-1----:R-:W2:Y:S01]  /*21ae0*/  LDL.LU.64 R6, [R1+0x1438] ;  /* 0x0014380001067983 */ /* 0x002ea20000300a00 */
[----:B------:R-:W2:Y:S02]  /*21af0*/  LDL.LU.64 R10, [R1+0x1430] ;  /* 0x00143000010a7983 */ /* 0x000ea40000300a00 */
[----:B------:R-:W2:Y:S02]  /*21b00*/  LDL.LU.64 R8, [R1+0x1428] ;  /* 0x0014280001087983 */ /* 0x000ea40000300a00 */
[----:B---3--:R-:W-:Y:S01]  /*21b10*/  IMAD.MOV.U32 R5, RZ, RZ, R23 ;  /* 0x000000ffff057224 */ /* 0x008fe200078e0017 */
[C---:B--2---:R-:W-:Y:S11]  /*21b20*/  HMMA.16816.F32.BF16 R8, R12.reuse, R22, R8 ;  /* 0x000000160c08723c */ /* 0x044ff60000041808 */
[----:B------:R-:W-:Y:S11]  /*21b30*/  @!UPT UIADD3 URZ, URZ, URZ, URZ ;  /* 0x0000003f3f3ff290 */ /* 0x000ff6000fffe03f */
[----:B------:R-:W-:Y:S01]  /*21b40*/  @!UPT UIADD3 URZ, URZ, URZ, URZ ;  /* 0x0000003f3f3ff290 */ /* 0x000fe2000fffe03f */
[----:B------:R0:W-:Y:S01]  /*21b50*/  STL.64 [R1+0x660], R8 ;  /* 0x0006600801007387 */ /* 0x0001e20000100a00 */
[----:B------:R-:W-:Y:S02]  /*21b60*/  STL.64 [R1+0x668], R10 ;  /* 0x0006680a01007387 */ /* 0x000fe40000100a00 */
[----:B0-----:R-:W-:Y:S02]  /*21b70*/  IMAD.MOV.U32 R8, RZ, RZ, R22 ;  /* 0x000000ffff087224 */ /* 0x001fe400078e0016 */
        /* <DEDUP_REMOVED lines=9> */
[----:B------:R-:W-:Y:S02]  /*21c10*/  IMAD.MOV.U32 R9, RZ, RZ, R23 ;  /* 0x000000ffff097224 */ /* 0x000fe400078e0017 */
[----:B------:R-:W4:Y:S01]  /*21c20*/  LDL.LU.64 R22, [R1+0x1408] ;  /* 0x0014080001167983 */ /* 0x000f220000300a00 */
[----:B------:R0:W-:Y:S01]  /*21c30*/  STL.64 [R1+0x1398], R6 ;  /* 0x0013980601007387 */ /* 0x0001e20000100a00 */
[C---:B--2---:R-:W-:Y:S08]  /*21c40*/  HMMA.16816.F32.BF16 R24, R12.reuse, R6, R24 ;  /* 0x000000060c18723c */ /* 0x044ff00000041818 */
[----:B----4-:R-:W-:Y:S01]  /*21c50*/  HMMA.16816.F32.BF16 R16, R12, R22, R16 ;  /* 0x000000160c10723c */ /* 0x010fe20000041810 */
[----:B0-----:R-:W-:-:S02]  /*21c60*/  IMAD.MOV.U32 R6, RZ, RZ, R10 ;  /* 0x000000ffff067224 */ /* 0x001fc400078e000a */
[----:B------:R-:W-:Y:S11]  /*21c70*/  IMAD.MOV.U32 R7, RZ, RZ, R9 ;  /* 0x000000ffff077224 */ /* 0x000ff600078e0009 */
[----:B------:R-:W-:Y:S01]  /*21c80*/  @!UPT UIADD3 URZ, URZ, URZ, URZ ;  /* 0x0000003f3f3ff290 */ /* 0x000fe2000fffe03f */
[----:B------:R-:W-:Y:S01]  /*21c90*/  STL.64 [R1+0x230], R24 ;  /* 0x0002301801007387 */ /* 0x000fe20000100a00 */
[----:B------:R-:W-:Y:S02]  /*21ca0*/  STL.64 [R1+0x238], R26 ;  /* 0x0002381a01007387 */ /* 0x000fe40000100a00 */
[----:B------:R0:W-:Y:S02]  /*21cb0*/  STL.64 [R1+0x13b0], R6 ;  /* 0x0013b00601007387 */ /* 0x0001e40000100a00 */
[----:B0-----:R-:W-:Y:S02]  /*21cc0*/  IMAD.MOV.U32 R6, RZ, RZ, R8 ;  /* 0x000000ffff067224 */ /* 0x001fe400078e0008 */
[----:B------:R-:W-:-:S05]  /*21cd0*/  IMAD.MOV.U32 R7, RZ, RZ, R5 ;  /* 0x000000ffff077224 */ /* 0x000fca00078e0005 */
[----:B------:R0:W-:Y:S01]  /*21ce0*/  STL.64 [R1+0x13c8], R6 ;  /* 0x0013c80601007387 */ /* 0x0001e20000100a00 */
[----:B------:R-:W2:Y:S02]  /*21cf0*/  LDL.LU R24, [R1+0x370] ;  /* 0x0003700001187983 */ /* 0x000ea40000300800 */
[----:B------:R-:W2:Y:S02]  /*21d00*/  LDL.LU R25, [R1+0x374] ;  /* 0x0003740001197983 */ /* 0x000ea40000300800 */
[----:B------:R-:W2:Y:S01]  /*21d10*/  LDL.LU R26, [R1+0x378] ;  /* 0x00037800011a7983 */ /* 0x000ea20000300800 */
[----:B------:R-:W2:Y:S01]  /*21d20*/  LDL.LU R27, [R1+0x37c] ;  /* 0x00037c00011b7983 */ /* 0x000ea20000300800 */
[----:B------:R-:W3:Y:S02]  /*21d30*/  LDL.LU R8, [R1+0x2d0] ;  /* 0x0002d00001087983 */ /* 0x000ee40000300800 */
[----:B------:R-:W3:Y:S02]  /*21d40*/  LDL.LU R9, [R1+0x2d4] ;  /* 0x0002d40001097983 */ /* 0x000ee40000300800 */
[----:B------:R-:W3:Y:S01]  /*21d50*/  LDL.LU R10, [R1+0x2d8] ;  /* 0x0002d800010a7983 */ /* 0x000ee20000300800 */
[----:B------:R-:W3:Y:S01]  /*21d60*/  LDL.LU R11, [R1+0x2dc] ;  /* 0x0002dc00010b7983 */ /* 0x000ee20000300800 */
[----:B0-----:R-:W-:-:S02]  /*21d70*/  IMAD.MOV.U32 R6, RZ, RZ, R4 ;  /* 0x000000ffff067224 */ /* 0x001fc400078e0004 */
[----:B------:R-:W-:-:S05]  /*21d80*/  IMAD.MOV.U32 R7, RZ, RZ, R0 ;  /* 0x000000ffff077224 */ /* 0x000fca00078e0000 */
[----:B------:R0:W-:Y:S01]  /*21d90*/  STL.64 [R1+0x13e0], R6 ;  /* 0x0013e00601007387 */ /* 0x0001e20000100a00 */
[----:B------:R-:W4:Y:S02]  /*21da0*/  LDL.LU R4, [R1+0x2c0] ;  /* 0x0002c00001047983 */ /* 0x000f240000300800 */
[----:B------:R-:W4:Y:S01]  /*21db0*/  LDL.LU R5, [R1+0x2c4] ;  /* 0x0002c40001057983 */ /* 0x000f220000300800 */
[----:B0-----:R-:W4:Y:S01]  /*21dc0*/  LDL.LU R6, [R1+0x2c8] ;  /* 0x0002c80001067983 */ /* 0x001f220000300800 */
[----:B------:R-:W4:Y:S02]  /*21dd0*/  LDL.LU R7, [R1+0x2cc] ;  /* 0x0002cc0001077983 */ /* 0x000f240000300800 */
[----:B------:R-:W-:Y:S02]  /*21de0*/  STL.64 [R1+0x140], R16 ;  /* 0x0001401001007387 */ /* 0x000fe40000100a00 */
[----:B------:R0:W-:Y:S02]  /*21df0*/  STL.64 [R1+0x148], R18 ;  /* 0x0001481201007387 */ /* 0x0001e40000100a00 */
        /* <DEDUP_REMOVED lines=24> */
[----:B------:R-:W2:Y:S02]  /*21f80*/  LDL.LU R23, [R1+0x2bc] ;  /* 0x0002bc0001177983 */ /* 0x000ea40000300800 */
[----:B------:R-:W-:Y:S01]  /*21f90*/  STL.64 [R1+0x130], R24 ;  /* 0x0001301801007387 */ /* 0x000fe20000100a00 */
[----:B------:R0:W-:Y:S03]  /*21fa0*/  STL.64 [R1+0x138], R26 ;  /* 0x0001381a01007387 */ /* 0x0001e60000100a00 */
[----:B0-----:R-:W3:Y:S02]  /*21fb0*/  LDL.LU.64 R26, [R1+0x13f8] ;  /* 0x0013f800011a7983 */ /* 0x001ee40000300a00 */
[----:B---3--:R-:W-:Y:S02]  /*21fc0*/  HMMA.16816.F32.BF16 R12, R12, R26, R8 ;  /* 0x0000001a0c0c723c */ /* 0x008fe40000041808 */
        /* <DEDUP_REMOVED lines=38> */
[----:B0-----:R-:W3:Y:S01]  /*22230*/  LDL.LU.64 R6, [R1+0x1388] ;  /* 0x0013880001067983 */ /* 0x001ee20000300a00 */
[----:B------:R-:W3:Y:S02]  /*22240*/  LDL.LU.64 R4, [R1+0x1380] ;  /* 0x0013800001047983 */ /* 0x000ee40000300a00 */
        /* <DEDUP_REMOVED lines=16> */
[----:B0-----:R-:W-:-:S05]  /*22350*/  IMAD.MOV.U32 R21, RZ, RZ, R18 ;  /* 0x000000ffff157224 */ /* 0x001fca00078e0012 */
[----:B------:R0:W-:Y:S01]  /*22360*/  STL [R1+0x1348], R21 ;  /* 0x0013481501007387 */ /* 0x0001e20000100800 */
[----:B------:R-:W2:Y:S03]  /*22370*/  LDL.LU R20, [R1+0x1a0] ;  /* 0x0001a00001147983 */ /* 0x000ea60000300800 */
[----:B0-----:R-:W2:Y:S01]  /*22380*/  LDL.LU R21, [R1+0x1a4] ;  /* 0x0001a40001157983 */ /* 0x001ea20000300800 */
[----:B------:R-:W2:Y:S02]  /*22390*/  LDL.LU R22, [R1+0x1a8] ;  /* 0x0001a80001167983 */ /* 0x000ea40000300800 */
[----:B------:R-:W2:Y:S02]  /*223a0*/  LDL.LU R23, [R1+0x1ac] ;  /* 0x0001ac0001177983 */ /* 0x000ea40000300800 */
[----:B------:R-:W3:Y:S01]  /*223b0*/  LDL.LU.64 R6, [R1+0x1358] ;  /* 0x0013580001067983 */ /* 0x000ee20000300a00 */
[----:B------:R-:W3:Y:S01]  /*223c0*/  LDL.LU.64 R4, [R1+0x1350] ;  /* 0x0013500001047983 */ /* 0x000ee20000300a00 */
[----:B------:R0:W-:Y:S02]  /*223d0*/  STL.64 [R1+0x4a0], R8 ;  /* 0x0004a00801007387 */ /* 0x0001e40000100a00 */
[----:B------:R1:W-:Y:S01]  /*223e0*/  STL.64 [R1+0x4a8], R10 ;  /* 0x0004a80a01007387 */ /* 0x0003e20000100a00 */
[----:B0-----:R-:W3:Y:S01]  /*223f0*/  LDL.LU R8, [R1+0x1b0] ;  /* 0x0001b00001087983 */ /* 0x001ee20000300800 */
[----:B------:R-:W3:Y:S02]  /*22400*/  LDL.LU R9, [R1+0x1b4] ;  /* 0x0001b40001097983 */ /* 0x000ee40000300800 */
[----:B-1----:R-:W3:Y:S02]  /*22410*/  LDL.LU R10, [R1+0x1b8] ;  /* 0x0001b800010a7983 */ /* 0x002ee40000300800 */
[----:B------:R-:W3:Y:S01]  /*22420*/  LDL.LU R11, [R1+0x1bc] ;  /* 0x0001bc00010b7983 */ /* 0x000ee20000300800 */
[----:B------:R3:W-:Y:S02]  /*22430*/  STL.64 [R1+0x12f8], R26 ;  /* 0x0012f81a01007387 */ /* 0x0007e40000100a00 */
[----:B---3--:R-:W-:Y:S07]  /*22440*/  HMMA.16816.F32.BF16 R24, R4, R14, R8 ;  /* 0x0000000e0418723c */ /* 0x008fee0000041808 */
[----:B------:R-:W-:-:S02]  /*22450*/  IMAD.MOV.U32 R9, RZ, RZ, R14 ;  /* 0x000000ffff097224 */ /* 0x000fc400078e000e */
[----:B------:R-:W-:Y:S11]  /*22460*/  IMAD.MOV.U32 R8, RZ, RZ, R15 ;  /* 0x000000ffff087224 */ /* 0x000ff600078e000f */
[----:B------:R-:W-:Y:S03]  /*22470*/  @!UPT UIADD3 URZ, URZ, URZ, URZ ;  /* 0x0000003f3f3ff290 */ /* 0x000fe6000fffe03f */
[----:B------:R-:W-:Y:S01]  /*22480*/  STL.64 [R1+0x640], R24 ;  /* 0x0006401801007387 */ /* 0x000fe20000100a00 */
[----:B------:R-:W-:Y:S02]  /*22490*/  STL.64 [R1+0x648], R26 ;  /* 0x0006481a01007387 */ /* 0x000fe40000100a00 */
[----:B------:R0:W-:Y:S02]  /*224a0*/  STL.64 [R1+0x1330], R8 ;  /* 0x0013300801007387 */ /* 0x0001e40000100a00 */
[----:B------:R-:W-:Y:S01]  /*224b0*/  IMAD.MOV.U32 R12, RZ, RZ, R24 ;  /* 0x000000ffff0c7224 */ /* 0x000fe200078e0018 */
[----:B0-----:R-:W3:Y:S01]  /*224c0*/  LDL.LU R8, [R1+0x190] ;  /* 0x0001900001087983 */ /* 0x001ee20000300800 */
[----:B------:R-:W3:Y:S02]  /*224d0*/  LDL.LU R9, [R1+0x194] ;  /* 0x0001940001097983 */ /* 0x000ee40000300800 */
[----:B------:R-:W3:Y:S02]  /*224e0*/  LDL.LU R10, [R1+0x198] ;  /* 0x00019800010a7983 */ /* 0x000ee40000300800 */
[----:B------:R-:W3:Y:S01]  /*224f0*/  LDL.LU R11, [R1+0x19c] ;  /* 0x00019c00010b7983 */ /* 0x000ee20000300800 */
[----:B------:R-:W4:Y:S01]  /*22500*/  LDL.LU R24, [R1+0x180] ;  /* 0x0001800001187983 */ /* 0x000f220000300800 */
[----:B------:R-:W4:Y:S02]  /*22510*/  LDL.LU R25, [R1+0x184] ;  /* 0x0001840001197983 */ /* 0x000f240000300800 */
[----:B------:R-:W-:-:S02]  /*22520*/  IMAD.MOV.U32 R16, RZ, RZ, R27 ;  /* 0x000000ffff107224 */ /* 0x000fc400078e001b */
[----:B------:R-:W-:Y:S02]  /*22530*/  IMAD.MOV.U32 R15, RZ, RZ, R26 ;  /* 0x000000ffff0f7224 */ /* 0x000fe400078e001a */
[----:B------:R-:W-:Y:S02]  /*22540*/  IMAD.MOV.U32 R26, RZ, RZ, R3 ;  /* 0x000000ffff1a7224 */ /* 0x000fe400078e0003 */
[----:B------:R-:W-:-:S05]  /*22550*/  IMAD.MOV.U32 R27, RZ, RZ, R2 ;  /* 0x000000ffff1b7224 */ /* 0x000fca00078e0002 */
[----:B------:R0:W-:Y:S04]  /*22560*/  STL.64 [R1+0x1340], R26 ;  /* 0x0013401a01007387 */ /* 0x0001e80000100a00 */
[----:B----4-:R-:W-:Y:S01]  /*22570*/  STL.64 [R1+0x1338], R24 ;  /* 0x0013381801007387 */ /* 0x010fe20000100a00 */
[----:B0-----:R-:W3:Y:S02]  /*22580*/  LDL.LU.64 R26, [R1+0x48] ;  /* 0x00004800011a7983 */ /* 0x001ee40000300a00 */
[----:B------:R-:W-:Y:S02]  /*22590*/  STL [R1+0x1108], R12 ;  /* 0x0011080c01007387 */ /* 0x000fe40000100800 */
[----:B------:R0:W-:Y:S02]  /*225a0*/  STL [R1+0x1104], R15 ;  /* 0x0011040f01007387 */ /* 0x0001e40000100800 */
[----:B0-----:R-:W2:Y:S01]  /*225b0*/  LDL.LU.64 R14, [R1+0x58] ;  /* 0x00005800010e7983 */ /* 0x001ea20000300a00 */
[----:B------:R-:W-:Y:S01]  /*225c0*/  STL [R1+0x1100], R16 ;  /* 0x0011001001007387 */ /* 0x000fe20000100800 */
[C---:B--2---:R-:W-:Y:S11]  /*225d0*/  HMMA.16816.F32.BF16 R20, R4.reuse, R14, R20 ;  /* 0x0000000e0414723c */ /* 0x044ff60000041814 */
[----:B------:R-:W-:Y:S11]  /*225e0*/  @!UPT UIADD3 URZ, URZ, URZ, URZ ;  /* 0x0000003f3f3ff290 */ /* 0x000ff6000fffe03f */
[----:B------:R-:W-:Y:S01]  /*225f0*/  @!UPT UIADD3 URZ, URZ, URZ, URZ ;  /* 0x0000003f3f3ff290 */ /* 0x000fe2000fffe03f */
[----:B------:R0:W-:Y:S01]  /*22600*/  STL.64 [R1+0x630], R20 ;  /* 0x0006301401007387 */ /* 0x0001e20000100a00 */
[----:B------:R-:W-:Y:S03]  /*22610*/  STL.64 [R1+0x638], R22 ;  /* 0x0006381601007387 */ /* 0x000fe60000100a00 */
[----:B0-----:R-:W2:Y:S01]  /*22620*/  LDL.LU R21, [R1+0x1348] ;  /* 0x0013480001157983 */ /* 0x001ea20000300800 */
[----:B---3--:R-:W-:Y:S01]  /*22630*/  HMMA.16816.F32.BF16 R8, R4, R26, R8 ;  /* 0x0000001a0408723c */ /* 0x008fe20000041808 */
[----:B------:R-:W-:Y:S02]  /*22640*/  IMAD.MOV.U32 R13, RZ, RZ, R20 ;  /* 0x000000ffff0d7224 */ /* 0x000fe400078e0014 */
[----:B------:R-:W-:Y:S01]  /*22650*/  IMAD.MOV.U32 R17, RZ, RZ, R22 ;  /* 0x000000ffff117224 */ /* 0x000fe200078e0016 */
[----:B------:R-:W3:Y:S02]  /*22660*/  LDL.LU.64 R2, [R1+0x5f8] ;  /* 0x0005f80001027983 */ /* 0x000ee40000300a00 */
[----:B------:R0:W-:Y:S02]  /*22670*/  STL [R1+0x1110], R13 ;  /* 0x0011100d01007387 */ /* 0x0001e40000100800 */
[----:B------:R-:W-:-:S02]  /*22680*/  IMAD.MOV.U32 R28, RZ, RZ, R14 ;  /* 0x000000ffff1c7224 */ /* 0x000fc400078e000e */
[----:B------:R-:W-:Y:S01]  /*22690*/  IMAD.MOV.U32 R20, RZ, RZ, R26 ;  /* 0x000000ffff147224 */ /* 0x000fe200078e001a */
[----:B------:R-:W-:Y:S01]  /*226a0*/  STL [R1+0x110c], R17 ;  /* 0x00110c1101007387 */ /* 0x000fe20000100800 */
[----:B------:R-:W-:Y:S02]  /*226b0*/  IMAD.MOV.U32 R12, RZ, RZ, R15 ;  /* 0x000000ffff0c7224 */ /* 0x000fe400078e000f */
[----:B0-----:R-:W-:Y:S02]  /*226c0*/  IMAD.MOV.U32 R13, RZ, RZ, R27 ;  /* 0x000000ffff0d7224 */ /* 0x001fe400078e001b */
[----:B------:R-:W4:Y:S01]  /*226d0*/  LDL.LU.64 R26, [R1+0x1340] ;  /* 0x00134000011a7983 */ /* 0x000f220000300a00 */
[----:B------:R-:W4:Y:S02]  /*226e0*/  LDL.LU.64 R24, [R1+0x1338] ;  /* 0x0013380001187983 */ /* 0x000f240000300a00 */
[----:B------:R-:W-:-:S05]  /*226f0*/  IMAD.MOV.U32 R15, RZ, RZ, R19 ;  /* 0x000000ffff0f7224 */ /* 0x000fca00078e0013 */
[----:B------:R-:W-:Y:S01]  /*22700*/  IMAD.MOV.U32 R14, RZ, RZ, R8 ;  /* 0x000000ffff0e7224 */ /* 0x000fe200078e0008 */
[----:B------:R0:W-:Y:S01]  /*22710*/  STL.64 [R1+0x620], R8 ;  /* 0x0006200801007387 */ /* 0x0001e20000100a00 */
[----:B------:R-:W-:Y:S03]  /*22720*/  STL.64 [R1+0x628], R10 ;  /* 0x0006280a01007387 */ /* 0x000fe60000100a00 */
[----:B0-----:R-:W3:Y:S01]  /*22730*/  LDL.LU.64 R8, [R1+0x1330] ;  /* 0x0013300001087983 */ /* 0x001ee20000300a00 */
[----:B------:R2:W-:Y:S02]  /*22740*/  STL [R1+0x1118], R14 ;  /* 0x0011180e01007387 */ /* 0x0005e40000100800 */
[----:B--2---:R-:W-:-:S05]  /*22750*/  IMAD.MOV.U32 R14, RZ, RZ, R21 ;  /* 0x000000ffff0e7224 */ /* 0x004fca00078e0015 */
[----:B------:R-:W-:Y:S01]  /*22760*/  STL.64 [R1+0x1308], R14 ;  /* 0x0013080e01007387 */ /* 0x000fe20000100a00 */
[----:B------:R0:W-:Y:S03]  /*22770*/  STL.64 [R1+0x1300], R12 ;  /* 0x0013000c01007387 */ /* 0x0001e60000100a00 */
[----:B0-----:R-:W2:Y:S01]  /*22780*/  LDL.LU R12, [R1+0x160] ;  /* 0x00016000010c7983 */ /* 0x001ea20000300800 */
[----:B------:R-:W2:Y:S02]  /*22790*/  LDL.LU R13, [R1+0x164] ;  /* 0x00016400010d7983 */ /* 0x000ea40000300800 */
[----:B------:R-:W2:Y:S02]  /*227a0*/  LDL.LU R14, [R1+0x168] ;  /* 0x00016800010e7983 */ /* 0x000ea40000300800 */
[----:B------:R-:W2:Y:S02]  /*227b0*/  LDL.LU R15, [R1+0x16c] ;  /* 0x00016c00010f7983 */ /* 0x000ea40000300800 */
[----:B------:R-:W-:Y:S01]  /*227c0*/  IMAD.MOV.U32 R18, RZ, RZ, R10 ;  /* 0x000000ffff127224 */ /* 0x000fe200078e000a */
[----:B--2---:R0:W-:Y:S01]  /*227d0*/  STL.64 [R1+0x1318], R14 ;  /* 0x0013180e01007387 */ /* 0x0041e20000100a00 */
[----:B------:R-:W-:Y:S03]  /*227e0*/  STL.64 [R1+0x1310], R12 ;  /* 0x0013100c01007387 */ /* 0x000fe60000100a00 */
[----:B0-----:R-:W2:Y:S01]  /*227f0*/  LDL.LU.64 R14, [R1+0x28] ;  /* 0x00002800010e7983 */ /* 0x001ea20000300a00 */
[----:B------:R0:W-:Y:S03]  /*22800*/  STL [R1+0x1114], R18 ;  /* 0x0011141201007387 */ /* 0x0001e60000100800 */
[----:B0-----:R-:W4:Y:S02]  /*22810*/  LDL.LU.64 R18, [R1+0x38] ;  /* 0x0000380001127983 */ /* 0x001f240000300a00 */
[----:B----4-:R-:W-:Y:S01]  /*22820*/  HMMA.16816.F32.BF16 R24, R4, R18, R24 ;  /* 0x000000120418723c */ /* 0x010fe20000041818 */
[----:B------:R-:W-:-:S02]  /*22830*/  IMAD.MOV.U32 R22, RZ, RZ, R18 ;  /* 0x000000ffff167224 */ /* 0x000fc400078e0012 */
[----:B------:R-:W-:Y:S11]  /*22840*/  IMAD.MOV.U32 R21, RZ, RZ, R19 ;  /* 0x000000ffff157224 */ /* 0x000ff600078e0013 */
[----:B------:R-:W-:Y:S09]  /*22850*/  @!UPT UIADD3 URZ, URZ, URZ, URZ ;  /* 0x0000003f3f3ff290 */ /* 0x000ff2000fffe03f */
[----:B------:R-:W-:Y:S01]  /*22860*/  STL.64 [R1+0x610], R24 ;  /* 0x0006101801007387 */ /* 0x000fe20000100a00 */
[----:B------:R-:W-:Y:S02]  /*22870*/  STL.64 [R1+0x618], R26 ;  /* 0x0006181a01007387 */ /* 0x000fe40000100a00 */
[----:B------:R-:W-:Y:S02]  /*22880*/  STL [R1+0x1328], R22 ;  /* 0x0013281601007387 */ /* 0x000fe40000100800 */
[----:B------:R0:W-:Y:S02]  /*22890*/  STL.64 [R1+0x1320], R20 ;  /* 0x0013201401007387 */ /* 0x0001e40000100a00 */
[----:B0-----:R-:W4:Y:S01]  /*228a0*/  LDL.LU R20, [R1+0x170] ;  /* 0x0001700001147983 */ /* 0x001f220000300800 */
[----:B------:R-:W4:Y:S02]  /*228b0*/  LDL.LU R21, [R1+0x174] ;  /* 0x0001740001157983 */ /* 0x000f240000300800 */
[----:B------:R-:W4:Y:S02]  /*228c0*/  LDL.LU R22, [R1+0x178] ;  /* 0x0001780001167983 */ /* 0x000f240000300800 */
[----:B------:R-:W4:Y:S02]  /*228d0*/  LDL.LU R23, [R1+0x17c] ;  /* 0x00017c0001177983 */ /* 0x000f240000300800 */
[----:B------:R-:W-:-:S02]  /*228e0*/  IMAD.MOV.U32 R10, RZ, RZ, R24 ;  /* 0x000000ffff0a7224 */ /* 0x000fc400078e0018 */
[----:B------:R-:W-:Y:S02]  /*228f0*/  IMAD.MOV.U32 R11, RZ, RZ, R25 ;  /* 0x000000ffff0b7224 */ /* 0x000fe400078e0019 */
[----:B------:R-:W-:Y:S01]  /*22900*/  IMAD.MOV.U32 R19, RZ, RZ, R26 ;  /* 0x000000ffff137224 */ /* 0x000fe200078e001a */
[----:B------:R-:W-:Y:S02]  /*22910*/  STL [R1+0x1124], R10 ;  /* 0x0011240a01007387 */ /* 0x000fe40000100800 */
[----:B------:R-:W-:Y:S02]  /*22920*/  STL [R1+0x1120], R11 ;  /* 0x0011200b01007387 */ /* 0x000fe40000100800 */
[----:B------:R0:W-:Y:S02]  /*22930*/  STL [R1+0x111c], R19 ;  /* 0x00111c1301007387 */ /* 0x0001e40000100800 */
[----:B------:R-:W3:Y:S01]  /*22940*/  LDL.LU R16, [R1+0x80] ;  /* 0x0000800001107983 */ /* 0x000ee20000300800 */
[----:B------:R-:W3:Y:S01]  /*22950*/  LDL.LU R17, [R1+0x84] ;  /* 0x0000840001117983 */ /* 0x000ee20000300800 */
[----:B------:R-:W3:Y:S03]  /*22960*/  LDL.LU R18, [R1+0x88] ;  /* 0x0000880001127983 */ /* 0x000ee60000300800 */
[----:B0-----:R-:W3:Y:S01]  /*22970*/  LDL.LU R19, [R1+0x8c] ;  /* 0x00008c0001137983 */ /* 0x001ee20000300800 */
[----:B------:R-:W3:Y:S02]  /*22980*/  LDL.LU R24, [R1+0x150] ;  /* 0x0001500001187983 */ /* 0x000ee40000300800 */
[----:B------:R-:W3:Y:S02]  /*22990*/  LDL.LU R25, [R1+0x154] ;  /* 0x0001540001197983 */ /* 0x000ee40000300800 */
[----:B------:R-:W3:Y:S01]  /*229a0*/  LDL.LU R26, [R1+0x158] ;  /* 0x00015800011a7983 */ /* 0x000ee20000300800 */
[----:B------:R-:W3:Y:S01]  /*229b0*/  LDL.LU R27, [R1+0x15c] ;  /* 0x00015c00011b7983 */ /* 0x000ee20000300800 */
[----:B--2---:R-:W-:-:S02]  /*229c0*/  IMAD.MOV.U32 R11, RZ, RZ, R14 ;  /* 0x000000ffff0b7224 */ /* 0x004fc400078e000e */
[----:B------:R-:W-:Y:S01]  /*229d0*/  IMAD.MOV.U32 R10, RZ, RZ, R15 ;  /* 0x000000ffff0a7224 */ /* 0x000fe200078e000f */
[----:B----4-:R-:W-:Y:S01]  /*229e0*/  HMMA.16816.F32.BF16 R20, R4, R14, R20 ;  /* 0x0000000e0414723c */ /* 0x010fe20000041814 */
[----:B---3--:R0:W-:Y:S01]  /*229f0*/  STL.64 [R1+0x1288], R18 ;  /* 0x0012881201007387 */ /* 0x0081e20000100a00 */
[----:B------:R-:W-:Y:S02]  /*22a00*/  STL.64 [R1+0x1280], R16 ;  /* 0x0012801001007387 */ /* 0x000fe40000100a00 */
[----:B0-----:R-:W-:Y:S02]  /*22a10*/  IMAD.MOV.U32 R18, RZ, RZ, R0 ;  /* 0x000000ffff127224 */ /* 0x001fe400078e0000 */
[----:B------:R-:W2:Y:S11]  /*22a20*/  LDL.LU R0, [R1+0x132c] ;  /* 0x00132c0001007983 */ /* 0x000eb60000300800 */
[----:B------:R-:W-:Y:S06]  /*22a30*/  @!UPT UIADD3 URZ, URZ, URZ, URZ ;  /* 0x0000003f3f3ff290 */ /* 0x000fec000fffe03f */
[----:B------:R-:W-:Y:S02]  /*22a40*/  STL.64 [R1+0x510], R20 ;  /* 0x0005101401007387 */ /* 0x000fe40000100a00 */
[----:B------:R0:W-:Y:S02]  /*22a50*/  STL.64 [R1+0x518], R22 ;  /* 0x0005181601007387 */ /* 0x0001e40000100a00 */
[----:B0-----:R-:W3:Y:S01]  /*22a60*/  LDL.LU R22, [R1+0x1328] ;  /* 0x0013280001167983 */ /* 0x001ee20000300800 */
[----:B------:R-:W4:Y:S02]  /*22a70*/  LDL.LU.64 R20, [R1+0x1320] ;  /* 0x0013200001147983 */ /* 0x000f240000300a00 */
[----:B------:R-:W2:Y:S02]  /*22a80*/  LDL.LU.64 R14, [R1+0x1318] ;  /* 0x00131800010e7983 */ /* 0x000ea40000300a00 */
[----:B------:R-:W2:Y:S02]  /*22a90*/  LDL.LU.64 R12, [R1+0x1310] ;  /* 0x00131000010c7983 */ /* 0x000ea40000300a00 */
[----:B------:R-:W-:-:S07]  /*22aa0*/  IMAD.MOV.U32 R19, RZ, RZ, R29 ;  /* 0x000000ffff137224 */ /* 0x000fce00078e001d */
        /* <DEDUP_REMOVED lines=8> */
[----:B0-----:R-:W-:Y:S02]  /*22b30*/  IMAD.MOV.U32 R18, RZ, RZ, R11 ;  /* 0x000000ffff127224 */ /* 0x001fe400078e000b */
[----:B------:R-:W-:-:S05]  /*22b40*/  IMAD.MOV.U32 R19, RZ, RZ, R10 ;  /* 0x000000ffff137224 */ /* 0x000fca00078e000a */
[----:B------:R3:W-:Y:S01]  /*22b50*/  STL.64 [R1+0x12b0], R18 ;  /* 0x0012b01201007387 */ /* 0x0007e20000100a00 */
[----:B----4-:R-:W-:Y:S02]  /*22b60*/  IMAD.MOV.U32 R10, RZ, RZ, R20 ;  /* 0x000000ffff0a7224 */ /* 0x010fe400078e0014 */
[----:B---3--:R-:W-:Y:S02]  /*22b70*/  IMAD.MOV.U32 R18, RZ, RZ, R22 ;  /* 0x000000ffff127224 */ /* 0x008fe400078e0016 */
[----:B------:R-:W-:-:S05]  /*22b80*/  IMAD.MOV.U32 R19, RZ, RZ, R21 ;  /* 0x000000ffff137224 */ /* 0x000fca00078e0015 */
[----:B------:R0:W-:Y:S01]  /*22b90*/  STL.64 [R1+0x12c8], R18 ;  /* 0x0012c81201007387 */ /* 0x0001e20000100a00 */
[----:B------:R-:W3:Y:S02]  /*22ba0*/  LDL.LU R20, [R1+0xf0] ;  /* 0x0000f00001147983 */ /* 0x000ee40000300800 */
[----:B------:R-:W3:Y:S02]  /*22bb0*/  LDL.LU R21, [R1+0xf4] ;  /* 0x0000f40001157983 */ /* 0x000ee40000300800 */
[----:B------:R-:W3:Y:S01]  /*22bc0*/  LDL.LU R22, [R1+0xf8] ;  /* 0x0000f80001167983 */ /* 0x000ee20000300800 */
[----:B------:R-:W3:Y:S01]  /*22bd0*/  LDL.LU R23, [R1+0xfc] ;  /* 0x0000fc0001177983 */ /* 0x000ee20000300800 */
[----:B--2---:R-:W-:-:S05]  /*22be0*/  IMAD.MOV.U32 R11, RZ, RZ, R13 ;  /* 0x000000ffff0b7224 */ /* 0x004fca00078e000d */
[----:B------:R1:W-:Y:S01]  /*22bf0*/  STL.64 [R1+0x12d0], R10 ;  /* 0x0012d00a01007387 */ /* 0x0003e20000100a00 */
[----:B------:R-:W2:Y:S02]  /*22c00*/  LDL.LU R16, [R1+0xc0] ;  /* 0x0000c00001107983 */ /* 0x000ea40000300800 */
[----:B------:R-:W2:Y:S02]  /*22c10*/  LDL.LU R17, [R1+0xc4] ;  /* 0x0000c40001117983 */ /* 0x000ea40000300800 */
[----:B0-----:R-:W4:Y:S01]  /*22c20*/  LDL.LU R18, [R1+0xc8] ;  /* 0x0000c80001127983 */ /* 0x001f220000300800 */
[----:B------:R-:W4:Y:S01]  /*22c30*/  LDL.LU R19, [R1+0xcc] ;  /* 0x0000cc0001137983 */ /* 0x000f220000300800 */
[C---:B------:R-:W-:Y:S01]  /*22c40*/  HMMA.16816.F32.BF16 R24, R4.reuse, R14, R24 ;  /* 0x0000000e0418723c */ /* 0x040fe20000041818 */
[----:B-1----:R-:W-:Y:S02]  /*22c50*/  IMAD.MOV.U32 R11, RZ, RZ, R12 ;  /* 0x000000ffff0b7224 */ /* 0x002fe400078e000c */
[----:B----4-:R-:W-:Y:S01]  /*22c60*/  STL.64 [R1+0x12e0], R18 ;  /* 0x0012e01201007387 */ /* 0x010fe20000100a00 */
[----:B--2---:R0:W-:Y:S03]  /*22c70*/  STL.64 [R1+0x12d8], R16 ;  /* 0x0012d81001007387 */ /* 0x0041e60000100a00 */
[----:B0-----:R-:W2:Y:S01]  /*22c80*/  LDL.LU R16, [R1+0xd0] ;  /* 0x0000d00001107983 */ /* 0x001ea20000300800 */
[----:B------:R-:W2:Y:S02]  /*22c90*/  LDL.LU R17, [R1+0xd4] ;  /* 0x0000d40001117983 */ /* 0x000ea40000300800 */
[----:B------:R-:W2:Y:S02]  /*22ca0*/  LDL.LU R18, [R1+0xd8] ;  /* 0x0000d80001127983 */ /* 0x000ea40000300800 */
[----:B------:R-:W2:Y:S11]  /*22cb0*/  LDL.LU R19, [R1+0xdc] ;  /* 0x0000dc0001137983 */ /* 0x000eb60000300800 */
[----:B------:R-:W-:Y:S01]  /*22cc0*/  STL.64 [R1+0x4f0], R24 ;  /* 0x0004f01801007387 */ /* 0x000fe20000100a00 */
[----:B------:R0:W-:Y:S03]  /*22cd0*/  STL.64 [R1+0x4f8], R26 ;  /* 0x0004f81a01007387 */ /* 0x0001e60000100a00 */
[----:B0-----:R-:W3:Y:S01]  /*22ce0*/  LDL.LU.64 R26, [R1+0x12f8] ;  /* 0x0012f800011a7983 */ /* 0x001ee20000300a00 */
[----:B------:R0:W-:Y:S02]  /*22cf0*/  STL.64 [R1+0x1290], R14 ;  /* 0x0012900e01007387 */ /* 0x0001e40000100a00 */
[----:B------:R-:W4:Y:S02]  /*22d00*/  LDL.LU R12, [R1+0x90] ;  /* 0x00009000010c7983 */ /* 0x000f240000300800 */
[----:B------:R-:W4:Y:S01]  /*22d10*/  LDL.LU R13, [R1+0x94] ;  /* 0x00009400010d7983 */ /* 0x000f220000300800 */
[----:B0-----:R-:W2:Y:S01]  /*22d20*/  LDL.LU R14, [R1+0x98] ;  /* 0x00009800010e7983 */ /* 0x001ea20000300800 */
[----:B------:R-:W2:Y:S03]  /*22d30*/  LDL.LU R15, [R1+0x9c] ;  /* 0x00009c00010f7983 */ /* 0x000ea60000300800 */
[----:B--2---:R-:W-:Y:S01]  /*22d40*/  STL.64 [R1+0x12a8], R14 ;  /* 0x0012a80e01007387 */ /* 0x004fe20000100a00 */
[----:B----4-:R0:W-:Y:S03]  /*22d50*/  STL.64 [R1+0x12a0], R12 ;  /* 0x0012a00c01007387 */ /* 0x0101e60000100a00 */
[----:B0-----:R-:W2:Y:S01]  /*22d60*/  LDL.LU R12, [R1+0xa0] ;  /* 0x0000a000010c7983 */ /* 0x001ea20000300800 */
[----:B------:R-:W2:Y:S02]  /*22d70*/  LDL.LU R13, [R1+0xa4] ;  /* 0x0000a400010d7983 */ /* 0x000ea40000300800 */
[----:B------:R-:W4:Y:S02]  /*22d80*/  LDL.LU R14, [R1+0xa8] ;  /* 0x0000a800010e7983 */ /* 0x000f240000300800 */
[----:B------:R-:W4:Y:S01]  /*22d90*/  LDL.LU R15, [R1+0xac] ;  /* 0x0000ac00010f7983 */ /* 0x000f220000300800 */
[----:B---3--:R-:W-:Y:S01]  /*22da0*/  HMMA.16816.F32.BF16 R4, R4, R26, R20 ;  /* 0x0000001a0404723c */ /* 0x008fe20000041814 */
[----:B----4-:R-:W-:Y:S01]  /*22db0*/  STL.64 [R1+0x12c0], R14 ;  /* 0x0012c00e01007387 */ /* 0x010fe20000100a00 */
[----:B--2---:R0:W-:Y:S03]  /*22dc0*/  STL.64 [R1+0x12b8], R12 ;  /* 0x0012b80c01007387 */ /* 0x0041e60000100a00 */
[----:B0-----:R-:W2:Y:S01]  /*22dd0*/  LDL.LU R12, [R1+0xb0] ;  /* 0x0000b000010c7983 */ /* 0x001ea20000300800 */
[----:B------:R-:W2:Y:S02]  /*22de0*/  LDL.LU R13, [R1+0xb4] ;  /* 0x0000b400010d7983 */ /* 0x000ea40000300800 */
[----:B------:R-:W2:Y:S02]  /*22df0*/  LDL.LU R14, [R1+0xb8] ;  /* 0x0000b800010e7983 */ /* 0x000ea40000300800 */
[----:B------:R-:W2:Y:S01]  /*22e00*/  LDL.LU R15, [R1+0xbc] ;  /* 0x0000bc00010f7983 */ /* 0x000ea20000300800 */
[----:B------:R-:W3:Y:S01]  /*22e10*/  LDL.LU.64 R22, [R1+0x12f0] ;  /* 0x0012f00001167983 */ /* 0x000ee20000300a00 */
[----:B------:R-:W3:Y:S11]  /*22e20*/  LDL.LU.64 R20, [R1+0x12e8] ;  /* 0x0012e80001147983 */ /* 0x000ef60000300a00 */
[----:B------:R-:W-:Y:S02]  /*22e30*/  STL.64 [R1+0x480], R4 ;  /* 0x0004800401007387 */ /* 0x000fe40000100a00 */
[----:B------:R-:W-:Y:S01]  /*22e40*/  STL.64 [R1+0x488], R6 ;  /* 0x0004880601007387 */ /* 0x000fe20000100a00 */
[----:B------:R0:W-:Y:S01]  /*22e50*/  STL.64 [R1+0x1270], R26 ;  /* 0x0012701a01007387 */ /* 0x0001e20000100a00 */
[----:B------:R-:W4:Y:S02]  /*22e60*/  LDL.LU R24, [R1+0xe0] ;  /* 0x0000e00001187983 */ /* 0x000f240000300800 */
[----:B------:R-:W4:Y:S01]  /*22e70*/  LDL.LU R25, [R1+0xe4] ;  /* 0x0000e40001197983 */ /* 0x000f220000300800 */
[----:B0-----:R-:W4:Y:S01]  /*22e80*/  LDL.LU R26, [R1+0xe8] ;  /* 0x0000e800011a7983 */ /* 0x001f220000300800 */
[----:B------:R-:W4:Y:S02]  /*22e90*/  LDL.LU R27, [R1+0xec] ;  /* 0x0000ec00011b7983 */ /* 0x000f240000300800 */
[----:B------:R-:W-:-:S02]  /*22ea0*/  IMAD.MOV.U32 R6, RZ, RZ, R9 ;  /* 0x000000ffff067224 */ /* 0x000fc400078e0009 */
[----:B------:R-:W-:Y:S02]  /*22eb0*/  IMAD.MOV.U32 R7, RZ, RZ, R8 ;  /* 0x000000ffff077224 */ /* 0x000fe400078e0008 */
[----:B------:R-:W-:-:S07]  /*22ec0*/  IMAD.MOV.U32 R10, RZ, RZ, R28 ;  /* 0x000000ffff0a7224 */ /* 0x000fce00078e001c */
[C---:B---3--:R-:W-:Y:S08]  /*22ed0*/  HMMA.16816.F32.BF16 R8, R20.reuse, R10, R16 ;  /* 0x0000000a1408723c */ /* 0x048ff00000041810 */
[----:B----4-:R-:W-:Y:S11]  /*22ee0*/  HMMA.16816.F32.BF16 R4, R20, R6, R24 ;  /* 0x000000061404723c */ /* 0x010ff60000041818 */
[----:B------:R-:W-:Y:S05]  /*22ef0*/  @!UPT UIADD3 URZ, URZ, URZ, URZ ;  /* 0x0000003f3f3ff290 */ /* 0x000fea000fffe03f */
[----:B------:R-:W-:-:S07]  /*22f00*/  IMAD.MOV.U32 R25, RZ, RZ, R10 ;  /* 0x000000ffff197224 */ /* 0x000fce00078e000a */
[----:B------:R0:W-:Y:S01]  /*22f10*/  STL.64 [R1+0x5a0], R4 ;  /* 0x0005a00401007387 */ /* 0x0001e20000100a00 */
[----:B------:R-:W-:Y:S02]  /*22f20*/  IMAD.MOV.U32 R24, RZ, RZ, R6 ;  /* 0x000000ffff187224 */ /* 0x000fe400078e0006 */
[----:B------:R-:W-:Y:S02]  /*22f30*/  STL.64 [R1+0x5a8], R6 ;  /* 0x0005a80601007387 */ /* 0x000fe40000100a00 */
[----:B------:R-:W3:Y:S01]  /*22f40*/  LDL.LU.64 R26, [R1+0x5f0] ;  /* 0x0005f000011a7983 */ /* 0x000ee20000300a00 */
[----:B0-----:R-:W4:Y:S01]  /*22f50*/  LDL.LU.64 R4, [R1+0x5e8] ;  /* 0x0005e80001047983 */ /* 0x001f220000300a00 */
[----:B------:R0:W-:Y:S03]  /*22f60*/  STL [R1+0x1128], R24 ;  /* 0x0011281801007387 */ /* 0x0001e60000100800 */
[----:B0-----:R-:W2:Y:S01]  /*22f70*/  LDL.LU R24, [R1+0x7d0] ;  /* 0x0007d00001187983 */ /* 0x001ea20000300800 */
[----:B------:R-:W2:Y:S02]  /*22f80*/  LDL.LU.64 R18, [R1+0x12e0] ;  /* 0x0012e00001127983 */ /* 0x000ea40000300a00 */
[----:B------:R-:W2:Y:S02]  /*22f90*/  LDL.LU.64 R16, [R1+0x12d8] ;  /* 0x0012d80001107983 */ /* 0x000ea40000300a00 */
[----:B------:R-:W-:Y:S01]  /*22fa0*/  STL.64 [R1+0x560], R8 ;  /* 0x0005600801007387 */ /* 0x000fe20000100a00 */
[----:B------:R0:W-:Y:S04]  /*22fb0*/  STL.64 [R1+0x568], R10 ;  /* 0x0005680a01007387 */ /* 0x0001e80000100a00 */
[----:B0-----:R-:W2:Y:S01]  /*22fc0*/  LDL.LU.64 R10, [R1+0x12d0] ;  /* 0x0012d000010a7983 */ /* 0x001ea20000300a00 */
[----:B------:R-:W-:Y:S01]  /*22fd0*/  STL [R1+0x112c], R25 ;  /* 0x00112c1901007387 */ /* 0x000fe20000100800 */
[C---:B--2---:R-:W-:Y:S02]  /*22fe0*/  HMMA.16816.F32.BF16 R8, R20.reuse, R10, R16 ;  /* 0x0000000a1408723c */ /* 0x044fe40000041810 */
[----:B------:R-:W2:Y:S11]  /*22ff0*/  LDL.LU.64 R18, [R1+0x12c8] ;  /* 0x0012c80001127983 */ /* 0x000eb60000300a00 */
[----:B------:R-:W-:Y:S10]  /*23000*/  @!UPT UIADD3 URZ, URZ, URZ, URZ ;  /* 0x0000003f3f3ff290 */ /* 0x000ff4000fffe03f */
[----:B------:R-:W-:Y:S01]  /*23010*/  STL.64 [R1+0x60], R8 ;  /* 0x0000600801007387 */ /* 0x000fe20000100a00 */
[----:B------:R-:W-:Y:S01]  /*23020*/  STL.64 [R1+0x68], R10 ;  /* 0x0000680a01007387 */ /* 0x000fe20000100a00 */
        /* <DEDUP_REMOVED lines=14> */
[----:B--2---:R-:W-:Y:S02]  /*23110*/  HMMA.16816.F32.BF16 R16, R20, R18, R12 ;  /* 0x000000121410723c */ /* 0x004fe4000004180c */
[----:B------:R-:W2:Y:S11]  /*23120*/  LDL.LU.64 R14, [R1+0x1290] ;  /* 0x00129000010e7983 */ /* 0x000eb60000300a00 */
[----:B------:R-:W-:Y:S10]  /*23130*/  @!UPT UIADD3 URZ, URZ, URZ, URZ ;  /* 0x0000003f3f3ff290 */ /* 0x000ff4000fffe03f */
[----:B------:R-:W-:Y:S01]  /*23140*/  STL.64 [R1+0x330], R16 ;  /* 0x0003301001007387 */ /* 0x000fe20000100a00 */
[----:B------:R0:W-:Y:S03]  /*23150*/  STL.64 [R1+0x338], R18 ;  /* 0x0003381201007387 */ /* 0x0001e60000100a00 */
[----:B0-----:R-:W2:Y:S01]  /*23160*/  LDL.LU.64 R18, [R1+0x1288] ;  /* 0x0012880001127983 */ /* 0x001ea20000300a00 */
[----:B------:R-:W2:Y:S02]  /*23170*/  LDL.LU.64 R16, [R1+0x1280] ;  /* 0x0012800001107983 */ /* 0x000ea40000300a00 */
[----:B------:R-:W-:-:S04]  /*23180*/  IMAD.MOV.U32 R28, RZ, RZ, c[0x0][0x188] ;  /* 0x00006200ff1c7624 */ /* 0x000fc800078e00ff */
[----:B------:R-:W-:-:S04]  /*23190*/  IMAD.SHL.U32 R11, R28, 0x40, RZ ;  /* 0x000000401c0b7824 */ /* 0x000fc800078e00ff */
[----:B------:R-:W-:-:S05]  /*231a0*/  IMAD.SHL.U32 R11, R11, 0x2, RZ ;  /* 0x000000020b0b7824 */ /* 0x000fca00078e00ff */
[----:B------:R-:W-:-:S05]  /*231b0*/  IADD3 R9, P0, R2, R11, RZ ;  /* 0x0000000b02097210 */ /* 0x000fca0007f1e0ff */
[----:B------:R0:W-:Y:S04]  /*231c0*/  STL [R1+0x1278], R9 ;  /* 0x0012780901007387 */ /* 0x0001e80000100800 */
[----:B0-----:R-:W3:Y:S01]  /*231d0*/  LDL.64 R8, [R1+0x5e0] ;  /* 0x0005e00001087983 */ /* 0x001ee20000100a00 */
[----:B--2---:R-:W-:Y:S03]  /*231e0*/  HMMA.16816.F32.BF16 R12, R20, R14, R16 ;  /* 0x0000000e140c723c */ /* 0x004fe60000041810 */
[----:B------:R-:W2:Y:S01]  /*231f0*/  LDL.LU R19, [R1+0xe54] ;  /* 0x000e540001137983 */ /* 0x000ea20000300800 */
[----:B------:R-:W2:Y:S11]  /*23200*/  LDL.LU R10, [R1+0xe4c] ;  /* 0x000e4c00010a7983 */ /* 0x000eb60000300800 */
[----:B------:R-:W-:Y:S08]  /*23210*/  @!UPT UIADD3 URZ, URZ, URZ, URZ ;  /* 0x0000003f3f3ff290 */ /* 0x000ff0000fffe03f */
[----:B------:R-:W-:Y:S01]  /*23220*/  STL.64 [R1+0x450], R12 ;  /* 0x0004500c01007387 */ /* 0x000fe20000100a00 */
[----:B------:R0:W-:Y:S02]  /*23230*/  STL.64 [R1+0x458], R14 ;  /* 0x0004580e01007387 */ /* 0x0001e40000100a00 */
[----:B------:R-:W2:Y:S01]  /*23240*/  LDL.LU R18, [R1+0xe44] ;  /* 0x000e440001127983 */ /* 0x000ea20000300800 */
[----:B0-----:R-:W3:Y:S01]  /*23250*/  LDL.LU R14, [R1+0xe3c] ;  /* 0x000e3c00010e7983 */ /* 0x001ee20000300800 */
[----:B------:R-:W3:Y:S02]  /*23260*/  LDL.LU R17, [R1+0xe34] ;  /* 0x000e340001117983 */ /* 0x000ee40000300800 */
[----:B------:R-:W3:Y:S02]  /*23270*/  LDL.LU R13, [R1+0xe2c] ;  /* 0x000e2c00010d7983 */ /* 0x000ee40000300800 */
[----:B------:R-:W3:Y:S01]  /*23280*/  LDL.LU R16, [R1+0xe50] ;  /* 0x000e500001107983 */ /* 0x000ee20000300800 */
[----:B--2---:R-:W-:Y:S04]  /*23290*/  STL.64 [R1+0x1268], R18 ;  /* 0x0012681201007387 */ /* 0x004fe80000100a00 */
[----:B---3--:R0:W-:Y:S02]  /*232a0*/  STL.64 [R1+0x1260], R16 ;  /* 0x0012601001007387 */ /* 0x0081e40000100a00 */
[----:B0-----:R-:W-:-:S02]  /*232b0*/  IMAD.MOV.U32 R16, RZ, RZ, R0 ;  /* 0x000000ffff107224 */ /* 0x001fc400078e0000 */
[----:B------:R-:W2:Y:S01]  /*232c0*/  LDL.LU R0, [R1+0x127c] ;  /* 0x00127c0001007983 */ /* 0x000ea20000300800 */
[----:B------:R-:W3:Y:S02]  /*232d0*/  LDL.LU R17, [R1+0x74] ;  /* 0x0000740001117983 */ /* 0x000ee40000300800 */
[----:B------:R-:W3:Y:S02]  /*232e0*/  LDL.LU R18, [R1+0x78] ;  /* 0x0000780001127983 */ /* 0x000ee40000300800 */
[----:B------:R-:W3:Y:S01]  /*232f0*/  LDL.LU R19, [R1+0x7c] ;  /* 0x00007c0001137983 */ /* 0x000ee20000300800 */
[----:B------:R-:W3:Y:S01]  /*23300*/  LDL.LU R15, [R1+0xe24] ;  /* 0x000e2400010f7983 */ /* 0x000ee20000300800 */
[----:B------:R-:W3:Y:S02]  /*23310*/  LDL.LU R12, [R1+0xe48] ;  /* 0x000e4800010c7983 */ /* 0x000ee40000300800 */
[----:B------:R-:W3:Y:S01]  /*23320*/  LDL.LU R29, [R1+0xe1c] ;  /* 0x000e1c00011d7983 */ /* 0x000ee20000300800 */
[----:B------:R-:W-:-:S02]  /*23330*/  IADD3 R6, P1, R26, R11, RZ ;  /* 0x0000000b1a067210 */ /* 0x000fc40007f3e0ff */
[-C--:B------:R-:W-:Y:S01]  /*23340*/  IADD3 R8, P2, R8, R11.reuse, RZ ;  /* 0x0000000b08087210 */ /* 0x080fe20007f5e0ff */
[----:B------:R-:W3:Y:S01]  /*23350*/  LDL.LU R28, [R1+0xe40] ;  /* 0x000e4000011c7983 */ /* 0x000ee20000300800 */
[----:B------:R-:W3:Y:S02]  /*23360*/  LDL R25, [R1+0x10e4] ;  /* 0x0010e40001197983 */ /* 0x000ee40000100800 */
[--C-:B--2---:R-:W-:Y:S01]  /*23370*/  IMAD.X R2, R3, 0x1, R0.reuse, P0 ;  /* 0x0000000103027824 */ /* 0x104fe200000e0600 */
[----:B----4-:R-:W-:Y:S01]  /*23380*/  IADD3 R7, P0, R4, R11, RZ ;  /* 0x0000000b04077210 */ /* 0x010fe20007f1e0ff */
[----:B------:R-:W-:-:S04]  /*23390*/  IMAD.X R3, R27, 0x1, R0, P1 ;  /* 0x000000011b037824 */ /* 0x000fc800008e0600 */
[----:B------:R-:W-:Y:S01]  /*233a0*/  STL [R1+0x1130], R7 ;  /* 0x0011300701007387 */ /* 0x000fe20000100800 */
[----:B------:R-:W2:Y:S02]  /*233b0*/  LDL.LU R9, [R1+0x1278] ;  /* 0x0012780001097983 */ /* 0x000ea40000300800 */
[----:B------:R-:W-:Y:S02]  /*233c0*/  STL [R1+0x1134], R8 ;  /* 0x0011340801007387 */ /* 0x000fe40000100800 */
[----:B------:R-:W3:Y:S02]  /*233d0*/  LDL.LU.64 R26, [R1+0x1270] ;  /* 0x00127000011a7983 */ /* 0x000ee40000300a00 */
[----:B------:R-:W-:-:S05]  /*233e0*/  IMAD.X R4, R5, 0x1, R0, P0 ;  /* 0x0000000105047824 */ /* 0x000fca00000e0600 */
[----:B------:R0:W-:Y:S04]  /*233f0*/  STL [R1+0x1138], R4 ;  /* 0x0011380401007387 */ /* 0x0001e80000100800 */
[----:B0-----:R-:W4:Y:S01]  /*23400*/  LDL.LU.64 R4, [R1+0x5e0] ;  /* 0x0005e00001047983 */ /* 0x001f220000300a00 */
[----:B------:R-:W-:-:S05]  /*23410*/  IADD3 R24, R24, 0x1, RZ ;  /* 0x0000000118187810 */ /* 0x000fca0007ffe0ff */
[----:B------:R-:W-:Y:S01]  /*23420*/  STL [R1+0x7d0], R24 ;  /* 0x0007d01801007387 */ /* 0x000fe20000100800 */
[----:B---3--:R-:W-:Y:S01]  /*23430*/  HMMA.16816.F32.BF16 R16, R20, R26, R16 ;  /* 0x0000001a1410723c */ /* 0x008fe20000041810 */
[----:B----4-:R-:W-:-:S05]  /*23440*/  IMAD.X R5, R5, 0x1, R0, P2 ;  /* 0x0000000105057824 */ /* 0x010fca00010e0600 */
[----:B------:R-:W-:Y:S11]  /*23450*/  STL [R1+0x113c], R5 ;  /* 0x00113c0501007387 */ /* 0x000ff60000100800 */
[----:B------:R-:W-:Y:S06]  /*23460*/  @!UPT UIADD3 URZ, URZ, URZ, URZ ;  /* 0x0000003f3f3ff290 */ /* 0x000fec000fffe03f */
[----:B------:R-:W-:Y:S02]  /*23470*/  STL.64 [R1+0x460], R16 ;  /* 0x0004601001007387 */ /* 0x000fe40000100a00 */
[----:B------:R0:W-:Y:S02]  /*23480*/  STL.64 [R1+0x468], R18 ;  /* 0x0004681201007387 */ /* 0x0001e40000100a00 */
[----:B------:R-:W-:Y:S02]  /*23490*/  IMAD.MOV.U32 R21, RZ, RZ, R18 ;  /* 0x000000ffff157224 */ /* 0x000fe400078e0012 */
[----:B------:R-:W-:Y:S02]  /*234a0*/  IMAD.MOV.U32 R20, RZ, RZ, R19 ;  /* 0x000000ffff147224 */ /* 0x000fe400078e0013 */
[----:B0-----:R-:W3:Y:S01]  /*234b0*/  LDL.LU.64 R18, [R1+0x1268] ;  /* 0x0012680001127983 */ /* 0x001ee20000300a00 */
[----:B------:R-:W4:Y:S02]  /*234c0*/  LDL.LU.64 R16, [R1+0x1260] ;  /* 0x0012600001107983 */ /* 0x000f240000300a00 */
[----:B--2---:R-:W-:-:S02]  /*234d0*/  IMAD.MOV.U32 R4, RZ, RZ, R9 ;  /* 0x000000ffff047224 */ /* 0x004fc400078e0009 */
[----:B------:R-:W-:Y:S02]  /*234e0*/  IMAD.MOV.U32 R5, RZ, RZ, R2 ;  /* 0x000000ffff057224 */ /* 0x000fe400078e0002 */
[----:B------:R-:W-:Y:S01]  /*234f0*/  IMAD.MOV.U32 R2, RZ, RZ, R6 ;  /* 0x000000ffff027224 */ /* 0x000fe200078e0006 */
[----:B------:R-:W-:Y:S01]  /*23500*/  STL [R1+0x1144], R20 ;  /* 0x0011441401007387 */ /* 0x000fe20000100800 */
[-C--:B------:R-:W-:Y:S01]  /*23510*/  IADD3 R10, P1, R10, R11.reuse, RZ ;  /* 0x0000000b0a0a7210 */ /* 0x080fe20007f3e0ff */
[----:B------:R-:W-:Y:S02]  /*23520*/  STL [R1+0x1140], R21 ;  /* 0x0011401501007387 */ /* 0x000fe40000100800 */
[----:B------:R-:W-:Y:S01]  /*23530*/  STL.64 [R1+0x5f8], R4 ;  /* 0x0005f80401007387 */ /* 0x000fe20000100a00 */
[-C--:B------:R-:W-:Y:S01]  /*23540*/  IADD3 R14, P3, R14, R11.reuse, RZ ;  /* 0x0000000b0e0e7210 */ /* 0x080fe20007f7e0ff */
[----:B------:R-:W-:Y:S01]  /*23550*/  STL.64 [R1+0x5f0], R2 ;  /* 0x0005f00201007387 */ /* 0x000fe20000100a00 */
[-C--:B------:R-:W-:Y:S01]  /*23560*/  IADD3 R13, P5, R13, R11.reuse, RZ ;  /* 0x0000000b0d0d7210 */ /* 0x080fe20007fbe0ff */
[----:B------:R-:W-:Y:S01]  /*23570*/  IMAD.X R12, R12, 0x1, R0, P1 ;  /* 0x000000010c0c7824 */ /* 0x000fe200008e0600 */
[----:B------:R-:W-:-:S02]  /*23580*/  IADD3 R29, P1, R29, R11, RZ ;  /* 0x0000000b1d1d7210 */ /* 0x000fc40007f3e0ff */
[-C--:B---3--:R-:W-:Y:S02]  /*23590*/  IADD3 R19, P6, R19, R11.reuse, RZ ;  /* 0x0000000b13137210 */ /* 0x088fe40007fde0ff */
[-C--:B------:R-:W-:Y:S02]  /*235a0*/  IADD3 R18, P2, R18, R11.reuse, RZ ;  /* 0x0000000b12127210 */ /* 0x080fe40007f5e0ff */
[-C--:B----4-:R-:W-:Y:S01]  /*235b0*/  IADD3 R17, P4, R17, R11.reuse, RZ ;  /* 0x0000000b11117210 */ /* 0x090fe20007f9e0ff */
[----:B------:R-:W-:Y:S01]  /*235c0*/  STL [R1+0xe54], R19 ;  /* 0x000e541301007387 */ /* 0x000fe20000100800 */
[----:B------:R-:W-:Y:S02]  /*235d0*/  STL [R1+0xe4c], R10 ;  /* 0x000e4c0a01007387 */ /* 0x000fe40000100800 */
[--C-:B------:R-:W-:Y:S02]  /*235e0*/  IMAD.X R16, R16, 0x1, R0.reuse, P6 ;  /* 0x0000000110107824 */ /* 0x100fe400030e0600 */
[----:B------:R-:W-:Y:S01]  /*235f0*/  STL [R1+0xe44], R18 ;  /* 0x000e441201007387 */ /* 0x000fe20000100800 */
[----:B------:R-:W-:Y:S01]  /*23600*/  IADD3 R15, P6, R15, R11, RZ ;  /* 0x0000000b0f0f7210 */ /* 0x000fe20007fde0ff */
[----:B------:R-:W-:Y:S01]  /*23610*/  STL [R1+0xe3c], R14 ;  /* 0x000e3c0e01007387 */ /* 0x000fe20000100800 */
[----:B------:R-:W-:Y:S02]  /*23620*/  STL [R1+0xe34], R17 ;  /* 0x000e341101007387 */ /* 0x000fe40000100800 */
[----:B------:R-:W-:Y:S02]  /*23630*/  STL [R1+0xe2c], R13 ;  /* 0x000e2c0d01007387 */ /* 0x000fe40000100800 */
[----:B------:R-:W-:Y:S01]  /*23640*/  STL [R1+0xe50], R16 ;  /* 0x000e501001007387 */ /* 0x000fe20000100800 */
[----:B------:R-:W-:Y:S01]  /*23650*/  STL [R1+0xe24], R15 ;  /* 0x000e240f01007387 */ /* 0x000fe20000100800 */
[----:B------:R0:W-:Y:S02]  /*23660*/  STL [R1+0x1258], R0 ;  /* 0x0012580001007387 */ /* 0x0001e40000100800 */
[----:B------:R-:W-:-:S02]  /*23670*/  IMAD.X R28, R28, 0x1, R0, P2 ;  /* 0x000000011c1c7824 */ /* 0x000fc400010e0600 */
[----:B------:R-:W-:Y:S01]  /*23680*/  STL [R1+0xe48], R12 ;  /* 0x000e480c01007387 */ /* 0x000fe20000100800 */
[----:B0-----:R-:W2:Y:S01]  /*23690*/  LDL.LU R0, [R1+0xe14] ;  /* 0x000e140001007983 */ /* 0x001ea20000300800 */
[----:B------:R-:W-:Y:S02]  /*236a0*/  STL [R1+0xe1c], R29 ;  /* 0x000e1c1d01007387 */ /* 0x000fe40000100800 */
[----:B------:R-:W3:Y:S02]  /*236b0*/  LDL.LU R6, [R1+0xe04] ;  /* 0x000e040001067983 */ /* 0x000ee40000300800 */
[----:B------:R-:W-:Y:S01]  /*236c0*/  STL [R1+0xe40], R28 ;  /* 0x000e401c01007387 */ /* 0x000fe20000100800 */
[----:B---3--:R0:W-:Y:S04]  /*236d0*/  STL [R1+0x124c], R6 ;  /* 0x00124c0601007387 */ /* 0x0081e80000100800 */
[----:B0-----:R-:W3:Y:S04]  /*236e0*/  LDL.LU R6, [R1+0xe30] ;  /* 0x000e300001067983 */ /* 0x001ee80000300800 */
[----:B---3--:R0:W-:Y:S04]  /*236f0*/  STL [R1+0x1250], R6 ;  /* 0x0012500601007387 */ /* 0x0081e80000100800 */
[----:B0-----:R-:W3:Y:S01]  /*23700*/  LDL.LU R6, [R1+0xe0c] ;  /* 0x000e0c0001067983 */ /* 0x001ee20000300800 */
[----:B------:R-:W-:-:S02]  /*23710*/  ISETP.NE.U32.AND P0, PT, R24, R25, PT ;  /* 0x000000191800720c */ /* 0x000fc40003f05070 */
[----:B--2---:R-:W-:Y:S01]  /*23720*/  IADD3 R0, P2, R0, R11, RZ ;  /* 0x0000000b00007210 */ /* 0x004fe20007f5e0ff */
[----:B---3--:R0:W-:Y:S04]  /*23730*/  STL [R1+0x1254], R6 ;  /* 0x0012540601007387 */ /* 0x0081e80000100800 */
        /* <DEDUP_REMOVED lines=27> */
[----:B------:R0:W-:Y:S02]  /*238f0*/  STL [R1+0xe14], R0 ;  /* 0x000e140001007387 */ /* 0x0001e40000100800 */
[----:B0-----:R-:W2:Y:S02]  /*23900*/  LDL.LU R0, [R1+0x1258] ;  /* 0x0012580001007983 */ /* 0x001ea40000300800 */
[----:B--2---:R-:W-:-:S05]  /*23910*/  IMAD.X R6, R6, 0x1, R0, P3 ;  /* 0x0000000106067824 */ /* 0x004fca00018e0600 */
[----:B------:R0:W-:Y:S04]  /*23920*/  STL [R1+0xe38], R6 ;  /* 0x000e380601007387 */ /* 0x0001e80000100800 */
[----:B0-----:R-:W2:Y:S02]  /*23930*/  LDL.LU R6, [R1+0x1254] ;  /* 0x0012540001067983 */ /* 0x001ea40000300800 */
[----:B--2---:R-:W-:-:S05]  /*23940*/  IADD3 R6, P3, R6, R11, RZ ;  /* 0x0000000b06067210 */ /* 0x004fca0007f7e0ff */
[----:B------:R0:W-:Y:S04]  /*23950*/  STL [R1+0xe0c], R6 ;  /* 0x000e0c0601007387 */ /* 0x0001e80000100800 */
[----:B0-----:R-:W2:Y:S02]  /*23960*/  LDL.LU R6, [R1+0x1250] ;  /* 0x0012500001067983 */ /* 0x001ea40000300800 */
[----:B--2---:R-:W-:-:S05]  /*23970*/  IMAD.X R6, R6, 0x1, R0, P4 ;  /* 0x0000000106067824 */ /* 0x004fca00020e0600 */
[----:B------:R0:W-:Y:S04]  /*23980*/  STL [R1+0xe30], R6 ;  /* 0x000e300601007387 */ /* 0x0001e80000100800 */
[----:B0-----:R-:W2:Y:S01]  /*23990*/  LDL.LU R6, [R1+0x124c] ;  /* 0x00124c0001067983 */ /* 0x001ea20000300800 */
[--C-:B---3--:R-:W-:Y:S01]  /*239a0*/  IMAD.X R3, R3, 0x1, R0.reuse, P5 ;  /* 0x0000000103037824 */ /* 0x108fe200028e0600 */
[-C--:B----4-:R-:W-:Y:S01]  /*239b0*/  IADD3 R9, P5, R9, R11.reuse, RZ ;  /* 0x0000000b09097210 */ /* 0x090fe20007fbe0ff */
[--C-:B------:R-:W-:Y:S01]  /*239c0*/  IMAD.X R2, R2, 0x1, R0.reuse, P6 ;  /* 0x0000000102027824 */ /* 0x100fe200030e0600 */
[-C--:B------:R-:W-:Y:S01]  /*239d0*/  IADD3 R21, P6, R21, R11.reuse, RZ ;  /* 0x0000000b15157210 */ /* 0x080fe20007fde0ff */
        /* <DEDUP_REMOVED lines=16> */
[----:B------:R-:W-:Y:S01]  /*23ae0*/  IMAD.X R29, R29, 0x1, R0, P5 ;  /* 0x000000011d1d7824 */ /* 0x000fe200028e0600 */
[----:B------:R-:W-:-:S02]  /*23af0*/  IADD3 R28, P5, R28, R11, RZ ;  /* 0x0000000b1c1c7210 */ /* 0x000fc40007fbe0ff */
[----:B--2---:R-:W-:-:S05]  /*23b00*/  IADD3 R6, P4, R6, R11, RZ ;  /* 0x0000000b06067210 */ /* 0x004fca0007f9e0ff */
[----:B------:R-:W-:Y:S01]  /*23b10*/  STL [R1+0xe04], R6 ;  /* 0x000e040601007387 */ /* 0x000fe20000100800 */
[----:B------:R-:W-:Y:S02]  /*23b20*/  STL [R1+0xe28], R3 ;  /* 0x000e280301007387 */ /* 0x000fe40000100800 */
[----:B------:R-:W-:Y:S02]  /*23b30*/  STL [R1+0xdfc], R9 ;  /* 0x000dfc0901007387 */ /* 0x000fe40000100800 */
[----:B------:R-:W-:Y:S01]  /*23b40*/  STL [R1+0xe20], R2 ;  /* 0x000e200201007387 */ /* 0x000fe20000100800 */
[----:B------:R-:W-:Y:S01]  /*23b50*/  STL [R1+0xdf4], R21 ;  /* 0x000df41501007387 */ /* 0x000fe20000100800 */
[----:B------:R-:W-:Y:S02]  /*23b60*/  STL [R1+0xe18], R20 ;  /* 0x000e181401007387 */ /* 0x000fe40000100800 */
[----:B------:R-:W-:Y:S02]  /*23b70*/  STL [R1+0xdec], R22 ;  /* 0x000dec1601007387 */ /* 0x000fe40000100800 */
[--C-:B------:R-:W-:Y:S01]  /*23b80*/  IMAD.X R4, R4, 0x1, R0.reuse, P4 ;  /* 0x0000000104047824 */ /* 0x100fe200020e0600 */
[----:B------:R-:W-:Y:S01]  /*23b90*/  STL [R1+0xe10], R23 ;  /* 0x000e101701007387 */ /* 0x000fe20000100800 */
[----:B------:R-:W-:Y:S01]  /*23ba0*/  IADD3 R8, P4, R8, R11, RZ ;  /* 0x0000000b08087210 */ /* 0x000fe20007f9e0ff */
[----:B------:R-:W-:Y:S02]  /*23bb0*/  STL [R1+0xde4], R26 ;  /* 0x000de41a01007387 */ /* 0x000fe40000100800 */
[----:B------:R-:W-:Y:S01]  /*23bc0*/  STL [R1+0xe08], R27 ;  /* 0x000e081b01007387 */ /* 0x000fe20000100800 */
[----:B------:R-:W-:Y:S01]  /*23bd0*/  STL [R1+0xddc], R5 ;  /* 0x000ddc0501007387 */ /* 0x000fe20000100800 */
[----:B------:R-:W-:Y:S02]  /*23be0*/  STL [R1+0xe00], R4 ;  /* 0x000e000401007387 */ /* 0x000fe40000100800 */
[----:B------:R-:W-:Y:S02]  /*23bf0*/  STL [R1+0xdd4], R8 ;  /* 0x000dd40801007387 */ /* 0x000fe40000100800 */
[----:B------:R-:W-:Y:S01]  /*23c00*/  STL [R1+0xdf8], R7 ;  /* 0x000df80701007387 */ /* 0x000fe20000100800 */
[----:B------:R-:W-:Y:S01]  /*23c10*/  STL [R1+0xdcc], R25 ;  /* 0x000dcc1901007387 */ /* 0x000fe20000100800 */
[----:B------:R-:W-:Y:S02]  /*23c20*/  STL [R1+0xdf0], R24 ;  /* 0x000df01801007387 */ /* 0x000fe40000100800 */
[----:B------:R-:W-:Y:S02]  /*23c30*/  STL [R1+0xdc4], R19 ;  /* 0x000dc41301007387 */ /* 0x000fe40000100800 */
[----:B------:R-:W-:Y:S01]  /*23c40*/  STL [R1+0xde8], R10 ;  /* 0x000de80a01007387 */ /* 0x000fe20000100800 */
[----:B------:R-:W-:Y:S01]  /*23c50*/  STL [R1+0xdbc], R18 ;  /* 0x000dbc1201007387 */ /* 0x000fe20000100800 */
[----:B------:R-:W-:-:S02]  /*23c60*/  IMAD.X R15, R15, 0x1, R0, P4 ;  /* 0x000000010f0f7824 */ /* 0x000fc400020e0600 */
[----:B------:R-:W-:Y:S02]  /*23c70*/  STL [R1+0xde0], R14 ;  /* 0x000de00e01007387 */ /* 0x000fe40000100800 */
[----:B------:R-:W-:Y:S01]  /*23c80*/  STL [R1+0xdb4], R17 ;  /* 0x000db41101007387 */ /* 0x000fe20000100800 */
[----:B------:R-:W-:Y:S01]  /*23c90*/  IADD3 R12, P4, R12, R11, RZ ;  /* 0x0000000b0c0c7210 */ /* 0x000fe20007f9e0ff */
[----:B------:R-:W-:Y:S01]  /*23ca0*/  STL [R1+0xdd8], R13 ;  /* 0x000dd80d01007387 */ /* 0x000fe20000100800 */
[----:B------:R-:W-:Y:S02]  /*23cb0*/  STL [R1+0xdac], R16 ;  /* 0x000dac1001007387 */ /* 0x000fe40000100800 */
[----:B------:R-:W-:Y:S02]  /*23cc0*/  STL [R1+0xdd0], R15 ;  /* 0x000dd00f01007387 */ /* 0x000fe40000100800 */
[----:B------:R0:W-:Y:S01]  /*23cd0*/  STL [R1+0x1248], R11 ;  /* 0x0012480b01007387 */ /* 0x0001e20000100800 */
[----:B------:R-:W-:Y:S04]  /*23ce0*/  STL [R1+0xda4], R12 ;  /* 0x000da40c01007387 */ /* 0x000fe80000100800 */
        /* <DEDUP_REMOVED lines=8> */
[----:B--2---:R-:W-:-:S03]  /*23d70*/  IMAD.X R11, R11, 0x1, R0, P6 ;  /* 0x000000010b0b7824 */ /* 0x004fc600030e0600 */
        /* <DEDUP_REMOVED lines=30> */
[----:B--2---:R-:W-:-:S05]  /*23f60*/  IADD3 R6, P6, R6, R11, RZ ;  /* 0x0000000b06067210 */ /* 0x004fca0007fde0ff */
[----:B------:R0:W-:Y:S04]  /*23f70*/  STL [R1+0xd94], R6 ;  /* 0x000d940601007387 */ /* 0x0001e80000100800 */
[----:B0-----:R-:W2:Y:S02]  /*23f80*/  LDL.LU R6, [R1+0x1244] ;  /* 0x0012440001067983 */ /* 0x001ea40000300800 */
[----:B--2---:R-:W-:-:S05]  /*23f90*/  IMAD.X R6, R6, 0x1, R0, P1 ;  /* 0x0000000106067824 */ /* 0x004fca00008e0600 */
[----:B------:R0:W-:Y:S04]  /*23fa0*/  STL [R1+0xdb8], R6 ;  /* 0x000db80601007387 */ /* 0x0001e80000100800 */
[----:B0-----:R-:W2:Y:S02]  /*23fb0*/  LDL.LU R6, [R1+0x1240] ;  /* 0x0012400001067983 */ /* 0x001ea40000300800 */
[----:B--2---:R-:W-:-:S05]  /*23fc0*/  IADD3 R6, P1, R6, R11, RZ ;  /* 0x0000000b06067210 */ /* 0x004fca0007f3e0ff */
[----:B------:R0:W-:Y:S04]  /*23fd0*/  STL [R1+0xd8c], R6 ;  /* 0x000d8c0601007387 */ /* 0x0001e80000100800 */
[----:B0-----:R-:W2:Y:S01]  /*23fe0*/  LDL.LU R6, [R1+0x123c] ;  /* 0x00123c0001067983 */ /* 0x001ea20000300800 */
[--C-:B----4-:R-:W-:Y:S01]  /*23ff0*/  IMAD.X R9, R9, 0x1, R0.reuse, P3 ;  /* 0x0000000109097824 */ /* 0x110fe200018e0600 */
        /* <DEDUP_REMOVED lines=18> */
[----:B------:R-:W-:Y:S01]  /*24120*/  IADD3 R15, P1, R15, R11, RZ ;  /* 0x0000000b0f0f7210 */ /* 0x000fe20007f3e0ff */
[----:B------:R-:W-:-:S02]  /*24130*/  IMAD.X R28, R28, 0x1, R0, P3 ;  /* 0x000000011c1c7824 */ /* 0x000fc400018e0600 */
[----:B--2---:R-:W-:Y:S01]  /*24140*/  IMAD.X R6, R6, 0x1, R0, P2 ;  /* 0x0000000106067824 */ /* 0x004fe200010e0600 */
[----:B---3--:R-:W-:-:S04]  /*24150*/  IADD3 R3, P2, R3, R11, RZ ;  /* 0x0000000b03037210 */ /* 0x008fc80007f5e0ff */
[----:B------:R-:W-:Y:S01]  /*24160*/  STL [R1+0xdb0], R6 ;  /* 0x000db00601007387 */ /* 0x000fe20000100800 */
[----:B------:R-:W-:Y:S02]  /*24170*/  STL [R1+0xd84], R3 ;  /* 0x000d840301007387 */ /* 0x000fe40000100800 */
[----:B------:R-:W-:Y:S02]  /*24180*/  STL [R1+0xda8], R9 ;  /* 0x000da80901007387 */ /* 0x000fe40000100800 */
[----:B------:R-:W-:Y:S01]  /*24190*/  STL [R1+0xd7c], R2 ;  /* 0x000d7c0201007387 */ /* 0x000fe20000100800 */
[----:B------:R-:W-:Y:S01]  /*241a0*/  STL [R1+0xda0], R21 ;  /* 0x000da01501007387 */ /* 0x000fe20000100800 */
[----:B------:R-:W-:Y:S02]  /*241b0*/  STL [R1+0xd74], R20 ;  /* 0x000d741401007387 */ /* 0x000fe40000100800 */
        /* <DEDUP_REMOVED lines=17> */
[----:B------:R-:W-:-:S02]  /*242d0*/  IMAD.X R12, R12, 0x1, R0, P2 ;  /* 0x000000010c0c7824 */ /* 0x000fc400010e0600 */
[----:B------:R-:W-:Y:S01]  /*242e0*/  STL [R1+0xd34], R13 ;  /* 0x000d340d01007387 */ /* 0x000fe20000100800 */
[-C--:B------:R-:W-:Y:S01]  /*242f0*/  IADD3 R29, P2, R29, R11.reuse, RZ ;  /* 0x0000000b1d1d7210 */ /* 0x080fe20007f5e0ff */
[----:B------:R-:W-:Y:S01]  /*24300*/  STL [R1+0xd58], R16 ;  /* 0x000d581001007387 */ /* 0x000fe20000100800 */
[----:B------:R-:W-:Y:S02]  /*24310*/  STL [R1+0xd2c], R15 ;  /* 0x000d2c0f01007387 */ /* 0x000fe40000100800 */
[----:B------:R0:W-:Y:S02]  /*24320*/  STL [R1+0x1238], R0 ;  /* 0x0012380001007387 */ /* 0x0001e40000100800 */
        /* <DEDUP_REMOVED lines=9> */
[----:B--2---:R-:W-:-:S03]  /*243c0*/  IADD3 R0, P3, R0, R11, RZ ;  /* 0x0000000b00007210 */ /* 0x004fc60007f7e0ff */
        /* <DEDUP_REMOVED lines=1366> */
[--C-:B------:R-:W-:Y:S01]  /*29930*/  IMAD.X R18, R18, 0x1, R0.reuse, P6 ;  /* 0x0000000112127824 */ /* 0x100fe200030e0600 */
[----:B------:R-:W-:Y:S01]  /*29940*/  IADD3 R14, P6, R14, UR8, RZ ;  /* 0x000000080e0e7c10 */ /* 0x000fe2000ffde0ff */
[--C-:B------:R-:W-:Y:S01]  /*29950*/  IMAD.X R17, R17, 0x1, R0.reuse, P1 ;  /* 0x0000000111117824 */ /* 0x100fe200008e0600 */
[----:B------:R-:W-:Y:S01]  /*29960*/  IADD3 R13, P1, R13, UR8, RZ ;  /* 0x000000080d0d7c10 */ /* 0x000fe2000ff3e0ff */
[--C-:B------:R-:W-:Y:S01]  /*29970*/  IMAD.X R16, R16, 0x1, R0.reuse, P2 ;  /* 0x0000000110107824 */ /* 0x100fe200010e0600 */
[----:B------:R-:W-:Y:S01]  /*29980*/  IADD3 R15, P2, R15, UR8, RZ ;  /* 0x000000080f0f7c10 */ /* 0x000fe2000ff5e0ff */
        /* <DEDUP_REMOVED lines=28> */
[----:B------:R-:W-:Y:S01]  /*29b50*/  IADD3 R29, P3, R29, UR8, RZ ;  /* 0x000000081d1d7c10 */ /* 0x000fe2000ff7e0ff */
        /* <DEDUP_REMOVED lines=9> */
[----:B0-----:R-:W3:Y:S01]  /*29bf0*/  LDL.LU R6, [R1+0x7e0] ;  /* 0x0007e00001067983 */ /* 0x001ee20000300800 */
[----:B------:R-:W4:Y:S02]  /*29c00*/  LDL.LU R3, [R1+0x7dc] ;  /* 0x0007dc0001037983 */ /* 0x000f240000300800 */
[----:B------:R-:W3:Y:S02]  /*29c10*/  LDL.LU R9, [R1+0x100c] ;  /* 0x00100c0001097983 */ /* 0x000ee40000300800 */
[----:B------:R-:W3:Y:S01]  /*29c20*/  LDL.LU R2, [R1+0xfd0] ;  /* 0x000fd00001027983 */ /* 0x000ee20000300800 */
[----:B------:R-:W3:Y:S01]  /*29c30*/  LDL.LU R21, [R1+0x1014] ;  /* 0x0010140001157983 */ /* 0x000ee20000300800 */
[----:B------:R-:W3:Y:S02]  /*29c40*/  LDL.LU R20, [R1+0xfcc] ;  /* 0x000fcc0001147983 */ /* 0x000ee40000300800 */
        /* <DEDUP_REMOVED lines=18> */
[----:B--2---:R-:W-:Y:S01]  /*29d70*/  IADD3 R0, P4, R0, UR8, RZ ;  /* 0x0000000800007c10 */ /* 0x004fe2000ff9e0ff */
[----:B------:R-:W2:Y:S01]  /*29d80*/  LDL.LU R15, [R1+0x1068] ;  /* 0x00106800010f7983 */ /* 0x000ea20000300800 */
[----:B------:R-:W2:Y:S02]  /*29d90*/  LDL.LU R12, [R1+0xfd8] ;  /* 0x000fd800010c7983 */ /* 0x000ea40000300800 */
[----:B------:R-:W2:Y:S02]  /*29da0*/  LDL.LU R29, [R1+0x1070] ;  /* 0x00107000011d7983 */ /* 0x000ea40000300800 */
[----:B------:R-:W2:Y:S01]  /*29db0*/  LDL.LU R28, [R1+0x1008] ;  /* 0x00100800011c7983 */ /* 0x000ea20000300800 */
[----:B------:R0:W-:Y:S04]  /*29dc0*/  STL [R1+0xff8], R0 ;  /* 0x000ff80001007387 */ /* 0x0001e80000100800 */
[----:B0-----:R-:W3:Y:S02]  /*29dd0*/  LDL.LU R0, [R1+0x1158] ;  /* 0x0011580001007983 */ /* 0x001ee40000300800 */
[----:B---3--:R-:W-:-:S05]  /*29de0*/  IMAD.X R6, R6, 0x1, R0, P5 ;  /* 0x0000000106067824 */ /* 0x008fca00028e0600 */
[----:B------:R0:W-:Y:S04]  /*29df0*/  STL [R1+0x7e0], R6 ;  /* 0x0007e00601007387 */ /* 0x0001e80000100800 */
[----:B0-----:R-:W3:Y:S01]  /*29e00*/  LDL.LU R6, [R1+0x1154] ;  /* 0x0011540001067983 */ /* 0x001ee20000300800 */
[----:B----4-:R-:W-:Y:S01]  /*29e10*/  IADD3.X R3, R3, UR5, RZ, P6, !PT ;  /* 0x0000000503037c10 */ /* 0x010fe2000b7fe4ff */
[----:B------:R-:W-:Y:S01]  /*29e20*/  IADD3 R9, P6, R9, UR8, RZ ;  /* 0x0000000809097c10 */ /* 0x000fe2000ffde0ff */
[----:B------:R-:W-:Y:S01]  /*29e30*/  IADD3.X R2, R2, UR5, RZ, P1, !PT ;  /* 0x0000000502027c10 */ /* 0x000fe20008ffe4ff */
[----:B------:R0:W-:Y:S01]  /*29e40*/  STL [R1+0x1148], R0 ;  /* 0x0011480001007387 */ /* 0x0001e20000100800 */
[----:B------:R-:W-:Y:S02]  /*29e50*/  IADD3 R21, P1, R21, UR8, RZ ;  /* 0x0000000815157c10 */ /* 0x000fe4000ff3e0ff */
[----:B------:R-:W-:Y:S01]  /*29e60*/  IADD3.X R20, R20, UR5, RZ, P2, !PT ;  /* 0x0000000514147c10 */ /* 0x000fe200097fe4ff */
[----:B------:R-:W-:Y:S01]  /*29e70*/  IADD3 R22, P2, R22, UR8, RZ ;  /* 0x0000000816167c10 */ /* 0x000fe2000ff5e0ff */
        /* <DEDUP_REMOVED lines=14> */
[----:B---3--:R-:W-:-:S05]  /*29f60*/  IADD3 R6, P5, R6, UR8, RZ ;  /* 0x0000000806067c10 */ /* 0x008fca000ffbe0ff */
[----:B------:R-:W-:Y:S01]  /*29f70*/  STL [R1+0xff4], R6 ;  /* 0x000ff40601007387 */ /* 0x000fe20000100800 */
[----:B------:R-:W-:Y:S02]  /*29f80*/  STL [R1+0x7dc], R3 ;  /* 0x0007dc0301007387 */ /* 0x000fe40000100800 */
[----:B------:R-:W-:Y:S02]  /*29f90*/  STL [R1+0x100c], R9 ;  /* 0x00100c0901007387 */ /* 0x000fe40000100800 */
[----:B------:R-:W-:Y:S01]  /*29fa0*/  STL [R1+0xfd0], R2 ;  /* 0x000fd00201007387 */ /* 0x000fe20000100800 */
[----:B------:R-:W-:Y:S01]  /*29fb0*/  STL [R1+0x1014], R21 ;  /* 0x0010141501007387 */ /* 0x000fe20000100800 */
[----:B------:R-:W-:Y:S02]  /*29fc0*/  STL [R1+0xfcc], R20 ;  /* 0x000fcc1401007387 */ /* 0x000fe40000100800 */
[----:B------:R-:W-:Y:S01]  /*29fd0*/  STL [R1+0x101c], R22 ;  /* 0x00101c1601007387 */ /* 0x000fe20000100800 */
[----:B------:R-:W-:Y:S01]  /*29fe0*/  IADD3.X R4, R4, UR5, RZ, P5, !PT ;  /* 0x0000000504047c10 */ /* 0x000fe2000affe4ff */
[----:B------:R-:W-:Y:S01]  /*29ff0*/  STL [R1+0xfc8], R23 ;  /* 0x000fc81701007387 */ /* 0x000fe20000100800 */
[----:B------:R-:W-:Y:S01]  /*2a000*/  IADD3 R8, P5, R8, UR8, RZ ;  /* 0x0000000808087c10 */ /* 0x000fe2000ffbe0ff */
        /* <DEDUP_REMOVED lines=11> */
[----:B------:R-:W-:Y:S01]  /*2a0c0*/  IADD3.X R16, R16, UR5, RZ, P5, !PT ;  /* 0x0000000510107c10 */ /* 0x000fe2000affe4ff */
[----:B------:R-:W-:Y:S01]  /*2a0d0*/  STL [R1+0xfe4], R18 ;  /* 0x000fe41201007387 */ /* 0x000fe20000100800 */
[----:B--2---:R-:W-:Y:S01]  /*2a0e0*/  IADD3 R15, P5, R15, UR8, RZ ;  /* 0x000000080f0f7c10 */ /* 0x004fe2000ffbe0ff */
[----:B------:R-:W-:Y:S01]  /*2a0f0*/  STL [R1+0x1054], R14 ;  /* 0x0010540e01007387 */ /* 0x000fe20000100800 */
[----:B------:R-:W-:Y:S02]  /*2a100*/  STL [R1+0xfe0], R17 ;  /* 0x000fe01101007387 */ /* 0x000fe40000100800 */
[----:B------:R-:W-:Y:S02]  /*2a110*/  STL [R1+0x1060], R13 ;  /* 0x0010600d01007387 */ /* 0x000fe40000100800 */
[----:B------:R-:W-:Y:S01]  /*2a120*/  STL [R1+0xfdc], R16 ;  /* 0x000fdc1001007387 */ /* 0x000fe20000100800 */
[----:B------:R-:W-:Y:S01]  /*2a130*/  STL [R1+0x1068], R15 ;  /* 0x0010680f01007387 */ /* 0x000fe20000100800 */
[----:B0-----:R-:W2:Y:S01]  /*2a140*/  LDL.LU R0, [R1+0x1080] ;  /* 0x0010800001007983 */ /* 0x001ea20000300800 */
[----:B------:R-:W-:Y:S01]  /*2a150*/  IADD3.X R12, R12, UR5, RZ, P6, !PT ;  /* 0x000000050c0c7c10 */ /* 0x000fe2000b7fe4ff */
[----:B------:R-:W-:-:S04]  /*2a160*/  IADD3 R29, P6, R29, UR8, RZ ;  /* 0x000000081d1d7c10 */ /* 0x000fc8000ffde0ff */
[----:B------:R-:W-:Y:S04]  /*2a170*/  STL [R1+0xfd8], R12 ;  /* 0x000fd80c01007387 */ /* 0x000fe80000100800 */
[----:B--2---:R0:W-:Y:S01]  /*2a180*/  STL [R1+0x114c], R0 ;  /* 0x00114c0001007387 */ /* 0x0041e20000100800 */
[----:B------:R-:W-:Y:S03]  /*2a190*/  STL [R1+0x1070], R29 ;  /* 0x0010701d01007387 */ /* 0x000fe60000100800 */
[----:B0-----:R-:W2:Y:S01]  /*2a1a0*/  LDL.LU R0, [R1+0x1010] ;  /* 0x0010100001007983 */ /* 0x001ea20000300800 */
[----:B------:R-:W-:-:S05]  /*2a1b0*/  IADD3.X R28, R28, UR5, RZ, P1, !PT ;  /* 0x000000051c1c7c10 */ /* 0x000fca0008ffe4ff */
[----:B------:R-:W-:Y:S04]  /*2a1c0*/  STL [R1+0x1008], R28 ;  /* 0x0010081c01007387 */ /* 0x000fe80000100800 */
[----:B--2---:R0:W-:Y:S04]  /*2a1d0*/  STL [R1+0x1150], R0 ;  /* 0x0011500001007387 */ /* 0x0041e80000100800 */
[----:B0-----:R-:W2:Y:S01]  /*2a1e0*/  LDL.LU R0, [R1+0x1078] ;  /* 0x0010780001007983 */ /* 0x001ea20000300800 */
[----:B------:R-:W3:Y:S02]  /*2a1f0*/  LDL.LU R20, [R1+0x1018] ;  /* 0x0010180001147983 */ /* 0x000ee40000300800 */
[----:B------:R-:W4:Y:S02]  /*2a200*/  LDL.LU R21, [R1+0x1088] ;  /* 0x0010880001157983 */ /* 0x000f240000300800 */
        /* <DEDUP_REMOVED lines=26> */
[----:B--2---:R-:W-:-:S05]  /*2a3b0*/  IADD3 R0, P1, R0, UR8, RZ ;  /* 0x0000000800007c10 */ /* 0x004fca000ff3e0ff */
[----:B------:R0:W-:Y:S04]  /*2a3c0*/  STL [R1+0x1078], R0 ;  /* 0x0010780001007387 */ /* 0x0001e80000100800 */
[----:B0-----:R-:W2:Y:S02]  /*2a3d0*/  LDL.LU R0, [R1+0x1150] ;  /* 0x0011500001007983 */ /* 0x001ea40000300800 */
[----:B--2---:R-:W-:-:S05]  /*2a3e0*/  IADD3.X R0, R0, UR5, RZ, P2, !PT ;  /* 0x0000000500007c10 */ /* 0x004fca00097fe4ff */
[----:B------:R0:W-:Y:S04]  /*2a3f0*/  STL [R1+0x1010], R0 ;  /* 0x0010100001007387 */ /* 0x0001e80000100800 */
[----:B0-----:R-:W2:Y:S01]  /*2a400*/  LDL.LU R0, [R1+0x114c] ;  /* 0x00114c0001007983 */ /* 0x001ea20000300800 */
[----:B---3--:R-:W-:Y:S01]  /*2a410*/  IADD3.X R20, R20, UR5, RZ, P3, !PT ;  /* 0x0000000514147c10 */ /* 0x008fe20009ffe4ff */
[----:B----4-:R-:W-:Y:S01]  /*2a420*/  IADD3 R21, P3, R21, UR8, RZ ;  /* 0x0000000815157c10 */ /* 0x010fe2000ff7e0ff */
        /* <DEDUP_REMOVED lines=8> */
[----:B--2---:R-:W-:-:S05]  /*2a4b0*/  IADD3 R0, P2, R0, UR8, RZ ;  /* 0x0000000800007c10 */ /* 0x004fca000ff5e0ff */
[----:B------:R0:W-:Y:S04]  /*2a4c0*/  STL [R1+0x1080], R0 ;  /* 0x0010800001007387 */ /* 0x0001e80000100800 */
[----:B0-----:R0:W5:Y:S01]  /*2a4d0*/  LDL.LU R0, [R1+0x1148] ;  /* 0x0011480001007983 */ /* 0x0011620000300800 */
[----:B------:R1:W-:Y:S03]  /*2a4e0*/  STL [R1+0x1018], R20 ;  /* 0x0010181401007387 */ /* 0x0003e60000100800 */
[----:B-1----:R0:W5:Y:S01]  /*2a4f0*/  LDL.LU R20, [R1+0x1144] ;  /* 0x0011440001147983 */ /* 0x0021620000300800 */
[----:B------:R1:W-:Y:S03]  /*2a500*/  STL [R1+0x1088], R21 ;  /* 0x0010881501007387 */ /* 0x0003e60000100800 */
[----:B-1----:R0:W5:Y:S01]  /*2a510*/  LDL.LU R21, [R1+0x1140] ;  /* 0x0011400001157983 */ /* 0x0021620000300800 */
[----:B------:R1:W-:Y:S03]  /*2a520*/  STL [R1+0x1020], R5 ;  /* 0x0010200501007387 */ /* 0x0003e60000100800 */
[----:B-1----:R-:W2:Y:S01]  /*2a530*/  LDL.LU R5, [R1+0x113c] ;  /* 0x00113c0001057983 */ /* 0x002ea20000300800 */
[----:B------:R1:W-:Y:S03]  /*2a540*/  STL [R1+0x1090], R4 ;  /* 0x0010900401007387 */ /* 0x0003e60000100800 */
[----:B-1----:R-:W3:Y:S01]  /*2a550*/  LDL.LU R4, [R1+0x1138] ;  /* 0x0011380001047983 */ /* 0x002ee20000300800 */
[----:B------:R1:W-:Y:S03]  /*2a560*/  STL [R1+0x1028], R8 ;  /* 0x0010280801007387 */ /* 0x0003e60000100800 */
[----:B-1----:R-:W4:Y:S01]  /*2a570*/  LDL.LU R8, [R1+0x1134] ;  /* 0x0011340001087983 */ /* 0x002f220000300800 */
[----:B------:R1:W-:Y:S03]  /*2a580*/  STL [R1+0x1098], R7 ;  /* 0x0010980701007387 */ /* 0x0003e60000100800 */
[----:B-1----:R-:W3:Y:S01]  /*2a590*/  LDL.LU R7, [R1+0x1130] ;  /* 0x0011300001077983 */ /* 0x002ee20000300800 */
[----:B------:R1:W-:Y:S01]  /*2a5a0*/  STL [R1+0x1030], R25 ;  /* 0x0010301901007387 */ /* 0x0003e20000100800 */
[----:B------:R-:W-:Y:S01]  /*2a5b0*/  IADD3.X R19, R19, UR5, RZ, P2, !PT ;  /* 0x0000000513137c10 */ /* 0x000fe200097fe4ff */
[----:B------:R-:W-:Y:S01]  /*2a5c0*/  IADD3 R14, P2, R14, UR8, RZ ;  /* 0x000000080e0e7c10 */ /* 0x000fe2000ff5e0ff */
[----:B------:R-:W-:Y:S01]  /*2a5d0*/  IADD3.X R18, R18, UR5, RZ, P3, !PT ;  /* 0x0000000512127c10 */ /* 0x000fe20009ffe4ff */
[----:B-1----:R0:W5:Y:S01]  /*2a5e0*/  LDL.LU R25, [R1+0x112c] ;  /* 0x00112c0001197983 */ /* 0x0021620000300800 */
[----:B------:R1:W-:Y:S01]  /*2a5f0*/  STL [R1+0x10a0], R24 ;  /* 0x0010a01801007387 */ /* 0x0003e20000100800 */
[----:B------:R-:W-:-:S02]  /*2a600*/  IADD3 R13, P3, R13, UR8, RZ ;  /* 0x000000080d0d7c10 */ /* 0x000fc4000ff7e0ff */
[----:B------:R-:W-:Y:S01]  /*2a610*/  IADD3.X R17, R17, UR5, RZ, P4, !PT ;  /* 0x0000000511117c10 */ /* 0x000fe2000a7fe4ff */
[----:B-1----:R0:W5:Y:S01]  /*2a620*/  LDL.LU R24, [R1+0x1128] ;  /* 0x0011280001187983 */ /* 0x0021620000300800 */
[----:B------:R1:W-:Y:S01]  /*2a630*/  STL [R1+0x1038], R10 ;  /* 0x0010380a01007387 */ /* 0x0003e20000100800 */
[----:B------:R-:W-:Y:S02]  /*2a640*/  IADD3 R12, P4, R12, UR8, RZ ;  /* 0x000000080c0c7c10 */ /* 0x000fe4000ff9e0ff */
[----:B-1----:R0:W5:Y:S01]  /*2a650*/  LDL.LU R10, [R1+0x1124] ;  /* 0x00112400010a7983 */ /* 0x0021620000300800 */
[----:B------:R1:W-:Y:S01]  /*2a660*/  STL [R1+0x10bc], R11 ;  /* 0x0010bc0b01007387 */ /* 0x0003e20000100800 */
[----:B------:R-:W-:Y:S02]  /*2a670*/  IADD3.X R15, R15, UR5, RZ, P5, !PT ;  /* 0x000000050f0f7c10 */ /* 0x000fe4000affe4ff */
[----:B-1----:R0:W5:Y:S01]  /*2a680*/  LDL.LU R11, [R1+0x1120] ;  /* 0x00112000010b7983 */ /* 0x0021620000300800 */
[----:B------:R1:W-:Y:S01]  /*2a690*/  STL [R1+0x1040], R19 ;  /* 0x0010401301007387 */ /* 0x0003e20000100800 */
[----:B------:R-:W-:-:S02]  /*2a6a0*/  IADD3 R16, P5, R16, UR8, RZ ;  /* 0x0000000810107c10 */ /* 0x000fc4000ffbe0ff */
[----:B-1----:R0:W5:Y:S01]  /*2a6b0*/  LDL.LU R19, [R1+0x111c] ;  /* 0x00111c0001137983 */ /* 0x0021620000300800 */
[----:B------:R1:W-:Y:S01]  /*2a6c0*/  STL [R1+0x10b8], R14 ;  /* 0x0010b80e01007387 */ /* 0x0003e20000100800 */
[----:B------:R-:W-:Y:S02]  /*2a6d0*/  IADD3.X R28, R28, UR5, RZ, P6, !PT ;  /* 0x000000051c1c7c10 */ /* 0x000fe4000b7fe4ff */
[----:B-1----:R0:W5:Y:S01]  /*2a6e0*/  LDL.LU R14, [R1+0x1118] ;  /* 0x00111800010e7983 */ /* 0x0021620000300800 */
[----:B------:R1:W-:Y:S01]  /*2a6f0*/  STL [R1+0x1048], R18 ;  /* 0x0010481201007387 */ /* 0x0003e20000100800 */
[----:B------:R-:W-:Y:S02]  /*2a700*/  IADD3 R29, P6, R29, UR8, RZ ;  /* 0x000000081d1d7c10 */ /* 0x000fe4000ffde0ff */
[----:B-1----:R0:W5:Y:S01]  /*2a710*/  LDL.LU R18, [R1+0x1114] ;  /* 0x0011140001127983 */ /* 0x0021620000300800 */
[----:B------:R1:W-:Y:S01]  /*2a720*/  STL [R1+0x10b4], R13 ;  /* 0x0010b40d01007387 */ /* 0x0003e20000100800 */
[----:B------:R-:W-:-:S02]  /*2a730*/  IADD3.X R6, R6, UR5, RZ, P1, !PT ;  /* 0x0000000506067c10 */ /* 0x000fc40008ffe4ff */
[----:B-1----:R0:W5:Y:S01]  /*2a740*/  LDL.LU R13, [R1+0x1110] ;  /* 0x00111000010d7983 */ /* 0x0021620000300800 */
[----:B------:R1:W-:Y:S01]  /*2a750*/  STL [R1+0x1050], R17 ;  /* 0x0010501101007387 */ /* 0x0003e20000100800 */
[----:B------:R-:W-:Y:S02]  /*2a760*/  IADD3 R3, P1, R3, UR8, RZ ;  /* 0x0000000803037c10 */ /* 0x000fe4000ff3e0ff */
[----:B------:R-:W-:Y:S01]  /*2a770*/  IADD3.X R9, R9, UR5, RZ, P2, !PT ;  /* 0x0000000509097c10 */ /* 0x000fe200097fe4ff */
[----:B-1----:R0:W5:Y:S01]  /*2a780*/  LDL.LU R17, [R1+0x110c] ;  /* 0x00110c0001117983 */ /* 0x0021620000300800 */
[----:B------:R1:W-:Y:S01]  /*2a790*/  STL [R1+0x10b0], R12 ;  /* 0x0010b00c01007387 */ /* 0x0003e20000100800 */
[----:B------:R-:W-:Y:S02]  /*2a7a0*/  IADD3.X R2, R2, UR5, RZ, P3, !PT ;  /* 0x0000000502027c10 */ /* 0x000fe40009ffe4ff */
[----:B-1----:R0:W5:Y:S01]  /*2a7b0*/  LDL.LU R12, [R1+0x1108] ;  /* 0x00110800010c7983 */ /* 0x0021620000300800 */
[----:B------:R1:W-:Y:S01]  /*2a7c0*/  STL [R1+0x105c], R15 ;  /* 0x00105c0f01007387 */ /* 0x0003e20000100800 */
[----:B------:R-:W-:-:S02]  /*2a7d0*/  IADD3.X R22, R22, UR5, RZ, P4, !PT ;  /* 0x0000000516167c10 */ /* 0x000fc4000a7fe4ff */
[----:B-1----:R0:W5:Y:S01]  /*2a7e0*/  LDL.LU R15, [R1+0x1104] ;  /* 0x00110400010f7983 */ /* 0x0021620000300800 */
[----:B------:R1:W-:Y:S01]  /*2a7f0*/  STL [R1+0x10ac], R16 ;  /* 0x0010ac1001007387 */ /* 0x0003e20000100800 */
[----:B------:R-:W-:Y:S02]  /*2a800*/  IADD3.X R23, R23, UR5, RZ, P5, !PT ;  /* 0x0000000517177c10 */ /* 0x000fe4000affe4ff */
[----:B------:R-:W-:Y:S01]  /*2a810*/  IADD3.X R26, R26, UR5, RZ, P6, !PT ;  /* 0x000000051a1a7c10 */ /* 0x000fe2000b7fe4ff */
[----:B-1----:R0:W5:Y:S01]  /*2a820*/  LDL.LU R16, [R1+0x1100] ;  /* 0x0011000001107983 */ /* 0x0021620000300800 */
[----:B------:R1:W-:Y:S01]  /*2a830*/  STL [R1+0x1064], R28 ;  /* 0x0010641c01007387 */ /* 0x0003e20000100800 */
[----:B------:R-:W-:Y:S02]  /*2a840*/  IADD3.X R27, R27, UR5, RZ, P1, !PT ;  /* 0x000000051b1b7c10 */ /* 0x000fe40008ffe4ff */
[----:B-1----:R0:W5:Y:S01]  /*2a850*/  LDL.LU R28, [R1+0x10fc] ;  /* 0x0010fc00011c7983 */ /* 0x0021620000300800 */
[----:B------:R1:W-:Y:S03]  /*2a860*/  STL [R1+0x10a8], R29 ;  /* 0x0010a81d01007387 */ /* 0x0003e60000100800 */
[----:B-1----:R0:W5:Y:S01]  /*2a870*/  LDL.LU R29, [R1+0x10f8] ;  /* 0x0010f800011d7983 */ /* 0x0021620000300800 */
[----:B------:R-:W-:Y:S02]  /*2a880*/  STL [R1+0x106c], R6 ;  /* 0x00106c0601007387 */ /* 0x000fe40000100800 */
[----:B------:R2:W-:Y:S02]  /*2a890*/  STL [R1+0x10a4], R3 ;  /* 0x0010a40301007387 */ /* 0x0005e40000100800 */
[----:B------:R-:W-:Y:S01]  /*2a8a0*/  STL [R1+0x1074], R9 ;  /* 0x0010740901007387 */ /* 0x000fe20000100800 */
[----:B------:R4:W-:Y:S01]  /*2a8b0*/  STL [R1+0x107c], R2 ;  /* 0x00107c0201007387 */ /* 0x0009e20000100800 */
[----:B------:R0:W-:Y:S02]  /*2a8c0*/  STL [R1+0x1084], R22 ;  /* 0x0010841601007387 */ /* 0x0001e40000100800 */
[----:B------:R0:W-:Y:S02]  /*2a8d0*/  STL [R1+0x108c], R23 ;  /* 0x00108c1701007387 */ /* 0x0001e40000100800 */
[----:B------:R0:W-:Y:S02]  /*2a8e0*/  STL [R1+0x1094], R26 ;  /* 0x0010941a01007387 */ /* 0x0001e40000100800 */
[----:B--2---:R-:W-:-:S02]  /*2a8f0*/  IMAD.MOV.U32 R3, RZ, RZ, R5 ;  /* 0x000000ffff037224 */ /* 0x004fc400078e0005 */
[----:B----4-:R-:W-:-:S05]  /*2a900*/  IMAD.MOV.U32 R2, RZ, RZ, R8 ;  /* 0x000000ffff027224 */ /* 0x010fca00078e0008 */
[----:B------:R0:W-:Y:S01]  /*2a910*/  STL.64 [R1+0x5e0], R2 ;  /* 0x0005e00201007387 */ /* 0x0001e20000100a00 */
[----:B------:R0:W-:Y:S02]  /*2a920*/  STL [R1+0x109c], R27 ;  /* 0x00109c1b01007387 */ /* 0x0001e40000100800 */
[----:B---3--:R-:W-:Y:S02]  /*2a930*/  IMAD.MOV.U32 R6, RZ, RZ, R7 ;  /* 0x000000ffff067224 */ /* 0x008fe400078e0007 */
[----:B------:R-:W-:-:S05]  /*2a940*/  IMAD.MOV.U32 R7, RZ, RZ, R4 ;  /* 0x000000ffff077224 */ /* 0x000fca00078e0004 */
[----:B------:R0:W-:Y:S01]  /*2a950*/  STL.64 [R1+0x5e8], R6 ;  /* 0x0005e80601007387 */ /* 0x0001e20000100a00 */
[----:B------:R-:W-:Y:S01]  /*2a960*/  @!P0 CALL.REL.NOINC `(.L_x_1) ;  /* 0x0000001000008944 */ /* 0x000fe20003c00000 */
[----:B------:R-:W-:Y:S05]  /*2a970*/  BRA `(.L_x_2) ;  /* 0xfffdd98000007947 */ /* 0x000fea000383ffff */
.L_x_1:
[----:B-----5:R-:W2:Y:S04]  /*2a980*/  LDL.LU R0, [R1+0x488] ;  /* 0x0004880001007983 */ /* 0x020ea80000300800 */
[----:B--2---:R1:W-:Y:S04]  /*2a990*/  STL [R1+0x12f0], R0 ;  /* 0x0012f00001007387 */ /* 0x0043e80000100800 */
[----:B-1----:R-:W2:Y:S04]  /*2a9a0*/  LDL.LU R0, [R1+0x45c] ;  /* 0x00045c0001007983 */ /* 0x002ea80000300800 */
[----:B--2---:R1:W-:Y:S04]  /*2a9b0*/  STL [R1+0x12f4], R0 ;  /* 0x0012f40001007387 */ /* 0x0043e80000100800 */
[----:B------:R-:W2:Y:S01]  /*2a9c0*/  LDL.LU R8, [R1+0x4fc] ;  /* 0x0004fc0001087983 */ /* 0x000ea20000300800 */
[----:B-1----:R-:W-:-:S03]  /*2a9d0*/  IMAD.MOV.U32 R0, RZ, RZ, R21 ;  /* 0x000000ffff007224 */ /* 0x002fc600078e0015 */
[----:B--2---:R1:W-:Y:S04]  /*2a9e0*/  STL [R1+0x12f8], R8 ;  /* 0x0012f80801007387 */ /* 0x0043e80000100800 */
[----:B------:R-:W2:Y:S04]  /*2a9f0*/  LDL.LU R5, [R1+0x4f8] ;  /* 0x0004f80001057983 */ /* 0x000ea80000300800 */
[----:B0-----:R-:W3:Y:S04]  /*2aa00*/  LDL.LU R7, [R1+0x50c] ;  /* 0x00050c0001077983 */ /* 0x001ee80000300800 */
[----:B------:R-:W3:Y:S01]  /*2aa10*/  LDL.LU R4, [R1+0x508] ;  /* 0x0005080001047983 */ /* 0x000ee20000300800 */
[----:B-1----:R-:W-:-:S03]  /*2aa20*/  IMAD.MOV.U32 R8, RZ, RZ, R20 ;  /* 0x000000ffff087224 */ /* 0x002fc600078e0014 */
[----:B------:R-:W4:Y:S04]  /*2aa30*/  LDL.LU R6, [R1+0x51c] ;  /* 0x00051c0001067983 */ /* 0x000f280000300800 */
[----:B------:R-:W4:Y:S04]  /*2aa40*/  LDL.LU R3, [R1+0x518] ;  /* 0x0005180001037983 */ /* 0x000f280000300800 */
[----:B------:R-:W2:Y:S04]  /*2aa50*/  LDL.LU R9, [R1+0x484] ;  /* 0x0004840001097983 */ /* 0x000ea80000300800 */
[----:B------:R-:W2:Y:S04]  /*2aa60*/  LDL.LU R2, [R1+0x480] ;  /* 0x0004800001027983 */ /* 0x000ea80000300800 */
[----:B------:R-:W2:Y:S04]  /*2aa70*/  LDL.LU R20, [R1+0x4f4] ;  /* 0x0004f40001147983 */ /* 0x000ea80000300800 */
[----:B------:R-:W2:Y:S04]  /*2aa80*/  LDL.LU R21, [R1+0x4f0] ;  /* 0x0004f00001157983 */ /* 0x000ea80000300800 */
[----:B------:R-:W2:Y:S04]  /*2aa90*/  LDL.LU R22, [R1+0x504] ;  /* 0x0005040001167983 */ /* 0x000ea80000300800 */
[----:B------:R-:W2:Y:S04]  /*2aaa0*/  LDL.LU R23, [R1+0x500] ;  /* 0x0005000001177983 */ /* 0x000ea80000300800 */
[----:B------:R-:W2:Y:S04]  /*2aab0*/  LDL.LU R26, [R1+0x514] ;  /* 0x00051400011a7983 */ /* 0x000ea80000300800 */
[----:B------:R-:W2:Y:S04]  /*2aac0*/  LDL.LU R27, [R1+0x510] ;  /* 0x00051000011b7983 */ /* 0x000ea80000300800 */
[----:B------:R0:W-:Y:S04]  /*2aad0*/  STL [R1+0x121c], R25 ;  /* 0x00121c1901007387 */ /* 0x0001e80000100800 */
[----:B0-----:R-:W2:Y:S04]  /*2aae0*/  LDL.LU R25, [R1+0x48c] ;  /* 0x00048c0001197983 */ /* 0x001ea80000300800 */
        /* <DEDUP_REMOVED lines=12> */
[----:B------:R0:W-:Y:S01]  /*2abb0*/  STL [R1+0x1200], R10 ;  /* 0x0012000a01007387 */ /* 0x0001e20000100800 */
[----:B------:R-:W-:-:S03]  /*2abc0*/  F2FP.BF16.PACK_AB R0, R8, R0 ;  /* 0x000000000800723e */ /* 0x000fc600000010ff */
        /* <DEDUP_REMOVED lines=13> */
[----:B------:R-:W2:Y:S04]  /*2aca0*/  LDL.LU R8, [R1+0x12f8] ;  /* 0x0012f80001087983 */ /* 0x000ea80000300800 */
[----:B------:R0:W-:Y:S04]  /*2acb0*/  STL [R1+0x1bc], R0 ;  /* 0x0001bc0001007387 */ /* 0x0001e80000100800 */
[----:B0-----:R-:W2:Y:S02]  /*2acc0*/  LDL.LU R0, [R1+0x12f4] ;  /* 0x0012f40001007983 */ /* 0x001ea40000300800 */
[----:B--2---:R-:W-:-:S02]  /*2acd0*/  F2FP.BF16.PACK_AB R29, R0, R29 ;  /* 0x0000001d001d723e */ /* 0x004fc400000010ff */
[----:B------:R-:W2:Y:S01]  /*2ace0*/  LDL.LU R0, [R1+0x12f0] ;  /* 0x0012f00001007983 */ /* 0x000ea20000300800 */
[----:B------:R-:W-:Y:S02]  /*2acf0*/  F2FP.BF16.PACK_AB R28, R28, R12 ;  /* 0x0000000c1c1c723e */ /* 0x000fe400000010ff */
[----:B------:R-:W-:Y:S02]  /*2ad00*/  F2FP.BF16.PACK_AB R12, R13, R14 ;  /* 0x0000000e0d0c723e */ /* 0x000fe400000010ff */
[----:B------:R-:W-:Y:S01]  /*2ad10*/  F2FP.BF16.PACK_AB R11, R11, R10 ;  /* 0x0000000a0b0b723e */ /* 0x000fe200000010ff */
[----:B------:R-:W-:Y:S01]  /*2ad20*/  STL [R1+0x1b8], R29 ;  /* 0x0001b81d01007387 */ /* 0x000fe20000100800 */
[----:B------:R-:W-:-:S03]  /*2ad30*/  F2FP.BF16.PACK_AB R10, R15, R16 ;  /* 0x000000100f0a723e */ /* 0x000fc600000010ff */
[----:B------:R-:W-:Y:S04]  /*2ad40*/  STL [R1+0x1b4], R28 ;  /* 0x0001b41c01007387 */ /* 0x000fe80000100800 */
[----:B------:R0:W-:Y:S04]  /*2ad50*/  STL [R1+0x1b0], R12 ;  /* 0x0001b00c01007387 */ /* 0x0001e80000100800 */
[----:B------:R1:W-:Y:S04]  /*2ad60*/  STL [R1+0x1ac], R11 ;  /* 0x0001ac0b01007387 */ /* 0x0003e80000100800 */
[----:B------:R2:W-:Y:S01]  /*2ad70*/  STL [R1+0x1a8], R10 ;  /* 0x0001a80a01007387 */ /* 0x0005e20000100800 */
[----:B0-----:R-:W-:-:S02]  /*2ad80*/  F2FP.BF16.PACK_AB R12, R17, R18 ;  /* 0x00000012110c723e */ /* 0x001fc400000010ff */
[----:B-1----:R-:W-:-:S03]  /*2ad90*/  F2FP.BF16.PACK_AB R11, R19, R24 ;  /* 0x00000018130b723e */ /* 0x002fc600000010ff */
[----:B------:R-:W-:Y:S04]  /*2ada0*/  STL [R1+0x1a4], R12 ;  /* 0x0001a40c01007387 */ /* 0x000fe80000100800 */
[----:B------:R-:W-:Y:S01]  /*2adb0*/  STL [R1+0x1a0], R11 ;  /* 0x0001a00b01007387 */ /* 0x000fe20000100800 */
[----:B--2---:R-:W-:Y:S02]  /*2adc0*/  F2FP.BF16.PACK_AB R10, R25, R0 ;  /* 0x00000000190a723e */ /* 0x004fe400000010ff */
[----:B------:R-:W-:Y:S02]  /*2add0*/  F2FP.BF16.PACK_AB R0, R8, R5 ;  /* 0x000000050800723e */ /* 0x000fe400000010ff */
[----:B---3--:R-:W-:Y:S01]  /*2ade0*/  F2FP.BF16.PACK_AB R5, R7, R4 ;  /* 0x000000040705723e */ /* 0x008fe200000010ff */
[----:B------:R-:W-:Y:S01]  /*2adf0*/  STL [R1+0x19c], R10 ;  /* 0x00019c0a01007387 */ /* 0x000fe20000100800 */
[----:B----4-:R-:W-:-:S03]  /*2ae00*/  F2FP.BF16.PACK_AB R4, R6, R3 ;  /* 0x000000030604723e */ /* 0x010fc600000010ff */
[----:B------:R0:W-:Y:S01]  /*2ae10*/  STL [R1+0x198], R0 ;  /* 0x0001980001007387 */ /* 0x0001e20000100800 */
[----:B------:R-:W-:-:S03]  /*2ae20*/  F2FP.BF16.PACK_AB R3, R20, R21 ;  /* 0x000000151403723e */ /* 0x000fc600000010ff */
[----:B------:R-:W-:Y:S01]  /*2ae30*/  STL [R1+0x194], R5 ;  /* 0x0001940501007387 */ /* 0x000fe20000100800 */
[----:B0-----:R-:W-:-:S03]  /*2ae40*/  F2FP.BF16.PACK_AB R0, R9, R2 ;  /* 0x000000020900723e */ /* 0x001fc600000010ff */
[----:B------:R-:W-:Y:S04]  /*2ae50*/  STL [R1+0x190], R4 ;  /* 0x0001900401007387 */ /* 0x000fe80000100800 */
[----:B------:R0:W-:Y:S04]  /*2ae60*/  STL [R1+0x18c], R0 ;  /* 0x00018c0001007387 */ /* 0x0001e80000100800 */
[----:B------:R-:W-:Y:S04]  /*2ae70*/  STL [R1+0x188], R3 ;  /* 0x0001880301007387 */ /* 0x000fe80000100800 */
[----:B------:R-:W2:Y:S01]  /*2ae80*/  LDL.LU R29, [R1+0x258] ;  /* 0x00025800011d7983 */ /* 0x000ea20000300800 */
[----:B------:R-:W-:-:S02]  /*2ae90*/  F2FP.BF16.PACK_AB R2, R22, R23 ;  /* 0x000000171602723e */ /* 0x000fc400000010ff */
[----:B0-----:R-:W-:-:S03]  /*2aea0*/  F2FP.BF16.PACK_AB R0, R26, R27 ;  /* 0x0000001b1a00723e */ /* 0x001fc600000010ff */
[----:B------:R-:W-:Y:S04]  /*2aeb0*/  STL [R1+0x184], R2 ;  /* 0x0001840201007387 */ /* 0x000fe80000100800 */
[----:B--2---:R0:W-:Y:S04]  /*2aec0*/  STL [R1+0x1268], R29 ;  /* 0x0012681d01007387 */ /* 0x0041e80000100800 */
        /* <DEDUP_REMOVED lines=34> */
[----:B------:R-:W3:Y:S04]  /*2b0f0*/  LDL.LU R28, [R1+0x34c] ;  /* 0x00034c00011c7983 */ /* 0x000ee80000300800 */
[----:B---3--:R0:W-:Y:S04]  /*2b100*/  STL [R1+0x1264], R28 ;  /* 0x0012641c01007387 */ /* 0x0081e80000100800 */
[----:B0-----:R-:W3:Y:S04]  /*2b110*/  LDL.LU R28, [R1+0x25c] ;  /* 0x00025c00011c7983 */ /* 0x001ee80000300800 */
        /* <DEDUP_REMOVED lines=33> */
[----:B0-----:R-:W2:Y:S04]  /*2b330*/  LDL.LU R28, [R1+0x4ac] ;  /* 0x0004ac00011c7983 */ /* 0x001ea80000300800 */
[----:B------:R-:W3:Y:S04]  /*2b340*/  LDL.LU R12, [R1+0x348] ;  /* 0x00034800010c7983 */ /* 0x000ee80000300800 */
[----:B------:R-:W4:Y:S04]  /*2b350*/  LDL.LU R13, [R1+0x35c] ;  /* 0x00035c00010d7983 */ /* 0x000f280000300800 */
[----:B------:R-:W4:Y:S04]  /*2b360*/  LDL.LU R14, [R1+0x358] ;  /* 0x00035800010e7983 */ /* 0x000f280000300800 */
[----:B------:R-:W3:Y:S04]  /*2b370*/  LDL.LU R11, [R1+0x244] ;  /* 0x00024400010b7983 */ /* 0x000ee80000300800 */
        /* <DEDUP_REMOVED lines=22> */
[----:B------:R-:W3:Y:S01]  /*2b4e0*/  LDL.LU R27, [R1+0x4d0] ;  /* 0x0004d000011b7983 */ /* 0x000ee20000300800 */
[----:B--2---:R-:W-:-:S03]  /*2b4f0*/  F2FP.BF16.PACK_AB R29, R28, R29 ;  /* 0x0000001d1c1d723e */ /* 0x004fc600000010ff */
[----:B------:R-:W2:Y:S04]  /*2b500*/  LDL.LU R28, [R1+0x12ec] ;  /* 0x0012ec00011c7983 */ /* 0x000ea80000300800 */
[----:B------:R0:W-:Y:S04]  /*2b510*/  STL [R1+0x17c], R29 ;  /* 0x00017c1d01007387 */ /* 0x0001e80000100800 */
[----:B0-----:R-:W2:Y:S02]  /*2b520*/  LDL.LU R29, [R1+0x12e8] ;  /* 0x0012e800011d7983 */ /* 0x001ea40000300800 */
[----:B--2---:R-:W-:-:S02]  /*2b530*/  F2FP.BF16.PACK_AB R29, R28, R29 ;  /* 0x0000001d1c1d723e */ /* 0x004fc400000010ff */
        /* <DEDUP_REMOVED lines=64> */
[----:B------:R-:W2:Y:S01]  /*2b940*/  LDL.LU R28, [R1+0x1264] ;  /* 0x00126400011c7983 */ /* 0x000ea20000300800 */
[----:B---3--:R-:W-:Y:S02]  /*2b950*/  F2FP.BF16.PACK_AB R11, R11, R10 ;  /* 0x0000000a0b0b723e */ /* 0x008fe400000010ff */
[----:B------:R-:W-:Y:S01]  /*2b960*/  F2FP.BF16.PACK_AB R10, R15, R16 ;  /* 0x000000100f0a723e */ /* 0x000fe200000010ff */
[----:B------:R-:W-:Y:S01]  /*2b970*/  STL [R1+0x118], R29 ;  /* 0x0001181d01007387 */ /* 0x000fe20000100800 */
[----:B--2---:R-:W-:Y:S02]  /*2b980*/  F2FP.BF16.PACK_AB R28, R28, R12 ;  /* 0x0000000c1c1c723e */ /* 0x004fe400000010ff */
[----:B----4-:R-:W-:-:S03]  /*2b990*/  F2FP.BF16.PACK_AB R12, R13, R14 ;  /* 0x0000000e0d0c723e */ /* 0x010fc600000010ff */
[----:B------:R-:W-:Y:S04]  /*2b9a0*/  STL [R1+0x114], R28 ;  /* 0x0001141c01007387 */ /* 0x000fe80000100800 */
[----:B------:R0:W-:Y:S04]  /*2b9b0*/  STL [R1+0x110], R12 ;  /* 0x0001100c01007387 */ /* 0x0001e80000100800 */
[----:B------:R1:W-:Y:S04]  /*2b9c0*/  STL [R1+0x10c], R11 ;  /* 0x00010c0b01007387 */ /* 0x0003e80000100800 */
[----:B------:R2:W-:Y:S01]  /*2b9d0*/  STL [R1+0x108], R10 ;  /* 0x0001080a01007387 */ /* 0x0005e20000100800 */
[----:B0-----:R-:W-:-:S02]  /*2b9e0*/  F2FP.BF16.PACK_AB R12, R17, R18 ;  /* 0x00000012110c723e */ /* 0x001fc400000010ff */
[----:B-1----:R-:W-:-:S03]  /*2b9f0*/  F2FP.BF16.PACK_AB R11, R19, R24 ;  /* 0x00000018130b723e */ /* 0x002fc600000010ff */
[----:B------:R-:W-:Y:S01]  /*2ba00*/  STL [R1+0x104], R12 ;  /* 0x0001040c01007387 */ /* 0x000fe20000100800 */
[----:B--2---:R-:W-:Y:S02]  /*2ba10*/  F2FP.BF16.PACK_AB R10, R25, R0 ;  /* 0x00000000190a723e */ /* 0x004fe400000010ff */
[----:B------:R-:W-:Y:S01]  /*2ba20*/  F2FP.BF16.PACK_AB R0, R8, R5 ;  /* 0x000000050800723e */ /* 0x000fe200000010ff */
[----:B------:R-:W-:Y:S01]  /*2ba30*/  STL [R1+0x100], R11 ;  /* 0x0001000b01007387 */ /* 0x000fe20000100800 */
[----:B------:R-:W-:Y:S02]  /*2ba40*/  F2FP.BF16.PACK_AB R5, R7, R4 ;  /* 0x000000040705723e */ /* 0x000fe400000010ff */
[----:B------:R-:W-:Y:S01]  /*2ba50*/  F2FP.BF16.PACK_AB R4, R6, R3 ;  /* 0x000000030604723e */ /* 0x000fe200000010ff */
[----:B------:R-:W-:Y:S01]  /*2ba60*/  STL [R1+0xfc], R10 ;  /* 0x0000fc0a01007387 */ /* 0x000fe20000100800 */
[----:B------:R-:W-:-:S03]  /*2ba70*/  F2FP.BF16.PACK_AB R3, R20, R21 ;  /* 0x000000151403723e */ /* 0x000fc600000010ff */
[----:B------:R0:W-:Y:S04]  /*2ba80*/  STL [R1+0xf8], R0 ;  /* 0x0000f80001007387 */ /* 0x0001e80000100800 */
[----:B------:R-:W-:Y:S01]  /*2ba90*/  STL [R1+0xf4], R5 ;  /* 0x0000f40501007387 */ /* 0x000fe20000100800 */
[----:B0-----:R-:W-:-:S03]  /*2baa0*/  F2FP.BF16.PACK_AB R0, R9, R2 ;  /* 0x000000020900723e */ /* 0x001fc600000010ff */
[----:B------:R-:W-:Y:S04]  /*2bab0*/  STL [R1+0xf0], R4 ;  /* 0x0000f00401007387 */ /* 0x000fe80000100800 */
[----:B------:R-:W-:Y:S04]  /*2bac0*/  STL [R1+0xec], R0 ;  /* 0x0000ec0001007387 */ /* 0x000fe80000100800 */
[----:B------:R0:W-:Y:S04]  /*2bad0*/  STL [R1+0xe8], R3 ;  /* 0x0000e80301007387 */ /* 0x0001e80000100800 */
[----:B0-----:R-:W2:Y:S01]  /*2bae0*/  LDL.LU R3, [R1+0x578] ;  /* 0x0005780001037983 */ /* 0x001ea20000300800 */
[----:B------:R-:W-:-:S02]  /*2baf0*/  F2FP.BF16.PACK_AB R2, R22, R23 ;  /* 0x000000171602723e */ /* 0x000fc400000010ff */
[----:B------:R-:W-:-:S03]  /*2bb00*/  F2FP.BF16.PACK_AB R0, R26, R27 ;  /* 0x0000001b1a00723e */ /* 0x000fc600000010ff */
        /* <DEDUP_REMOVED lines=18> */
[----:B---3--:R0:W-:Y:S04]  /*2bc30*/  STL [R1+0x1244], R2 ;  /* 0x0012440201007387 */ /* 0x0081e80000100800 */
[----:B0-----:R-:W3:Y:S04]  /*2bc40*/  LDL.LU R2, [R1+0x4e4] ;  /* 0x0004e40001027983 */ /* 0x001ee80000300800 */
[----:B------:R-:W4:Y:S04]  /*2bc50*/  LDL.LU R25, [R1+0x54c] ;  /* 0x00054c0001197983 */ /* 0x000f280000300800 */
[----:B----4-:R0:W-:Y:S04]  /*2bc60*/  STL [R1+0x1220], R25 ;  /* 0x0012201901007387 */ /* 0x0101e80000100800 */
[----:B0-----:R-:W4:Y:S04]  /*2bc70*/  LDL.LU R25, [R1+0x598] ;  /* 0x0005980001197983 */ /* 0x001f280000300800 */
        /* <DEDUP_REMOVED lines=8> */
[----:B------:R-:W2:Y:S04]  /*2bd00*/  LDL.LU R24, [R1+0x548] ;  /* 0x0005480001187983 */ /* 0x000ea80000300800 */
[----:B--2---:R0:W-:Y:S04]  /*2bd10*/  STL [R1+0x1224], R24 ;  /* 0x0012241801007387 */ /* 0x0041e80000100800 */
[----:B0-----:R-:W2:Y:S04]  /*2bd20*/  LDL.LU R24, [R1+0x59c] ;  /* 0x00059c0001187983 */ /* 0x001ea80000300800 */
[----:B--2---:R0:W-:Y:S04]  /*2bd30*/  STL [R1+0x122c], R24 ;  /* 0x00122c1801007387 */ /* 0x0041e80000100800 */
[----:B0-----:R-:W2:Y:S04]  /*2bd40*/  LDL.LU R24, [R1+0x58c] ;  /* 0x00058c0001187983 */ /* 0x001ea80000300800 */
[----:B--2---:R0:W-:Y:S04]  /*2bd50*/  STL [R1+0x1234], R24 ;  /* 0x0012341801007387 */ /* 0x0041e80000100800 */
[----:B0-----:R-:W2:Y:S01]  /*2bd60*/  LDL.LU R24, [R1+0x574] ;  /* 0x0005740001187983 */ /* 0x001ea20000300800 */
[----:B------:R-:W-:-:S03]  /*2bd70*/  F2FP.BF16.PACK_AB R3, R9, R3 ;  /* 0x000000030903723e */ /* 0x000fc600000010ff */
[----:B--2---:R0:W-:Y:S04]  /*2bd80*/  STL [R1+0x123c], R24 ;  /* 0x00123c1801007387 */ /* 0x0041e80000100800 */
[----:B0-----:R-:W2:Y:S04]  /*2bd90*/  LDL.LU R24, [R1+0x534] ;  /* 0x0005340001187983 */ /* 0x001ea80000300800 */
        /* <DEDUP_REMOVED lines=36> */
[----:B------:R-:W3:Y:S04]  /*2bfe0*/  LDL.LU R9, [R1+0x1248] ;  /* 0x0012480001097983 */ /* 0x000ee80000300800 */
[----:B------:R0:W-:Y:S04]  /*2bff0*/  STL [R1+0xd0], R3 ;  /* 0x0000d00301007387 */ /* 0x0001e80000100800 */
[----:B0-----:R-:W2:Y:S01]  /*2c000*/  LDL.LU R3, [R1+0x61c] ;  /* 0x00061c0001037983 */ /* 0x001ea20000300800 */
[----:B---3--:R-:W-:-:S03]  /*2c010*/  F2FP.BF16.PACK_AB R9, R2, R9 ;  /* 0x000000090209723e */ /* 0x008fc600000010ff */
[----:B------:R-:W4:Y:S04]  /*2c020*/  LDL.LU R2, [R1+0x1244] ;  /* 0x0012440001027983 */ /* 0x000f280000300800 */
[----:B------:R0:W-:Y:S04]  /*2c030*/  STL [R1+0xac], R9 ;  /* 0x0000ac0901007387 */ /* 0x0001e80000100800 */
[----:B0-----:R-:W3:Y:S01]  /*2c040*/  LDL.LU R9, [R1+0x62c] ;  /* 0x00062c0001097983 */ /* 0x001ee20000300800 */
[----:B----4-:R-:W-:-:S03]  /*2c050*/  F2FP.BF16.PACK_AB R2, R25, R2 ;  /* 0x000000021902723e */ /* 0x010fc600000010ff */
[----:B------:R-:W4:Y:S04]  /*2c060*/  LDL.LU R25, [R1+0x1240] ;  /* 0x0012400001197983 */ /* 0x000f280000300800 */
[----:B------:R0:W-:Y:S04]  /*2c070*/  STL [R1+0xa8], R2 ;  /* 0x0000a80201007387 */ /* 0x0001e80000100800 */
[----:B0-----:R-:W2:Y:S01]  /*2c080*/  LDL.LU R2, [R1+0x63c] ;  /* 0x00063c0001027983 */ /* 0x001ea20000300800 */
[----:B----4-:R-:W-:-:S03]  /*2c090*/  F2FP.BF16.PACK_AB R25, R24, R25 ;  /* 0x000000191819723e */ /* 0x010fc600000010ff */
[----:B------:R-:W4:Y:S04]  /*2c0a0*/  LDL.LU R24, [R1+0x123c] ;  /* 0x00123c0001187983 */ /* 0x000f280000300800 */
[----:B------:R0:W-:Y:S04]  /*2c0b0*/  STL [R1+0xa4], R25 ;  /* 0x0000a41901007387 */ /* 0x0001e80000100800 */
[----:B0-----:R-:W4:Y:S02]  /*2c0c0*/  LDL.LU R25, [R1+0x1238] ;  /* 0x0012380001197983 */ /* 0x001f240000300800 */
[----:B----4-:R-:W-:-:S02]  /*2c0d0*/  F2FP.BF16.PACK_AB R25, R24, R25 ;  /* 0x000000191819723e */ /* 0x010fc400000010ff */
        /* <DEDUP_REMOVED lines=10> */
[----:B0-----:R-:W4:Y:S01]  /*2c180*/  LDL.LU R25, [R1+0x1220] ;  /* 0x0012200001197983 */ /* 0x001f220000300800 */
[----:B------:R-:W-:Y:S02]  /*2c190*/  F2FP.BF16.PACK_AB R18, R19, R18 ;  /* 0x000000121312723e */ /* 0x000fe400000010ff */
[----:B------:R-:W-:-:S02]  /*2c1a0*/  F2FP.BF16.PACK_AB R16, R17, R16 ;  /* 0x000000101110723e */ /* 0x000fc400000010ff */
[----:B------:R-:W-:Y:S02]  /*2c1b0*/  F2FP.BF16.PACK_AB R10, R15, R10 ;  /* 0x0000000a0f0a723e */ /* 0x000fe400000010ff */
[----:B------:R-:W-:Y:S02]  /*2c1c0*/  F2FP.BF16.PACK_AB R14, R11, R14 ;  /* 0x0000000e0b0e723e */ /* 0x000fe400000010ff */
[----:B----4-:R-:W-:Y:S02]  /*2c1d0*/  F2FP.BF16.PACK_AB R24, R25, R24 ;  /* 0x000000181918723e */ /* 0x010fe400000010ff */
[----:B------:R-:W4:Y:S04]  /*2c1e0*/  LDL.LU R25, [R1+0x121c] ;  /* 0x00121c0001197983 */ /* 0x000f280000300800 */
[----:B------:R0:W-:Y:S04]  /*2c1f0*/  STL [R1+0xb4], R24 ;  /* 0x0000b41801007387 */ /* 0x0001e80000100800 */
[----:B0-----:R-:W2:Y:S04]  /*2c200*/  LDL.LU R24, [R1+0x1218] ;  /* 0x0012180001187983 */ /* 0x001ea80000300800 */
[----:B------:R-:W3:Y:S04]  /*2c210*/  LDL.LU R19, [R1+0x1214] ;  /* 0x0012140001137983 */ /* 0x000ee80000300800 */
[----:B------:R0:W-:Y:S04]  /*2c220*/  STL [R1+0xb0], R18 ;  /* 0x0000b01201007387 */ /* 0x0001e80000100800 */
[----:B0-----:R-:W3:Y:S04]  /*2c230*/  LDL.LU R18, [R1+0x1210] ;  /* 0x0012100001127983 */ /* 0x001ee80000300800 */
[----:B------:R-:W3:Y:S04]  /*2c240*/  LDL.LU R17, [R1+0x120c] ;  /* 0x00120c0001117983 */ /* 0x000ee80000300800 */
[----:B------:R0:W-:Y:S04]  /*2c250*/  STL [R1+0xcc], R16 ;  /* 0x0000cc1001007387 */ /* 0x0001e80000100800 */
[----:B0-----:R-:W3:Y:S04]  /*2c260*/  LDL.LU R16, [R1+0x1208] ;  /* 0x0012080001107983 */ /* 0x001ee80000300800 */
[----:B------:R-:W3:Y:S04]  /*2c270*/  LDL.LU R15, [R1+0x1204] ;  /* 0x00120400010f7983 */ /* 0x000ee80000300800 */
[----:B------:R0:W-:Y:S04]  /*2c280*/  STL [R1+0xc8], R10 ;  /* 0x0000c80a01007387 */ /* 0x0001e80000100800 */
[----:B0-----:R-:W3:Y:S04]  /*2c290*/  LDL.LU R10, [R1+0x1200] ;  /* 0x00120000010a7983 */ /* 0x001ee80000300800 */
[----:B------:R-:W3:Y:S01]  /*2c2a0*/  LDL.LU R11, [R1+0x11fc] ;  /* 0x0011fc00010b7983 */ /* 0x000ee20000300800 */
[----:B------:R-:W-:-:S02]  /*2c2b0*/  F2FP.BF16.PACK_AB R27, R12, R27 ;  /* 0x0000001b0c1b723e */ /* 0x000fc400000010ff */
[----:B------:R-:W-:Y:S01]  /*2c2c0*/  F2FP.BF16.PACK_AB R28, R29, R28 ;  /* 0x0000001c1d1c723e */ /* 0x000fe200000010ff */
[----:B------:R0:W-:Y:S01]  /*2c2d0*/  STL [R1+0xc4], R14 ;  /* 0x0000c40e01007387 */ /* 0x0001e20000100800 */
[----:B------:R-:W-:Y:S02]  /*2c2e0*/  F2FP.BF16.PACK_AB R26, R13, R26 ;  /* 0x0000001a0d1a723e */ /* 0x000fe400000010ff */
[----:B------:R-:W-:Y:S02]  /*2c2f0*/  F2FP.BF16.PACK_AB R23, R5, R23 ;  /* 0x000000170517723e */ /* 0x000fe400000010ff */
[----:B------:R-:W-:Y:S02]  /*2c300*/  F2FP.BF16.PACK_AB R22, R7, R22 ;  /* 0x000000160716723e */ /* 0x000fe400000010ff */
[----:B------:R-:W-:Y:S01]  /*2c310*/  F2FP.BF16.PACK_AB R21, R4, R21 ;  /* 0x000000150415723e */ /* 0x000fe200000010ff */
[----:B0-----:R-:W3:Y:S01]  /*2c320*/  LDL.LU R14, [R1+0x11f8] ;  /* 0x0011f800010e7983 */ /* 0x001ee20000300800 */
[----:B------:R-:W-:-:S03]  /*2c330*/  F2FP.BF16.PACK_AB R20, R6, R20 ;  /* 0x000000140614723e */ /* 0x000fc600000010ff */
[----:B------:R-:W-:Y:S04]  /*2c340*/  STL [R1+0x1100], R27 ;  /* 0x0011001b01007387 */ /* 0x000fe80000100800 */
[----:B------:R-:W-:Y:S04]  /*2c350*/  STL [R1+0xc0], R28 ;  /* 0x0000c01c01007387 */ /* 0x000fe80000100800 */
[----:B------:R-:W-:Y:S01]  /*2c360*/  STL [R1+0x1104], R26 ;  /* 0x0011041a01007387 */ /* 0x000fe20000100800 */
[----:B----4-:R-:W-:-:S05]  /*2c370*/  F2FP.BF16.PACK_AB R25, R0, R25 ;  /* 0x000000190019723e */ /* 0x010fca00000010ff */
[----:B------:R-:W-:Y:S01]  /*2c380*/  STL [R1+0x1108], R25 ;  /* 0x0011081901007387 */ /* 0x000fe20000100800 */
[----:B--2---:R-:W-:Y:S02]  /*2c390*/  F2FP.BF16.PACK_AB R24, R8, R24 ;  /* 0x000000180818723e */ /* 0x004fe400000010ff */
[----:B---3--:R-:W-:-:S03]  /*2c3a0*/  F2FP.BF16.PACK_AB R19, R3, R19 ;  /* 0x000000130313723e */ /* 0x008fc600000010ff */
[----:B------:R-:W-:Y:S04]  /*2c3b0*/  STL [R1+0x110c], R24 ;  /* 0x00110c1801007387 */ /* 0x000fe80000100800 */
[----:B------:R-:W-:Y:S04]  /*2c3c0*/  STL [R1+0x1110], R23 ;  /* 0x0011101701007387 */ /* 0x000fe80000100800 */
[----:B------:R-:W-:Y:S01]  /*2c3d0*/  STL [R1+0x1114], R22 ;  /* 0x0011141601007387 */ /* 0x000fe20000100800 */
[----:B------:R-:W-:-:S03]  /*2c3e0*/  F2FP.BF16.PACK_AB R18, R9, R18 ;  /* 0x000000120912723e */ /* 0x000fc600000010ff */
[----:B------:R-:W-:Y:S01]  /*2c3f0*/  STL [R1+0x1118], R21 ;  /* 0x0011181501007387 */ /* 0x000fe20000100800 */
[----:B------:R-:W-:-:S03]  /*2c400*/  F2FP.BF16.PACK_AB R17, R2, R17 ;  /* 0x000000110211723e */ /* 0x000fc600000010ff */
[----:B------:R-:W-:Y:S04]  /*2c410*/  STL [R1+0x111c], R20 ;  /* 0x00111c1401007387 */ /* 0x000fe80000100800 */
[----:B------:R-:W-:Y:S04]  /*2c420*/  STL [R1+0x1120], R19 ;  /* 0x0011201301007387 */ /* 0x000fe80000100800 */
[----:B------:R-:W-:Y:S04]  /*2c430*/  STL [R1+0x1124], R18 ;  /* 0x0011241201007387 */ /* 0x000fe80000100800 */
[----:B------:R-:W-:Y:S01]  /*2c440*/  STL [R1+0x1128], R17 ;  /* 0x0011281101007387 */ /* 0x000fe20000100800 */
[----:B------:R-:W-:-:S05]  /*2c450*/  F2FP.BF16.PACK_AB R16, R16, R15 ;  /* 0x0000000f1010723e */ /* 0x000fca00000010ff */
[----:B------:R-:W-:Y:S04]  /*2c460*/  STL [R1+0x112c], R16 ;  /* 0x00112c1001007387 */ /* 0x000fe80000100800 */
[----:B------:R-:W2:Y:S04]  /*2c470*/  LDL.LU R13, [R1+0x624] ;  /* 0x00062400010d7983 */ /* 0x000ea80000300800 */
[----:B------:R-:W3:Y:S01]  /*2c480*/  LDL.LU R12, [R1+0x634] ;  /* 0x00063400010c7983 */ /* 0x000ee20000300800 */
[----:B------:R-:W-:-:S03]  /*2c490*/  F2FP.BF16.PACK_AB R15, R11, R10 ;  /* 0x0000000a0b0f723e */ /* 0x000fc600000010ff */
[----:B------:R-:W4:Y:S04]  /*2c4a0*/  LDL.LU R11, [R1+0x5b8] ;  /* 0x0005b800010b7983 */ /* 0x000f280000300800 */
[----:B----4-:R0:W-:Y:S04]  /*2c4b0*/  STL [R1+0x11ec], R11 ;  /* 0x0011ec0b01007387 */ /* 0x0101e80000100800 */
[----:B0-----:R-:W4:Y:S04]  /*2c4c0*/  LDL.LU R11, [R1+0x644] ;  /* 0x00064400010b7983 */ /* 0x001f280000300800 */
[----:B------:R-:W2:Y:S04]  /*2c4d0*/  LDL.LU R10, [R1+0x5c8] ;  /* 0x0005c800010a7983 */ /* 0x000ea80000300800 */
[----:B--2---:R0:W-:Y:S04]  /*2c4e0*/  STL [R1+0x11e8], R10 ;  /* 0x0011e80a01007387 */ /* 0x0041e80000100800 */
[----:B0-----:R-:W2:Y:S04]  /*2c4f0*/  LDL.LU R10, [R1+0x5bc] ;  /* 0x0005bc00010a7983 */ /* 0x001ea80000300800 */
[----:B------:R-:W2:Y:S01]  /*2c500*/  LDL.LU R9, [R1+0x5d8] ;  /* 0x0005d80001097983 */ /* 0x000ea20000300800 */
        /* <DEDUP_REMOVED lines=39> */
[----:B------:R-:W2:Y:S04]  /*2c780*/  LDL.LU R10, [R1+0x11e8] ;  /* 0x0011e800010a7983 */ /* 0x000ea80000300800 */
[----:B------:R0:W-:Y:S04]  /*2c790*/  STL [R1+0x1140], R11 ;  /* 0x0011400b01007387 */ /* 0x0001e80000100800 */
[----:B0-----:R-:W4:Y:S01]  /*2c7a0*/  LDL.LU R11, [R1+0x5dc] ;  /* 0x0005dc00010b7983 */ /* 0x001f220000300800 */
[----:B--2---:R-:W-:-:S03]  /*2c7b0*/  F2FP.BF16.PACK_AB R10, R9, R10 ;  /* 0x0000000a090a723e */ /* 0x004fc600000010ff */
[----:B------:R-:W4:Y:S01]  /*2c7c0*/  LDL.LU R9, [R1+0x11e4] ;  /* 0x0011e40001097983 */ /* 0x000f220000300800 */
[----:B------:R-:W-:Y:S02]  /*2c7d0*/  F2FP.BF16.PACK_AB R8, R12, R8 ;  /* 0x000000080c08723e */ /* 0x000fe400000010ff */
[----:B---3--:R-:W-:Y:S01]  /*2c7e0*/  F2FP.BF16.PACK_AB R7, R13, R7 ;  /* 0x000000070d07723e */ /* 0x008fe200000010ff */
[----:B------:R-:W-:Y:S01]  /*2c7f0*/  STL [R1+0x1144], R10 ;  /* 0x0011440a01007387 */ /* 0x000fe20000100800 */
[----:B------:R-:W-:Y:S02]  /*2c800*/  F2FP.BF16.PACK_AB R6, R14, R6 ;  /* 0x000000060e06723e */ /* 0x000fe400000010ff */
[----:B------:R-:W-:Y:S02]  /*2c810*/  F2FP.BF16.PACK_AB R5, R15, R5 ;  /* 0x000000050f05723e */ /* 0x000fe400000010ff */
[----:B------:R-:W-:Y:S02]  /*2c820*/  F2FP.BF16.PACK_AB R4, R16, R4 ;  /* 0x000000041004723e */ /* 0x000fe400000010ff */
[----:B----4-:R-:W-:-:S05]  /*2c830*/  F2FP.BF16.PACK_AB R9, R11, R9 ;  /* 0x000000090b09723e */ /* 0x010fca00000010ff */
[----:B------:R-:W-:Y:S04]  /*2c840*/  STL [R1+0x1148], R9 ;  /* 0x0011480901007387 */ /* 0x000fe80000100800 */
[----:B------:R-:W-:Y:S04]  /*2c850*/  STL [R1+0x114c], R8 ;  /* 0x00114c0801007387 */ /* 0x000fe80000100800 */
[----:B------:R-:W-:Y:S04]  /*2c860*/  STL [R1+0x1150], R7 ;  /* 0x0011500701007387 */ /* 0x000fe80000100800 */
[----:B------:R0:W-:Y:S04]  /*2c870*/  STL [R1+0x1154], R6 ;  /* 0x0011540601007387 */ /* 0x0001e80000100800 */
[----:B------:R1:W-:Y:S04]  /*2c880*/  STL [R1+0x1158], R5 ;  /* 0x0011580501007387 */ /* 0x0003e80000100800 */
[----:B------:R2:W-:Y:S01]  /*2c890*/  STL [R1+0x115c], R4 ;  /* 0x00115c0401007387 */ /* 0x0005e20000100800 */
[----:B0-----:R-:W-:-:S02]  /*2c8a0*/  F2FP.BF16.PACK_AB R6, R19, R20 ;  /* 0x000000141306723e */ /* 0x001fc400000010ff */
[----:B-1----:R-:W-:Y:S02]  /*2c8b0*/  F2FP.BF16.PACK_AB R5, R17, R18 ;  /* 0x000000121105723e */ /* 0x002fe400000010ff */
[----:B--2---:R-:W-:-:S03]  /*2c8c0*/  F2FP.BF16.PACK_AB R4, R21, R22 ;  /* 0x000000161504723e */ /* 0x004fc600000010ff */
[----:B------:R0:W-:Y:S04]  /*2c8d0*/  STL [R1+0xc], R5 ;  /* 0x00000c0501007387 */ /* 0x0001e80000100800 */
[----:B------:R1:W-:Y:S04]  /*2c8e0*/  STL [R1+0x8], R6 ;  /* 0x0000080601007387 */ /* 0x0003e80000100800 */
[----:B------:R2:W-:Y:S01]  /*2c8f0*/  STL [R1+0x4], R4 ;  /* 0x0000040401007387 */ /* 0x0005e20000100800 */
[----:B0-----:R-:W-:Y:S02]  /*2c900*/  F2FP.BF16.PACK_AB R5, R23, R24 ;  /* 0x000000181705723e */ /* 0x001fe400000010ff */
[----:B-1----:R-:W-:-:S03]  /*2c910*/  F2FP.BF16.PACK_AB R6, R25, R26 ;  /* 0x0000001a1906723e */ /* 0x002fc600000010ff */
[----:B------:R-:W-:Y:S01]  /*2c920*/  STL [R1], R5 ;  /* 0x0000000501007387 */ /* 0x000fe20000100800 */
[----:B--2---:R-:W-:-:S03]  /*2c930*/  F2FP.BF16.PACK_AB R4, R27, R29 ;  /* 0x0000001d1b04723e */ /* 0x004fc600000010ff */
[----:B------:R-:W-:Y:S04]  /*2c940*/  STL [R1+0x1c], R6 ;  /* 0x00001c0601007387 */ /* 0x000fe80000100800 */
[----:B------:R0:W-:Y:S04]  /*2c950*/  STL [R1+0x18], R4 ;  /* 0x0000180401007387 */ /* 0x0001e80000100800 */
[----:B0-----:R-:W2:Y:S01]  /*2c960*/  LDL.LU R4, [R1+0x748] ;  /* 0x0007480001047983 */ /* 0x001ea20000300800 */
[----:B------:R-:W-:Y:S02]  /*2c970*/  F2FP.BF16.PACK_AB R5, R28, R0 ;  /* 0x000000001c05723e */ /* 0x000fe400000010ff */
        /* <DEDUP_REMOVED lines=163> */
[----:B----4-:R-:W-:-:S03]  /*2d3b0*/  F2FP.BF16.PACK_AB R8, R7, R8 ;  /* 0x000000080708723e */ /* 0x010fc600000010ff */
[----:B------:R0:W-:Y:S01]  /*2d3c0*/  STL [R1+0x6c], R4 ;  /* 0x00006c0401007387 */ /* 0x0001e20000100800 */
[----:B---3--:R-:W-:Y:S02]  /*2d3d0*/  F2FP.BF16.PACK_AB R10, R9, R10 ;  /* 0x0000000a090a723e */ /* 0x008fe400000010ff */
[----:B------:R-:W-:Y:S01]  /*2d3e0*/  F2FP.BF16.PACK_AB R12, R11, R12 ;  /* 0x0000000c0b0c723e */ /* 0x000fe200000010ff */
[----:B0-----:R0:W5:Y:S01]  /*2d3f0*/  LDL.LU R4, [R1+0x115c] ;  /* 0x00115c0001047983 */ /* 0x0011620000300800 */
[----:B------:R-:W-:Y:S02]  /*2d400*/  F2FP.BF16.PACK_AB R14, R13, R14 ;  /* 0x0000000e0d0e723e */ /* 0x000fe400000010ff */
[----:B------:R-:W-:Y:S02]  /*2d410*/  F2FP.BF16.PACK_AB R16, R15, R16 ;  /* 0x000000100f10723e */ /* 0x000fe400000010ff */
[----:B------:R-:W-:Y:S02]  /*2d420*/  F2FP.BF16.PACK_AB R18, R17, R18 ;  /* 0x000000121112723e */ /* 0x000fe400000010ff */
[----:B------:R-:W-:-:S02]  /*2d430*/  F2FP.BF16.PACK_AB R20, R19, R20 ;  /* 0x000000141314723e */ /* 0x000fc400000010ff */
[----:B------:R-:W-:Y:S02]  /*2d440*/  F2FP.BF16.PACK_AB R22, R21, R22 ;  /* 0x000000161516723e */ /* 0x000fe400000010ff */
[----:B------:R-:W-:Y:S02]  /*2d450*/  F2FP.BF16.PACK_AB R24, R23, R24 ;  /* 0x000000181718723e */ /* 0x000fe400000010ff */
[----:B------:R-:W-:Y:S02]  /*2d460*/  F2FP.BF16.PACK_AB R26, R25, R26 ;  /* 0x0000001a191a723e */ /* 0x000fe400000010ff */
[----:B------:R-:W-:Y:S02]  /*2d470*/  F2FP.BF16.PACK_AB R28, R27, R28 ;  /* 0x0000001c1b1c723e */ /* 0x000fe400000010ff */
[----:B------:R-:W-:Y:S02]  /*2d480*/  F2FP.BF16.PACK_AB R0, R29, R0 ;  /* 0x000000001d00723e */ /* 0x000fe400000010ff */
[----:B--2---:R-:W-:-:S02]  /*2d490*/  F2FP.BF16.PACK_AB R6, R5, R6 ;  /* 0x000000060506723e */ /* 0x004fc400000010ff */
[----:B------:R0:W5:Y:S04]  /*2d4a0*/  LDL.LU R5, [R1+0x1158] ;  /* 0x0011580001057983 */ /* 0x0001680000300800 */
[----:B------:R1:W-:Y:S04]  /*2d4b0*/  STL [R1+0x68], R6 ;  /* 0x0000680601007387 */ /* 0x0003e80000100800 */
[----:B-1----:R0:W5:Y:S04]  /*2d4c0*/  LDL.LU R6, [R1+0x1154] ;  /* 0x0011540001067983 */ /* 0x0021680000300800 */
        /* <DEDUP_REMOVED lines=32> */
[----:B-1----:R-:W2:Y:S04]  /*2d6d0*/  LDL.LU R28, [R1+0x10fc] ;  /* 0x0010fc00011c7983 */ /* 0x002ea80000300800 */
[----:B------:R-:W2:Y:S01]  /*2d6e0*/  LDL.LU R29, [R1+0x10f8] ;  /* 0x0010f800011d7983 */ /* 0x000ea20000300800 */
[----:B------:R-:W-:-:S03]  /*2d6f0*/  F2FP.BF16.PACK_AB R2, R3, R2 ;  /* 0x000000020302723e */ /* 0x000fc600000010ff */
[----:B------:R2:W-:Y:S02]  /*2d700*/  STL [R1+0x98], R0 ;  /* 0x0000980001007387 */ /* 0x0005e40000100800 */
[----:B--2---:R-:W-:-:S05]  /*2d710*/  F2FP.BF16.PACK_AB R0, R29, R28 ;  /* 0x0000001c1d00723e */ /* 0x004fca00000010ff */
[----:B------:R0:W-:Y:S04]  /*2d720*/  STL [R1+0x90], R0 ;  /* 0x0000900001007387 */ /* 0x0001e80000100800 */
[----:B------:R0:W-:Y:S02]  /*2d730*/  STL [R1+0x94], R2 ;  /* 0x0000940201007387 */ /* 0x0001e40000100800 */
.L_x_0:
[----:B-----5:R2:W-:Y:S04]  /*2d740*/  STL.64 [R1+0x1270], R6 ;  /* 0x0012700601007387 */ /* 0x0205e80000100a00 */
[----:B--2---:R-:W2:Y:S04]  /*2d750*/  LDL R7, [R1+0x7d8] ;  /* 0x0007d80001077983 */ /* 0x004ea80000100800 */
[----:B------:R-:W-:Y:S04]  /*2d760*/  STL.64 [R1+0x1268], R4 ;  /* 0x0012680401007387 */ /* 0x000fe80000100a00 */
[----:B------:R-:W-:Y:S04]  /*2d770*/  STL.64 [R1+0x1260], R10 ;  /* 0x0012600a01007387 */ /* 0x000fe80000100a00 */
[----:B------:R-:W-:Y:S04]  /*2d780*/  STL.64 [R1+0x1258], R8 ;  /* 0x0012580801007387 */ /* 0x000fe80000100a00 */
[----:B------:R-:W-:Y:S04]  /*2d790*/  STL.64 [R1+0x1250], R14 ;  /* 0x0012500e01007387 */ /* 0x000fe80000100a00 */
[----:B------:R3:W-:Y:S04]  /*2d7a0*/  STL.64 [R1+0x1248], R12 ;  /* 0x0012480c01007387 */ /* 0x0007e80000100a00 */
[----:B------:R4:W-:Y:S04]  /*2d7b0*/  STL.64 [R1+0x1240], R18 ;  /* 0x0012401201007387 */ /* 0x0009e80000100a00 */
[----:B------:R-:W-:Y:S04]  /*2d7c0*/  STL.64 [R1+0x1238], R16 ;  /* 0x0012381001007387 */ /* 0x000fe80000100a00 */
[----:B------:R-:W-:Y:S04]  /*2d7d0*/  STL.64 [R1+0x1230], R22 ;  /* 0x0012301601007387 */ /* 0x000fe80000100a00 */
[----:B------:R-:W-:Y:S04]  /*2d7e0*/  STL.64 [R1+0x1228], R20 ;  /* 0x0012281401007387 */ /* 0x000fe80000100a00 */
[----:B------:R-:W-:Y:S04]  /*2d7f0*/  STL.64 [R1+0x1220], R26 ;  /* 0x0012201a01007387 */ /* 0x000fe80000100a00 */
[----:B------:R-:W-:Y:S04]  /*2d800*/  STL.64 [R1+0x1218], R24 ;  /* 0x0012181801007387 */ /* 0x000fe80000100a00 */
[----:B---3--:R-:W3:Y:S04]  /*2d810*/  LDL.LU R12, [R1+0x20] ;  /* 0x00002000010c7983 */ /* 0x008ee80000300800 */
[----:B------:R-:W3:Y:S04]  /*2d820*/  LDL.LU R13, [R1+0x24] ;  /* 0x00002400010d7983 */ /* 0x000ee80000300800 */
[----:B------:R-:W3:Y:S04]  /*2d830*/  LDL.LU R14, [R1+0x28] ;  /* 0x00002800010e7983 */ /* 0x000ee80000300800 */
[----:B------:R-:W3:Y:S04]  /*2d840*/  LDL.LU R15, [R1+0x2c] ;  /* 0x00002c00010f7983 */ /* 0x000ee80000300800 */
[----:B----4-:R-:W4:Y:S02]  /*2d850*/  S2R R19, SR_TID.X ;  /* 0x0000000000137919 */ /* 0x010f240000002100 */
[----:B0---4-:R-:W-:-:S02]  /*2d860*/  IMAD.SHL.U32 R2, R19, 0x8, RZ ;  /* 0x0000000813027824 */ /* 0x011fc400078e00ff */
[C---:B-1----:R-:W-:Y:S02]  /*2d870*/  IMAD.SHL.U32 R0, R19.reuse, 0x100, RZ ;  /* 0x0000010013007824 */ /* 0x042fe400078e00ff */
[C---:B------:R-:W-:Y:S01]  /*2d880*/  IMAD.SHL.U32 R3, R19.reuse, 0x4, RZ ;  /* 0x0000000413037824 */ /* 0x040fe200078e00ff */
[----:B------:R-:W-:Y:S01]  /*2d890*/  LOP3.LUT R2, R2, 0x300, RZ, 0xc0, !PT ;  /* 0x0000030002027812 */ /* 0x000fe200078ec0ff */
[C---:B------:R-:W-:Y:S01]  /*2d8a0*/  IMAD.SHL.U32 R28, R19.reuse, 0x20, RZ ;  /* 0x00000020131c7824 */ /* 0x040fe200078e00ff */
[----:B------:R-:W-:Y:S01]  /*2d8b0*/  LOP3.LUT R0, R0, 0x1800, RZ, 0xc0, !PT ;  /* 0x0000180000007812 */ /* 0x000fe200078ec0ff */
[----:B------:R-:W-:Y:S01]  /*2d8c0*/  IMAD.SHL.U32 R29, R19, 0x400, RZ ;  /* 0x00000400131d7824 */ /* 0x000fe200078e00ff */
[----:B------:R-:W-:Y:S02]  /*2d8d0*/  LOP3.LUT R2, R2, 0x70, R3, 0xf8, !PT ;  /* 0x0000007002027812 */ /* 0x000fe400078ef803 */
[----:B------:R-:W-:Y:S02]  /*2d8e0*/  LOP3.LUT R0, R0, 0x60, R28, 0xf8, !PT ;  /* 0x0000006000007812 */ /* 0x000fe400078ef81c */
[----:B--2---:R-:W-:-:S02]  /*2d8f0*/  IADD3 R3, R7, 0x1, RZ ;  /* 0x0000000107037810 */ /* 0x004fc40007ffe0ff */
[----:B------:R-:W-:Y:S01]  /*2d900*/  IADD3 R28, R7, 0x2, RZ ;  /* 0x00000002071c7810 */ /* 0x000fe20007ffe0ff */
[----:B---3--:R-:W-:Y:S04]  /*2d910*/  STL.64 [R1+0x1280], R14 ;  /* 0x0012800e01007387 */ /* 0x008fe80000100a00 */
[----:B------:R-:W-:Y:S04]  /*2d920*/  STL.64 [R1+0x1278], R12 ;  /* 0x0012780c01007387 */ /* 0x000fe80000100a00 */
[----:B------:R-:W2:Y:S04]  /*2d930*/  LDL.LU R4, [R1+0x40] ;  /* 0x0000400001047983 */ /* 0x000ea80000300800 */
[----:B------:R-:W2:Y:S04]  /*2d940*/  LDL.LU R5, [R1+0x44] ;  /* 0x0000440001057983 */ /* 0x000ea80000300800 */
[----:B------:R-:W3:Y:S04]  /*2d950*/  LDL.LU R6, [R1+0x48] ;  /* 0x0000480001067983 */ /* 0x000ee80000300800 */
[----:B------:R-:W3:Y:S04]  /*2d960*/  LDL.LU R7, [R1+0x4c] ;  /* 0x00004c0001077983 */ /* 0x000ee80000300800 */
[----:B------:R-:W-:Y:S06]  /*2d970*/  BAR.SYNC.DEFER_BLOCKING 0x0 ;  /* 0x0000000000007b1d */ /* 0x000fec0000010000 */
[----:B---3--:R-:W-:Y:S04]  /*2d980*/  STL.64 [R1+0x1290], R6 ;  /* 0x0012900601007387 */ /* 0x008fe80000100a00 */
[----:B--2---:R0:W-:Y:S04]  /*2d990*/  STL.64 [R1+0x1288], R4 ;  /* 0x0012880401007387 */ /* 0x0041e80000100a00 */
[----:B0-----:R-:W2:Y:S04]  /*2d9a0*/  LDL.LU R4, [R1+0x60] ;  /* 0x0000600001047983 */ /* 0x001ea80000300800 */
[----:B------:R-:W2:Y:S04]  /*2d9b0*/  LDL.LU R5, [R1+0x64] ;  /* 0x0000640001057983 */ /* 0x000ea80000300800 */
[----:B------:R-:W3:Y:S04]  /*2d9c0*/  LDL.LU R6, [R1+0x68] ;  /* 0x0000680001067983 */ /* 0x000ee80000300800 */
[----:B------:R-:W3:Y:S04]  /*2d9d0*/  LDL.LU R7, [R1+0x6c] ;  /* 0x00006c0001077983 */ /* 0x000ee80000300800 */
        /* <DEDUP_REMOVED lines=16> */
[----:B------:R-:W2:Y:S04]  /*2dae0*/  LDL.LU R6, [R1+0x98] ;  /* 0x0000980001067983 */ /* 0x000ea80000300800 */
[----:B------:R-:W2:Y:S04]  /*2daf0*/  LDL.LU R7, [R1+0x9c] ;  /* 0x00009c0001077983 */ /* 0x000ea80000300800 */
[----:B------:R-:W3:Y:S04]  /*2db00*/  LDL.LU R12, [R1+0x50] ;  /* 0x00005000010c7983 */ /* 0x000ee80000300800 */
[----:B------:R-:W3:Y:S04]  /*2db10*/  LDL.LU R13, [R1+0x54] ;  /* 0x00005400010d7983 */ /* 0x000ee80000300800 */
[----:B------:R-:W3:Y:S04]  /*2db20*/  LDL.LU R14, [R1+0x58] ;  /* 0x00005800010e7983 */ /* 0x000ee80000300800 */
[----:B------:R-:W3:Y:S04]  /*2db30*/  LDL.LU R15, [R1+0x5c] ;  /* 0x00005c00010f7983 */ /* 0x000ee80000300800 */
[----:B------:R-:W4:Y:S04]  /*2db40*/  LDL.LU R8, [R1+0x30] ;  /* 0x0000300001087983 */ /* 0x000f280000300800 */
[----:B------:R-:W4:Y:S04]  /*2db50*/  LDL.LU R9, [R1+0x34] ;  /* 0x0000340001097983 */ /* 0x000f280000300800 */
[----:B------:R-:W4:Y:S01]  /*2db60*/  LDL.LU R10, [R1+0x38] ;  /* 0x00003800010a7983 */ /* 0x000f220000300800 */
[----:B------:R-:W-:-:S03]  /*2db70*/  LOP3.LUT R0, R0, R2, RZ, 0x3c, !PT ;  /* 0x0000000200007212 */ /* 0x000fc600078e3cff */
[----:B------:R-:W4:Y:S04]  /*2db80*/  LDL.LU R11, [R1+0x3c] ;  /* 0x00003c00010b7983 */ /* 0x000f280000300800 */
[----:B------:R-:W3:Y:S04]  /*2db90*/  LDL.LU R24, [R1] ;  /* 0x0000000001187983 */ /* 0x000ee80000300800 */
[----:B------:R-:W3:Y:S04]  /*2dba0*/  LDL.LU R25, [R1+0x4] ;  /* 0x0000040001197983 */ /* 0x000ee80000300800 */
[----:B------:R-:W3:Y:S04]  /*2dbb0*/  LDL.LU R26, [R1+0x8] ;  /* 0x00000800011a7983 */ /* 0x000ee80000300800 */
[----:B------:R-:W3:Y:S04]  /*2dbc0*/  LDL.LU R27, [R1+0xc] ;  /* 0x00000c00011b7983 */ /* 0x000ee80000300800 */
[----:B------:R-:W3:Y:S04]  /*2dbd0*/  LDL.LU R20, [R1+0x10] ;  /* 0x0000100001147983 */ /* 0x000ee80000300800 */
[----:B------:R-:W3:Y:S04]  /*2dbe0*/  LDL.LU R21, [R1+0x14] ;  /* 0x0000140001157983 */ /* 0x000ee80000300800 */
[----:B------:R-:W3:Y:S04]  /*2dbf0*/  LDL.LU R22, [R1+0x18] ;  /* 0x0000180001167983 */ /* 0x000ee80000300800 */
[----:B------:R-:W3:Y:S04]  /*2dc00*/  LDL.LU R23, [R1+0x1c] ;  /* 0x00001c0001177983 */ /* 0x000ee80000300800 */
[----:B--2---:R0:W-:Y:S04]  /*2dc10*/  STS.128 [R0], R4 ;  /* 0x0000000400007388 */ /* 0x0041e80000000c00 */
[----:B0-----:R-:W2:Y:S04]  /*2dc20*/  LDL.LU.64 R6, [R1+0x12c0] ;  /* 0x0012c00001067983 */ /* 0x001ea80000300a00 */
[----:B------:R-:W2:Y:S04]  /*2dc30*/  LDL.LU.64 R4, [R1+0x12b8] ;  /* 0x0012b80001047983 */ /* 0x000ea80000300a00 */
[----:B--2---:R0:W-:Y:S04]  /*2dc40*/  STS.128 [R0+0x80], R4 ;  /* 0x0000800400007388 */ /* 0x0041e80000000c00 */
[----:B0-----:R-:W2:Y:S04]  /*2dc50*/  LDL.LU.64 R6, [R1+0x12b0] ;  /* 0x0012b00001067983 */ /* 0x001ea80000300a00 */
[----:B------:R-:W2:Y:S04]  /*2dc60*/  LDL.LU.64 R4, [R1+0x12a8] ;  /* 0x0012a80001047983 */ /* 0x000ea80000300a00 */
[----:B--2---:R0:W-:Y:S04]  /*2dc70*/  STS.128 [R0+0x400], R4 ;  /* 0x0004000400007388 */ /* 0x0041e80000000c00 */
[----:B0-----:R-:W2:Y:S04]  /*2dc80*/  LDL.LU.64 R6, [R1+0x12a0] ;  /* 0x0012a00001067983 */ /* 0x001ea80000300a00 */
[----:B------:R-:W2:Y:S01]  /*2dc90*/  LDL.LU.64 R4, [R1+0x1298] ;  /* 0x0012980001047983 */ /* 0x000ea20000300a00 */
[----:B------:R-:W-:-:S02]  /*2dca0*/  LOP3.LUT R29, R29, 0x1800, RZ, 0xc0, !PT ;  /* 0x000018001d1d7812 */ /* 0x000fc400078ec0ff */
[----:B------:R-:W-:-:S05]  /*2dcb0*/  LOP3.LUT R16, R19, 0x7f, RZ, 0xc0, !PT ;  /* 0x0000007f13107812 */ /* 0x000fca00078ec0ff */
[----:B------:R-:W-:Y:S01]  /*2dcc0*/  IMAD R16, R16, 0x10, R29 ;  /* 0x0000001010107824 */ /* 0x000fe200078e021d */
[----:B------:R-:W-:-:S04]  /*2dcd0*/  ISETP.GE.AND P0, PT, R3, c[0x0][0x17c], PT ;  /* 0x00005f0003007a0c */ /* 0x000fc80003f06270 */
[----:B------:R-:W-:Y:S02]  /*2dce0*/  LOP3.LUT R3, R16, 0x20, RZ, 0x3c, !PT ;  /* 0x0000002010037812 */ /* 0x000fe400078e3cff */
[----:B------:R-:W-:Y:S02]  /*2dcf0*/  ISETP.GE.AND P3, PT, R28, c[0x0][0x17c], PT ;  /* 0x00005f001c007a0c */ /* 0x000fe40003f66270 */
[C---:B------:R-:W-:Y:S02]  /*2dd00*/  LOP3.LUT R2, R16.reuse, 0x40, RZ, 0x3c, !PT ;  /* 0x0000004010027812 */ /* 0x040fe400078e3cff */
[----:B------:R-:W-:Y:S01]  /*2dd10*/  LOP3.LUT R29, R16, 0x60, RZ, 0x3c, !PT ;  /* 0x00000060101d7812 */ /* 0x000fe200078e3cff */
[----:B--2---:R-:W-:Y:S04]  /*2dd20*/  STS.128 [R0+0x480], R4 ;  /* 0x0004800400007388 */ /* 0x004fe80000000c00 */
[----:B------:R-:W-:Y:S06]  /*2dd30*/  BAR.SYNC.DEFER_BLOCKING 0x0 ;  /* 0x0000000000007b1d */ /* 0x000fec0000010000 */
[----:B------:R-:W0:Y:S04]  /*2dd40*/  LDS.128 R4, [R16] ;  /* 0x0000000010047984 */ /* 0x000e280000000c00 */
[----:B0-----:R-:W-:Y:S01]  /*2dd50*/  STL [R1+0x64], R5 ;  /* 0x0000640501007387 */ /* 0x001fe20000100800 */
[----:B------:R-:W-:-:S03]  /*2dd60*/  IMAD.MOV.U32 R28, RZ, RZ, R4 ;  /* 0x000000ffff1c7224 */ /* 0x000fc600078e0004 */
[----:B------:R-:W-:Y:S04]  /*2dd70*/  STL.64 [R1+0x68], R6 ;  /* 0x0000680601007387 */ /* 0x000fe80000100a00 */
[----:B------:R-:W0:Y:S04]  /*2dd80*/  LDS.128 R4, [R3] ;  /* 0x0000000003047984 */ /* 0x000e280000000c00 */
[----:B0-----:R-:W-:Y:S04]  /*2dd90*/  STL.64 [R1+0x90], R4 ;  /* 0x0000900401007387 */ /* 0x001fe80000100a00 */
[----:B------:R-:W-:Y:S04]  /*2dda0*/  STL.64 [R1+0x98], R6 ;  /* 0x0000980601007387 */ /* 0x000fe80000100a00 */
[----:B------:R-:W0:Y:S04]  /*2ddb0*/  LDS.128 R4, [R2] ;  /* 0x0000000002047984 */ /* 0x000e280000000c00 */
[----:B0-----:R-:W-:Y:S04]  /*2ddc0*/  STL.64 [R1+0x1c0], R4 ;  /* 0x0001c00401007387 */ /* 0x001fe80000100a00 */
[----:B------:R-:W-:Y:S04]  /*2ddd0*/  STL.64 [R1+0x1c8], R6 ;  /* 0x0001c80601007387 */ /* 0x000fe80000100a00 */
[----:B------:R-:W0:Y:S04]  /*2dde0*/  LDS.128 R4, [R29] ;  /* 0x000000001d047984 */ /* 0x000e280000000c00 */
[----:B------:R-:W-:Y:S06]  /*2ddf0*/  BAR.SYNC.DEFER_BLOCKING 0x0 ;  /* 0x0000000000007b1d */ /* 0x000fec0000010000 */
[----:B---3--:R-:W-:Y:S04]  /*2de00*/  STS.128 [R0], R12 ;  /* 0x0000000c00007388 */ /* 0x008fe80000000c00 */
[----:B0-----:R-:W-:Y:S04]  /*2de10*/  STL.64 [R1+0x1d0], R4 ;  /* 0x0001d00401007387 */ /* 0x001fe80000100a00 */
[----:B------:R0:W-:Y:S04]  /*2de20*/  STL.64 [R1+0x1d8], R6 ;  /* 0x0001d80601007387 */ /* 0x0001e80000100a00 */
[----:B0-----:R-:W2:Y:S04]  /*2de30*/  LDL.LU.64 R6, [R1+0x1290] ;  /* 0x0012900001067983 */ /* 0x001ea80000300a00 */
[----:B------:R-:W2:Y:S04]  /*2de40*/  LDL.LU.64 R4, [R1+0x1288] ;  /* 0x0012880001047983 */ /* 0x000ea80000300a00 */
[----:B------:R-:W3:Y:S04]  /*2de50*/  LDL.LU.64 R14, [R1+0x1280] ;  /* 0x00128000010e7983 */ /* 0x000ee80000300a00 */
[----:B------:R-:W3:Y:S04]  /*2de60*/  LDL.LU.64 R12, [R1+0x1278] ;  /* 0x00127800010c7983 */ /* 0x000ee80000300a00 */
[----:B----4-:R-:W-:Y:S04]  /*2de70*/  STS.128 [R0+0x400], R8 ;  /* 0x0004000800007388 */ /* 0x010fe80000000c00 */
[----:B--2---:R0:W-:Y:S04]  /*2de80*/  STS.128 [R0+0x80], R4 ;  /* 0x0000800400007388 */ /* 0x0041e80000000c00 */
[----:B---3--:R1:W-:Y:S04]  /*2de90*/  STS.128 [R0+0x480], R12 ;  /* 0x0004800c00007388 */ /* 0x0083e80000000c00 */
[----:B------:R-:W-:Y:S06]  /*2dea0*/  BAR.SYNC.DEFER_BLOCKING 0x0 ;  /* 0x0000000000007b1d */ /* 0x000fec0000010000 */
[----:B0-----:R-:W2:Y:S04]  /*2deb0*/  LDL.LU.64 R6, [R1+0x1270] ;  /* 0x0012700001067983 */ /* 0x001ea80000300a00 */
[----:B------:R-:W2:Y:S04]  /*2dec0*/  LDL.LU.64 R4, [R1+0x1268] ;  /* 0x0012680001047983 */ /* 0x000ea80000300a00 */
[----:B------:R-:W3:Y:S04]  /*2ded0*/  LDL.LU.64 R10, [R1+0x1260] ;  /* 0x00126000010a7983 */ /* 0x000ee80000300a00 */
[----:B------:R-:W3:Y:S04]  /*2dee0*/  LDL.LU.64 R8, [R1+0x1258] ;  /* 0x0012580001087983 */ /* 0x000ee80000300a00 */
[----:B-1----:R-:W4:Y:S04]  /*2def0*/  LDL.LU.64 R14, [R1+0x1250] ;  /* 0x00125000010e7983 */ /* 0x002f280000300a00 */
[----:B------:R-:W0:Y:S04]  /*2df00*/  LDS.128 R16, [R16] ;  /* 0x0000000010107984 */ /* 0x000e280000000c00 */
[----:B------:R-:W4:Y:S04]  /*2df10*/  LDL.LU.64 R12, [R1+0x1248] ;  /* 0x00124800010c7983 */ /* 0x000f280000300a00 */
[----:B0-----:R-:W-:Y:S04]  /*2df20*/  STL.64 [R1+0x50], R16 ;  /* 0x0000501001007387 */ /* 0x001fe80000100a00 */
        /* <DEDUP_REMOVED lines=9> */
[----:B------:R-:W-:Y:S04]  /*2dfc0*/  STS.128 [R0], R20 ;  /* 0x0000001400007388 */ /* 0x000fe80000000c00 */
[----:B------:R-:W-:Y:S04]  /*2dfd0*/  STS.128 [R0+0x80], R24 ;  /* 0x0000801800007388 */ /* 0x000fe80000000c00 */
[----:B0-----:R-:W-:Y:S04]  /*2dfe0*/  STL.64 [R1+0x1e0], R16 ;  /* 0x0001e01001007387 */ /* 0x001fe80000100a00 */
[----:B------:R0:W-:Y:S04]  /*2dff0*/  STL.64 [R1+0x1e8], R18 ;  /* 0x0001e81201007387 */ /* 0x0001e80000100a00 */
[----:B0-----:R-:W4:Y:S04]  /*2e000*/  LDL.LU.64 R18, [R1+0x1240] ;  /* 0x0012400001127983 */ /* 0x001f280000300a00 */
[----:B------:R-:W4:Y:S04]  /*2e010*/  LDL.LU.64 R16, [R1+0x1238] ;  /* 0x0012380001107983 */ /* 0x000f280000300a00 */
[----:B------:R-:W4:Y:S04]  /*2e020*/  LDL.LU.64 R22, [R1+0x1230] ;  /* 0x0012300001167983 */ /* 0x000f280000300a00 */
[----:B------:R-:W4:Y:S04]  /*2e030*/  LDL.LU.64 R20, [R1+0x1228] ;  /* 0x0012280001147983 */ /* 0x000f280000300a00 */
[----:B------:R-:W4:Y:S04]  /*2e040*/  LDL.LU.64 R26, [R1+0x1220] ;  /* 0x00122000011a7983 */ /* 0x000f280000300a00 */
[----:B------:R-:W4:Y:S04]  /*2e050*/  LDL.LU.64 R24, [R1+0x1218] ;  /* 0x0012180001187983 */ /* 0x000f280000300a00 */
[----:B------:R-:W0:Y:S02]  /*2e060*/  S2R R3, SR_TID.X ;  /* 0x0000000000037919 */ /* 0x000e240000002100 */
[----:B0-----:R-:W-:-:S02]  /*2e070*/  LOP3.LUT R2, R3, 0x7f, RZ, 0xc0, !PT ;  /* 0x0000007f03027812 */ /* 0x001fc400078ec0ff */
[----:B--2---:R0:W-:Y:S04]  /*2e080*/  STS.128 [R0+0x400], R4 ;  /* 0x0004000400007388 */ /* 0x0041e80000000c00 */
[----:B---3--:R-:W-:Y:S01]  /*2e090*/  STS.128 [R0+0x480], R8 ;  /* 0x0004800800007388 */ /* 0x008fe20000000c00 */
[----:B0-----:R-:W-:-:S05]  /*2e0a0*/  IMAD.SHL.U32 R4, R3, 0x400, RZ ;  /* 0x0000040003047824 */ /* 0x001fca00078e00ff */
[----:B------:R-:W-:-:S05]  /*2e0b0*/  LOP3.LUT R4, R4, 0x1800, RZ, 0xc0, !PT ;  /* 0x0000180004047812 */ /* 0x000fca00078ec0ff */
[----:B------:R-:W-:Y:S01]  /*2e0c0*/  IMAD R4, R2, 0x10, R4 ;  /* 0x0000001002047824 */ /* 0x000fe200078e0204 */
[----:B------:R-:W-:Y:S01]  /*2e0d0*/  BAR.SYNC.DEFER_BLOCKING 0x0 ;  /* 0x0000000000007b1d */ /* 0x000fe20000010000 */
[----:B------:R-:W-:-:S05]  /*2e0e0*/  IMAD.SHL.U32 R5, R3, 0x400, RZ ;  /* 0x0000040003057824 */ /* 0x000fca00078e00ff */
[----:B------:R-:W0:Y:S01]  /*2e0f0*/  LDS.128 R8, [R4] ;  /* 0x0000000004087984 */ /* 0x000e220000000c00 */
[----:B------:R-:W-:-:S05]  /*2e100*/  LOP3.LUT R5, R5, 0x1800, RZ, 0xc0, !PT ;  /* 0x0000180005057812 */ /* 0x000fca00078ec0ff */
[----:B------:R-:W-:-:S05]  /*2e110*/  IMAD R5, R2, 0x10, R5 ;  /* 0x0000001002057824 */ /* 0x000fca00078e0205 */
[----:B------:R-:W-:Y:S01]  /*2e120*/  LOP3.LUT R5, R5, 0x20, RZ, 0x3c, !PT ;  /* 0x0000002005057812 */ /* 0x000fe200078e3cff */
[----:B------:R-:W-:Y:S01]  /*2e130*/  IMAD.SHL.U32 R7, R3, 0x400, RZ ;  /* 0x0000040003077824 */ /* 0x000fe200078e00ff */
[----:B0-----:R-:W-:Y:S04]  /*2e140*/  STL.64 [R1+0x20], R8 ;  /* 0x0000200801007387 */ /* 0x001fe80000100a00 */
[----:B------:R-:W-:Y:S04]  /*2e150*/  STL.64 [R1+0x28], R10 ;  /* 0x0000280a01007387 */ /* 0x000fe80000100a00 */
[----:B------:R-:W0:Y:S01]  /*2e160*/  LDS.128 R8, [R5] ;  /* 0x0000000005087984 */ /* 0x000e220000000c00 */
[----:B------:R-:W-:-:S05]  /*2e170*/  LOP3.LUT R7, R7, 0x1800, RZ, 0xc0, !PT ;  /* 0x0000180007077812 */ /* 0x000fca00078ec0ff */
[----:B------:R-:W-:-:S05]  /*2e180*/  IMAD R7, R2, 0x10, R7 ;  /* 0x0000001002077824 */ /* 0x000fca00078e0207 */
[----:B------:R-:W-:Y:S01]  /*2e190*/  LOP3.LUT R7, R7, 0x40, RZ, 0x3c, !PT ;  /* 0x0000004007077812 */ /* 0x000fe200078e3cff */
[----:B0-----:R-:W-:Y:S04]  /*2e1a0*/  STL.64 [R1+0x40], R8 ;  /* 0x0000400801007387 */ /* 0x001fe80000100a00 */
[----:B------:R-:W-:Y:S04]  /*2e1b0*/  STL.64 [R1+0x48], R10 ;  /* 0x0000480a01007387 */ /* 0x000fe80000100a00 */
[----:B------:R-:W0:Y:S04]  /*2e1c0*/  LDS.128 R8, [R7] ;  /* 0x0000000007087984 */ /* 0x000e280000000c00 */
[----:B0-----:R-:W-:Y:S04]  /*2e1d0*/  STL.64 [R1+0x30], R8 ;  /* 0x0000300801007387 */ /* 0x001fe80000100a00 */
[----:B------:R-:W-:Y:S04]  /*2e1e0*/  STL.64 [R1+0x38], R10 ;  /* 0x0000380a01007387 */ /* 0x000fe80000100a00 */
[----:B------:R-:W0:Y:S04]  /*2e1f0*/  LDS.128 R8, [R29] ;  /* 0x000000001d087984 */ /* 0x000e280000000c00 */
[----:B------:R-:W-:Y:S06]  /*2e200*/  BAR.SYNC.DEFER_BLOCKING 0x0 ;  /* 0x0000000000007b1d */ /* 0x000fec0000010000 */
[----:B----4-:R-:W-:Y:S04]  /*2e210*/  STS.128 [R0], R12 ;  /* 0x0000000c00007388 */ /* 0x010fe80000000c00 */
[----:B------:R-:W-:Y:S04]  /*2e220*/  STS.128 [R0+0x80], R16 ;  /* 0x0000801000007388 */ /* 0x000fe80000000c00 */
[----:B------:R1:W-:Y:S04]  /*2e230*/  STS.128 [R0+0x400], R20 ;  /* 0x0004001400007388 */ /* 0x0003e80000000c00 */
[----:B------:R2:W-:Y:S04]  /*2e240*/  STS.128 [R0+0x480], R24 ;  /* 0x0004801800007388 */ /* 0x0005e80000000c00 */
[----:B------:R-:W-:Y:S06]  /*2e250*/  BAR.SYNC.DEFER_BLOCKING 0x0 ;  /* 0x0000000000007b1d */ /* 0x000fec0000010000 */
[----:B------:R-:W3:Y:S04]  /*2e260*/  LDS.128 R16, [R4] ;  /* 0x0000000004107984 */ /* 0x000ee80000000c00 */
[----:B0-----:R-:W-:Y:S04]  /*2e270*/  STL.64 [R1+0x140], R8 ;  /* 0x0001400801007387 */ /* 0x001fe80000100a00 */
[----:B------:R-:W-:Y:S04]  /*2e280*/  STL.64 [R1+0x148], R10 ;  /* 0x0001480a01007387 */ /* 0x000fe80000100a00 */
[----:B-1----:R-:W4:Y:S04]  /*2e290*/  LDL.LU R20, [R1+0xd0] ;  /* 0x0000d00001147983 */ /* 0x002f280000300800 */
[----:B------:R-:W4:Y:S04]  /*2e2a0*/  LDL.LU R21, [R1+0xd4] ;  /* 0x0000d40001157983 */ /* 0x000f280000300800 */
[----:B------:R-:W4:Y:S04]  /*2e2b0*/  LDL.LU R22, [R1+0xd8] ;  /* 0x0000d80001167983 */ /* 0x000f280000300800 */
[----:B------:R-:W4:Y:S04]  /*2e2c0*/  LDL.LU R23, [R1+0xdc] ;  /* 0x0000dc0001177983 */ /* 0x000f280000300800 */
[----:B--2---:R-:W2:Y:S04]  /*2e2d0*/  LDL.LU R24, [R1+0xa0] ;  /* 0x0000a00001187983 */ /* 0x004ea80000300800 */
[----:B------:R-:W2:Y:S04]  /*2e2e0*/  LDL.LU R25, [R1+0xa4] ;  /* 0x0000a40001197983 */ /* 0x000ea80000300800 */
[----:B------:R-:W2:Y:S04]  /*2e2f0*/  LDL.LU R26, [R1+0xa8] ;  /* 0x0000a800011a7983 */ /* 0x000ea80000300800 */
[----:B------:R-:W2:Y:S04]  /*2e300*/  LDL.LU R27, [R1+0xac] ;  /* 0x0000ac00011b7983 */ /* 0x000ea80000300800 */
[----:B---3--:R-:W-:Y:S04]  /*2e310*/  STL [R1+0x11a4], R16 ;  /* 0x0011a41001007387 */ /* 0x008fe80000100800 */
[----:B------:R-:W-:Y:S04]  /*2e320*/  STL [R1+0x1190], R17 ;  /* 0x0011901101007387 */ /* 0x000fe80000100800 */
[----:B------:R0:W-:Y:S04]  /*2e330*/  STL [R1+0x1184], R18 ;  /* 0x0011841201007387 */ /* 0x0001e80000100800 */
[----:B------:R-:W1:Y:S04]  /*2e340*/  LDS.128 R8, [R5] ;  /* 0x0000000005087984 */ /* 0x000e680000000c00 */
[----:B------:R-:W3:Y:S04]  /*2e350*/  LDS.128 R12, [R7] ;  /* 0x00000000070c7984 */ /* 0x000ee80000000c00 */
[----:B0-----:R-:W2:Y:S04]  /*2e360*/  LDL R18, [R1+0x7d8] ;  /* 0x0007d80001127983 */ /* 0x001ea80000100800 */
[----:B------:R0:W-:Y:S04]  /*2e370*/  STL [R1+0x117c], R19 ;  /* 0x00117c1301007387 */ /* 0x0001e80000100800 */
[----:B0-----:R-:W2:Y:S04]  /*2e380*/  LDL R19, [R1+0x7d4] ;  /* 0x0007d40001137983 */ /* 0x001ea80000100800 */
[----:B--2---:R0:W-:Y:S04]  /*2e390*/  STL.64 [R1+0x1200], R18 ;  /* 0x0012001201007387 */ /* 0x0041e80000100a00 */
[----:B------:R-:W2:Y:S04]  /*2e3a0*/  LDL.LU R16, [R1+0xb0] ;  /* 0x0000b00001107983 */ /* 0x000ea80000300800 */
[----:B------:R-:W2:Y:S04]  /*2e3b0*/  LDL.LU R17, [R1+0xb4] ;  /* 0x0000b40001117983 */ /* 0x000ea80000300800 */
[----:B0-----:R-:W2:Y:S04]  /*2e3c0*/  LDL.LU R18, [R1+0xb8] ;  /* 0x0000b80001127983 */ /* 0x001ea80000300800 */
[----:B------:R-:W2:Y:S04]  /*2e3d0*/  LDL.LU R19, [R1+0xbc] ;  /* 0x0000bc0001137983 */ /* 0x000ea80000300800 */
[----:B-1----:R-:W-:Y:S04]  /*2e3e0*/  STL [R1+0x119c], R8 ;  /* 0x00119c0801007387 */ /* 0x002fe80000100800 */
[----:B------:R-:W-:Y:S04]  /*2e3f0*/  STL [R1+0x118c], R9 ;  /* 0x00118c0901007387 */ /* 0x000fe80000100800 */
[----:B------:R-:W-:Y:S04]  /*2e400*/  STL [R1+0x1188], R10 ;  /* 0x0011880a01007387 */ /* 0x000fe80000100800 */
[----:B------:R-:W-:Y:S04]  /*2e410*/  STL [R1+0x11a0], R10 ;  /* 0x0011a00a01007387 */ /* 0x000fe80000100800 */
[----:B------:R-:W-:Y:S04]  /*2e420*/  STL [R1+0x1178], R11 ;  /* 0x0011780b01007387 */ /* 0x000fe80000100800 */
[----:B------:R0:W-:Y:S04]  /*2e430*/  STL.64 [R1+0x11c0], R8 ;  /* 0x0011c00801007387 */ /* 0x0001e80000100a00 */
[----:B0-----:R-:W2:Y:S04]  /*2e440*/  LDL.LU R8, [R1+0xc0] ;  /* 0x0000c00001087983 */ /* 0x001ea80000300800 */
[----:B------:R-:W2:Y:S04]  /*2e450*/  LDL.LU R9, [R1+0xc4] ;  /* 0x0000c40001097983 */ /* 0x000ea80000300800 */
[----:B------:R-:W2:Y:S04]  /*2e460*/  LDL.LU R10, [R1+0xc8] ;  /* 0x0000c800010a7983 */ /* 0x000ea80000300800 */
[----:B------:R-:W2:Y:S04]  /*2e470*/  LDL.LU R11, [R1+0xcc] ;  /* 0x0000cc00010b7983 */ /* 0x000ea80000300800 */
[----:B---3--:R-:W-:Y:S04]  /*2e480*/  STL [R1+0x1198], R12 ;  /* 0x0011980c01007387 */ /* 0x008fe80000100800 */
[----:B------:R-:W-:Y:S04]  /*2e490*/  STL [R1+0x1194], R13 ;  /* 0x0011940d01007387 */ /* 0x000fe80000100800 */
[----:B------:R-:W-:Y:S04]  /*2e4a0*/  STL [R1+0x1180], R14 ;  /* 0x0011800e01007387 */ /* 0x000fe80000100800 */
[----:B------:R-:W-:Y:S04]  /*2e4b0*/  STL [R1+0x1174], R15 ;  /* 0x0011740f01007387 */ /* 0x000fe80000100800 */
[----:B------:R-:W-:Y:S04]  /*2e4c0*/  STL.64 [R1+0x11c8], R12 ;  /* 0x0011c80c01007387 */ /* 0x000fe80000100a00 */
[----:B------:R-:W0:Y:S04]  /*2e4d0*/  LDS.128 R12, [R29] ;  /* 0x000000001d0c7984 */ /* 0x000e280000000c00 */
[----:B------:R-:W-:Y:S06]  /*2e4e0*/  BAR.SYNC.DEFER_BLOCKING 0x0 ;  /* 0x0000000000007b1d */ /* 0x000fec0000010000 */
[----:B----4-:R-:W-:Y:S04]  /*2e4f0*/  STS.128 [R0+0x480], R20 ;  /* 0x0004801400007388 */ /* 0x010fe80000000c00 */
[----:B0-----:R0:W-:Y:S04]  /*2e500*/  STL.64 [R1+0x10], R12 ;  /* 0x0000100c01007387 */ /* 0x0011e80000100a00 */
[----:B------:R1:W-:Y:S04]  /*2e510*/  STL.64 [R1+0x18], R14 ;  /* 0x0000180e01007387 */ /* 0x0003e80000100a00 */
[----:B0-----:R-:W3:Y:S04]  /*2e520*/  LDL.LU R12, [R1+0x160] ;  /* 0x00016000010c7983 */ /* 0x001ee80000300800 */
[----:B------:R-:W3:Y:S04]  /*2e530*/  LDL.LU R13, [R1+0x164] ;  /* 0x00016400010d7983 */ /* 0x000ee80000300800 */
[----:B-1----:R-:W4:Y:S04]  /*2e540*/  LDL.LU R14, [R1+0x168] ;  /* 0x00016800010e7983 */ /* 0x002f280000300800 */
[----:B------:R-:W4:Y:S04]  /*2e550*/  LDL.LU R15, [R1+0x16c] ;  /* 0x00016c00010f7983 */ /* 0x000f280000300800 */
[----:B------:R-:W3:Y:S04]  /*2e560*/  LDL.LU R20, [R1+0x110] ;  /* 0x0001100001147983 */ /* 0x000ee80000300800 */
[----:B------:R-:W3:Y:S04]  /*2e570*/  LDL.LU R21, [R1+0x114] ;  /* 0x0001140001157983 */ /* 0x000ee80000300800 */
[----:B------:R-:W3:Y:S04]  /*2e580*/  LDL.LU R22, [R1+0x118] ;  /* 0x0001180001167983 */ /* 0x000ee80000300800 */
[----:B------:R-:W3:Y:S04]  /*2e590*/  LDL.LU R23, [R1+0x11c] ;  /* 0x00011c0001177983 */ /* 0x000ee80000300800 */
[----:B--2---:R0:W-:Y:S04]  /*2e5a0*/  STS.128 [R0+0x80], R16 ;  /* 0x0000801000007388 */ /* 0x0041e80000000c00 */
[----:B---3--:R-:W-:Y:S04]  /*2e5b0*/  STL.64 [R1+0x1210], R22 ;  /* 0x0012101601007387 */ /* 0x008fe80000100a00 */
[----:B------:R1:W-:Y:S04]  /*2e5c0*/  STL.64 [R1+0x1208], R20 ;  /* 0x0012081401007387 */ /* 0x0003e80000100a00 */
[----:B0-----:R-:W2:Y:S04]  /*2e5d0*/  LDL.LU R16, [R1+0xf0] ;  /* 0x0000f00001107983 */ /* 0x001ea80000300800 */
[----:B------:R-:W2:Y:S04]  /*2e5e0*/  LDL.LU R17, [R1+0xf4] ;  /* 0x0000f40001117983 */ /* 0x000ea80000300800 */
[----:B------:R-:W2:Y:S04]  /*2e5f0*/  LDL.LU R18, [R1+0xf8] ;  /* 0x0000f80001127983 */ /* 0x000ea80000300800 */
[----:B------:R-:W2:Y:S04]  /*2e600*/  LDL.LU R19, [R1+0xfc] ;  /* 0x0000fc0001137983 */ /* 0x000ea80000300800 */
[----:B-1----:R-:W3:Y:S04]  /*2e610*/  LDL.LU R20, [R1+0xe0] ;  /* 0x0000e00001147983 */ /* 0x002ee80000300800 */
[----:B------:R-:W3:Y:S04]  /*2e620*/  LDL.LU R21, [R1+0xe4] ;  /* 0x0000e40001157983 */ /* 0x000ee80000300800 */
[----:B------:R-:W3:Y:S04]  /*2e630*/  LDL.LU R22, [R1+0xe8] ;  /* 0x0000e80001167983 */ /* 0x000ee80000300800 */
[----:B------:R-:W3:Y:S04]  /*2e640*/  LDL.LU R23, [R1+0xec] ;  /* 0x0000ec0001177983 */ /* 0x000ee80000300800 */
[----:B----4-:R-:W-:Y:S04]  /*2e650*/  STL.64 [R1+0x11d8], R14 ;  /* 0x0011d80e01007387 */ /* 0x010fe80000100a00 */
[----:B------:R0:W-:Y:S04]  /*2e660*/  STL.64 [R1+0x11d0], R12 ;  /* 0x0011d00c01007387 */ /* 0x0001e80000100a00 */
[----:B0-----:R-:W4:Y:S04]  /*2e670*/  LDL.LU R12, [R1+0x150] ;  /* 0x00015000010c7983 */ /* 0x001f280000300800 */
[----:B------:R-:W4:Y:S04]  /*2e680*/  LDL.LU R13, [R1+0x154] ;  /* 0x00015400010d7983 */ /* 0x000f280000300800 */
[----:B------:R-:W2:Y:S04]  /*2e690*/  LDL.LU R14, [R1+0x158] ;  /* 0x00015800010e7983 */ /* 0x000ea80000300800 */
[----:B------:R-:W2:Y:S04]  /*2e6a0*/  LDL.LU R15, [R1+0x15c] ;  /* 0x00015c00010f7983 */ /* 0x000ea80000300800 */
[----:B------:R-:W-:Y:S04]  /*2e6b0*/  STS.128 [R0], R8 ;  /* 0x0000000800007388 */ /* 0x000fe80000000c00 */
[----:B------:R-:W-:Y:S04]  /*2e6c0*/  STS.128 [R0+0x400], R24 ;  /* 0x0004001800007388 */ /* 0x000fe80000000c00 */
[----:B------:R-:W-:Y:S06]  /*2e6d0*/  BAR.SYNC.DEFER_BLOCKING 0x0 ;  /* 0x0000000000007b1d */ /* 0x000fec0000010000 */
[----:B------:R-:W0:Y:S04]  /*2e6e0*/  LDS.128 R24, [R4] ;  /* 0x0000000004187984 */ /* 0x000e280000000c00 */
[----:B--2---:R-:W-:Y:S04]  /*2e6f0*/  STL.64 [R1+0x11e8], R14 ;  /* 0x0011e80e01007387 */ /* 0x004fe80000100a00 */
[----:B----4-:R1:W-:Y:S04]  /*2e700*/  STL.64 [R1+0x11e0], R12 ;  /* 0x0011e00c01007387 */ /* 0x0103e80000100a00 */
[----:B-1----:R-:W2:Y:S04]  /*2e710*/  LDL.LU R12, [R1+0x120] ;  /* 0x00012000010c7983 */ /* 0x002ea80000300800 */
[----:B------:R-:W2:Y:S04]  /*2e720*/  LDL.LU R13, [R1+0x124] ;  /* 0x00012400010d7983 */ /* 0x000ea80000300800 */
[----:B------:R-:W4:Y:S04]  /*2e730*/  LDL.LU R14, [R1+0x128] ;  /* 0x00012800010e7983 */ /* 0x000f280000300800 */
[----:B------:R-:W4:Y:S04]  /*2e740*/  LDL.LU R15, [R1+0x12c] ;  /* 0x00012c00010f7983 */ /* 0x000f280000300800 */
[----:B----4-:R-:W-:Y:S04]  /*2e750*/  STL.64 [R1+0x11f8], R14 ;  /* 0x0011f80e01007387 */ /* 0x010fe80000100a00 */
[----:B--2---:R1:W-:Y:S04]  /*2e760*/  STL.64 [R1+0x11f0], R12 ;  /* 0x0011f00c01007387 */ /* 0x0043e80000100a00 */
[----:B-1----:R-:W2:Y:S04]  /*2e770*/  LDL.LU R12, [R1+0x100] ;  /* 0x00010000010c7983 */ /* 0x002ea80000300800 */
[----:B------:R-:W2:Y:S04]  /*2e780*/  LDL.LU R13, [R1+0x104] ;  /* 0x00010400010d7983 */ /* 0x000ea80000300800 */
[----:B------:R-:W2:Y:S04]  /*2e790*/  LDL.LU R14, [R1+0x108] ;  /* 0x00010800010e7983 */ /* 0x000ea80000300800 */
[----:B------:R-:W2:Y:S04]  /*2e7a0*/  LDL.LU R15, [R1+0x10c] ;  /* 0x00010c00010f7983 */ /* 0x000ea80000300800 */
[----:B------:R-:W4:Y:S04]  /*2e7b0*/  LDL.LU R8, [R1+0x170] ;  /* 0x0001700001087983 */ /* 0x000f280000300800 */
[----:B------:R-:W4:Y:S04]  /*2e7c0*/  LDL.LU R9, [R1+0x174] ;  /* 0x0001740001097983 */ /* 0x000f280000300800 */
[----:B------:R-:W4:Y:S04]  /*2e7d0*/  LDL.LU R10, [R1+0x178] ;  /* 0x00017800010a7983 */ /* 0x000f280000300800 */
[----:B------:R-:W4:Y:S04]  /*2e7e0*/  LDL.LU R11, [R1+0x17c] ;  /* 0x00017c00010b7983 */ /* 0x000f280000300800 */
        /* <DEDUP_REMOVED lines=11> */
[----:B0-----:R0:W-:Y:S04]  /*2e8a0*/  STL.64 [R1+0x220], R24 ;  /* 0x0002201801007387 */ /* 0x0011e80000100a00 */
[----:B------:R1:W-:Y:S04]  /*2e8b0*/  STL.64 [R1+0x228], R26 ;  /* 0x0002281a01007387 */ /* 0x0003e80000100a00 */
[----:B0-----:R-:W3:Y:S04]  /*2e8c0*/  LDL.LU R24, [R1+0x180] ;  /* 0x0001800001187983 */ /* 0x001ee80000300800 */
[----:B------:R-:W3:Y:S04]  /*2e8d0*/  LDL.LU R25, [R1+0x184] ;  /* 0x0001840001197983 */ /* 0x000ee80000300800 */
[----:B-1----:R-:W3:Y:S04]  /*2e8e0*/  LDL.LU R26, [R1+0x188] ;  /* 0x00018800011a7983 */ /* 0x002ee80000300800 */
[----:B------:R-:W3:Y:S04]  /*2e8f0*/  LDL.LU R27, [R1+0x18c] ;  /* 0x00018c00011b7983 */ /* 0x000ee80000300800 */
[----:B------:R-:W3:Y:S04]  /*2e900*/  LDL.LU.64 R22, [R1+0x1210] ;  /* 0x0012100001167983 */ /* 0x000ee80000300a00 */
[----:B------:R-:W3:Y:S04]  /*2e910*/  LDL.LU.64 R20, [R1+0x1208] ;  /* 0x0012080001147983 */ /* 0x000ee80000300a00 */
[----:B------:R0:W-:Y:S04]  /*2e920*/  STS.128 [R0+0x80], R16 ;  /* 0x0000801000007388 */ /* 0x0001e80000000c00 */
[----:B0-----:R-:W4:Y:S04]  /*2e930*/  LDL.LU.64 R18, [R1+0x1200] ;  /* 0x0012000001127983 */ /* 0x001f280000300a00 */
[----:B--2---:R-:W-:Y:S04]  /*2e940*/  STS.128 [R0+0x400], R12 ;  /* 0x0004000c00007388 */ /* 0x004fe80000000c00 */
[----:B---3--:R-:W-:Y:S04]  /*2e950*/  STS.128 [R0+0x480], R20 ;  /* 0x0004801400007388 */ /* 0x008fe80000000c00 */
[----:B------:R-:W-:Y:S06]  /*2e960*/  BAR.SYNC.DEFER_BLOCKING 0x0 ;  /* 0x0000000000007b1d */ /* 0x000fec0000010000 */
[----:B------:R-:W0:Y:S04]  /*2e970*/  LDS.128 R12, [R4] ;  /* 0x00000000040c7984 */ /* 0x000e280000000c00 */
[----:B------:R-:W1:Y:S04]  /*2e980*/  LDS.128 R20, [R5] ;  /* 0x0000000005147984 */ /* 0x000e680000000c00 */
[----:B0-----:R-:W-:Y:S04]  /*2e990*/  STL.64 [R1+0xb0], R12 ;  /* 0x0000b00c01007387 */ /* 0x001fe80000100a00 */
[----:B------:R-:W-:Y:S04]  /*2e9a0*/  STL.64 [R1+0xb8], R14 ;  /* 0x0000b80e01007387 */ /* 0x000fe80000100a00 */
[----:B------:R-:W0:Y:S04]  /*2e9b0*/  LDS.128 R12, [R7] ;  /* 0x00000000070c7984 */ /* 0x000e280000000c00 */
[----:B-1----:R1:W-:Y:S04]  /*2e9c0*/  STL.64 [R1+0xe0], R20 ;  /* 0x0000e01401007387 */ /* 0x0023e80000100a00 */
[----:B------:R2:W-:Y:S04]  /*2e9d0*/  STL.64 [R1+0xe8], R22 ;  /* 0x0000e81601007387 */ /* 0x0005e80000100a00 */
[----:B-1----:R-:W3:Y:S04]  /*2e9e0*/  LDL.LU R20, [R1+0x190] ;  /* 0x0001900001147983 */ /* 0x002ee80000300800 */
[----:B0-----:R-:W-:Y:S04]  /*2e9f0*/  STL.64 [R1+0x200], R12 ;  /* 0x0002000c01007387 */ /* 0x001fe80000100a00 */
[----:B------:R-:W-:Y:S04]  /*2ea00*/  STL.64 [R1+0x208], R14 ;  /* 0x0002080e01007387 */ /* 0x000fe80000100a00 */
[----:B------:R-:W0:Y:S04]  /*2ea10*/  LDS.128 R12, [R29] ;  /* 0x000000001d0c7984 */ /* 0x000e280000000c00 */
[----:B------:R-:W3:Y:S04]  /*2ea20*/  LDL.LU R21, [R1+0x194] ;  /* 0x0001940001157983 */ /* 0x000ee80000300800 */
[----:B--2---:R-:W3:Y:S04]  /*2ea30*/  LDL.LU R22, [R1+0x198] ;  /* 0x0001980001167983 */ /* 0x004ee80000300800 */
[----:B------:R-:W3:Y:S04]  /*2ea40*/  LDL.LU R23, [R1+0x19c] ;  /* 0x00019c0001177983 */ /* 0x000ee80000300800 */
[----:B------:R-:W-:Y:S06]  /*2ea50*/  BAR.SYNC.DEFER_BLOCKING 0x0 ;  /* 0x0000000000007b1d */ /* 0x000fec0000010000 */
[----:B0-----:R-:W-:Y:S04]  /*2ea60*/  STL.64 [R1+0x110], R12 ;  /* 0x0001100c01007387 */ /* 0x001fe80000100a00 */
[----:B------:R0:W-:Y:S04]  /*2ea70*/  STL.64 [R1+0x118], R14 ;  /* 0x0001180e01007387 */ /* 0x0001e80000100a00 */
[----:B0-----:R-:W2:Y:S04]  /*2ea80*/  LDL.LU.64 R14, [R1+0x11f8] ;  /* 0x0011f800010e7983 */ /* 0x001ea80000300a00 */
[----:B------:R-:W2:Y:S04]  /*2ea90*/  LDL.LU.64 R12, [R1+0x11f0] ;  /* 0x0011f000010c7983 */ /* 0x000ea80000300a00 */
[----:B--2---:R0:W-:Y:S04]  /*2eaa0*/  STS.128 [R0], R12 ;  /* 0x0000000c00007388 */ /* 0x0041e80000000c00 */
[----:B0-----:R-:W2:Y:S04]  /*2eab0*/  LDL.LU.64 R14, [R1+0x11e8] ;  /* 0x0011e800010e7983 */ /* 0x001ea80000300a00 */
[----:B------:R-:W2:Y:S04]  /*2eac0*/  LDL.LU.64 R12, [R1+0x11e0] ;  /* 0x0011e000010c7983 */ /* 0x000ea80000300a00 */
[----:B--2---:R0:W-:Y:S04]  /*2ead0*/  STS.128 [R0+0x80], R12 ;  /* 0x0000800c00007388 */ /* 0x0041e80000000c00 */
[----:B0-----:R-:W2:Y:S04]  /*2eae0*/  LDL.LU.64 R14, [R1+0x11d8] ;  /* 0x0011d800010e7983 */ /* 0x001ea80000300a00 */
[----:B------:R-:W2:Y:S04]  /*2eaf0*/  LDL.LU.64 R12, [R1+0x11d0] ;  /* 0x0011d000010c7983 */ /* 0x000ea80000300a00 */
[----:B----4-:R-:W-:Y:S01]  /*2eb00*/  STS.128 [R0+0x480], R8 ;  /* 0x0004800800007388 */ /* 0x010fe20000000c00 */
[C---:B------:R-:W-:Y:S01]  /*2eb10*/  ISETP.GE.AND P1, PT, R19.reuse, c[0x0][0x178], PT ;  /* 0x00005e0013007a0c */ /* 0x040fe20003f26270 */
[----:B------:R-:W-:-:S03]  /*2eb20*/  IMAD R6, R19, c[0x0][0x194], RZ ;  /* 0x0000650013067a24 */ /* 0x000fc600078e02ff */
[C---:B------:R-:W-:Y:S01]  /*2eb30*/  ISETP.LT.AND P1, PT, R18.reuse, c[0x0][0x17c], !P1 ;  /* 0x00005f0012007a0c */ /* 0x040fe20004f21270 */
[----:B--2---:R0:W-:Y:S04]  /*2eb40*/  STS.128 [R0+0x400], R12 ;  /* 0x0004000c00007388 */ /* 0x0041e80000000c00 */
[----:B------:R-:W-:Y:S06]  /*2eb50*/  BAR.SYNC.DEFER_BLOCKING 0x0 ;  /* 0x0000000000007b1d */ /* 0x000fec0000010000 */
[----:B0-----:R-:W2:Y:S04]  /*2eb60*/  LDL.LU.64 R12, [R1+0x11c8] ;  /* 0x0011c800010c7983 */ /* 0x001ea80000300a00 */
[----:B------:R-:W0:Y:S04]  /*2eb70*/  LDS.128 R8, [R4] ;  /* 0x0000000004087984 */ /* 0x000e280000000c00 */
        /* <DEDUP_REMOVED lines=10> */
[----:B------:R1:W-:Y:S04]  /*2ec20*/  STS.128 [R0], R24 ;  /* 0x0000001800007388 */ /* 0x0003e80000000c00 */
[----:B0-----:R0:W-:Y:S04]  /*2ec30*/  STL.64 [R1+0xf0], R8 ;  /* 0x0000f00801007387 */ /* 0x0011e80000100a00 */
[----:B------:R-:W-:Y:S01]  /*2ec40*/  STL.64 [R1+0xf8], R10 ;  /* 0x0000f80a01007387 */ /* 0x000fe20000100a00 */
[----:B-1----:R-:W-:-:S03]  /*2ec50*/  IMAD R26, R18, c[0x0][0x198], RZ ;  /* 0x00006600121a7a24 */ /* 0x002fc600078e02ff */
[----:B0-----:R-:W4:Y:S04]  /*2ec60*/  LDL.LU.64 R8, [R1+0x11c0] ;  /* 0x0011c00001087983 */ /* 0x001f280000300a00 */
[----:B------:R-:W2:Y:S04]  /*2ec70*/  LDL R15, [R1+0x1058] ;  /* 0x00105800010f7983 */ /* 0x000ea80000100800 */
[----:B------:R0:W-:Y:S04]  /*2ec80*/  STL.64 [R1+0x11a8], R18 ;  /* 0x0011a81201007387 */ /* 0x0001e80000100a00 */
[----:B------:R-:W2:Y:S04]  /*2ec90*/  LDL.LU R16, [R1+0x1b0] ;  /* 0x0001b00001107983 */ /* 0x000ea80000300800 */
[----:B------:R-:W2:Y:S04]  /*2eca0*/  LDL.LU R17, [R1+0x1b4] ;  /* 0x0001b40001117983 */ /* 0x000ea80000300800 */
[----:B0-----:R-:W2:Y:S04]  /*2ecb0*/  LDL.LU R18, [R1+0x1b8] ;  /* 0x0001b80001127983 */ /* 0x001ea80000300800 */
[----:B------:R-:W2:Y:S04]  /*2ecc0*/  LDL.LU R19, [R1+0x1bc] ;  /* 0x0001bc0001137983 */ /* 0x000ea80000300800 */
[----:B--2---:R-:W-:Y:S04]  /*2ecd0*/  STL.64 [R1+0x11b8], R18 ;  /* 0x0011b81201007387 */ /* 0x004fe80000100a00 */
[----:B------:R0:W-:Y:S04]  /*2ece0*/  STL.64 [R1+0x11b0], R16 ;  /* 0x0011b01001007387 */ /* 0x0001e80000100a00 */
[----:B0-----:R-:W2:Y:S04]  /*2ecf0*/  LDL.LU R16, [R1+0x1a0] ;  /* 0x0001a00001107983 */ /* 0x001ea80000300800 */
[----:B------:R-:W2:Y:S04]  /*2ed00*/  LDL.LU R17, [R1+0x1a4] ;  /* 0x0001a40001117983 */ /* 0x000ea80000300800 */
[----:B------:R-:W2:Y:S04]  /*2ed10*/  LDL.LU R18, [R1+0x1a8] ;  /* 0x0001a80001127983 */ /* 0x000ea80000300800 */
[----:B------:R-:W2:Y:S04]  /*2ed20*/  LDL.LU R19, [R1+0x1ac] ;  /* 0x0001ac0001137983 */ /* 0x000ea80000300800 */
[----:B------:R-:W3:Y:S04]  /*2ed30*/  LDL.LU R10, [R1+0x50] ;  /* 0x00005000010a7983 */ /* 0x000ee80000300800 */
[----:B------:R-:W3:Y:S04]  /*2ed40*/  LDL R14, [R1+0x10c4] ;  /* 0x0010c400010e7983 */ /* 0x000ee80000100800 */
[----:B--2---:R0:W-:Y:S04]  /*2ed50*/  STS.128 [R0+0x400], R16 ;  /* 0x0004001000007388 */ /* 0x0041e80000000c00 */
[----:B0-----:R-:W2:Y:S04]  /*2ed60*/  LDL.LU.64 R18, [R1+0x11b8] ;  /* 0x0011b80001127983 */ /* 0x001ea80000300a00 */
[----:B------:R-:W2:Y:S04]  /*2ed70*/  LDL.LU.64 R16, [R1+0x11b0] ;  /* 0x0011b00001107983 */ /* 0x000ea80000300a00 */
[----:B------:R-:W4:Y:S04]  /*2ed80*/  LDL R11, [R1+0x10c0] ;  /* 0x0010c000010b7983 */ /* 0x000f280000100800 */
[----:B---3--:R-:W-:Y:S01]  /*2ed90*/  STS.128 [R0+0x80], R20 ;  /* 0x0000801400007388 */ /* 0x008fe20000000c00 */
[----:B------:R-:W-:-:S03]  /*2eda0*/  LEA R2, P2, R6, c[0x0][0x170], 0x1 ;  /* 0x00005c0006027a11 */ /* 0x000fc600078408ff */
[----:B--2---:R0:W-:Y:S04]  /*2edb0*/  STS.128 [R0+0x480], R16 ;  /* 0x0004801000007388 */ /* 0x0041e80000000c00 */
[----:B0-----:R-:W2:Y:S01]  /*2edc0*/  LDL.LU.64 R18, [R1+0x11a8] ;  /* 0x0011a80001127983 */ /* 0x001ea20000300a00 */
[----:B------:R-:W-:Y:S01]  /*2edd0*/  LEA.HI.X.SX32 R3, R6, c[0x0][0x174], 0x1, P2 ;  /* 0x00005d0006037a11 */ /* 0x000fe200010f0eff */
[----:B------:R-:W-:Y:S02]  /*2ede0*/  IMAD.MOV.U32 R21, RZ, RZ, c[0x0][0x194] ;  /* 0x00006500ff157624 */ /* 0x000fe400078e00ff */
[----:B------:R-:W3:Y:S02]  /*2edf0*/  LDL.LU R17, [R1+0x90] ;  /* 0x0000900001117983 */ /* 0x000ee40000300800 */
[----:B------:R-:W-:-:S02]  /*2ee00*/  IMAD.WIDE R4, R26, 0x2, R2 ;  /* 0x000000021a047825 */ /* 0x000fc400078e0202 */
[----:B------:R-:W-:Y:S02]  /*2ee10*/  BAR.SYNC.DEFER_BLOCKING 0x0 ;  /* 0x0000000000007b1d */ /* 0x000fe40000010000 */
[----:B------:R-:W-:-:S04]  /*2ee20*/  IMAD R0, R21, 0x80, R6 ;  /* 0x0000008015007824 */ /* 0x000fc800078e0206 */
[----:B------:R-:W-:-:S04]  /*2ee30*/  IMAD R7, R21, 0x80, R0 ;  /* 0x0000008015077824 */ /* 0x000fc800078e0200 */
[----:B------:R-:W-:Y:S01]  /*2ee40*/  IMAD R21, R21, 0x80, R7 ;  /* 0x0000008015157824 */ /* 0x000fe200078e0207 */
[----:B------:R0:W-:Y:S02]  /*2ee50*/  @P1 STG.E.U16 [R4.64], R28 ;  /* 0x0000001c04001986 */ /* 0x0001e4000c101506 */
[----:B0-----:R-:W-:-:S04]  /*2ee60*/  LEA R4, P2, R0, c[0x0][0x170], 0x1 ;  /* 0x00005c0000047a11 */ /* 0x001fc800078408ff */
[----:B------:R-:W-:Y:S02]  /*2ee70*/  LEA.HI.X.SX32 R5, R0, c[0x0][0x174], 0x1, P2 ;  /* 0x00005d0000057a11 */ /* 0x000fe400010f0eff */
[----:B------:R-:W-:-:S03]  /*2ee80*/  LEA R20, P2, R21, c[0x0][0x170], 0x1 ;  /* 0x00005c0015147a11 */ /* 0x000fc600078408ff */
[----:B------:R-:W-:Y:S01]  /*2ee90*/  IMAD.WIDE R22, R26, 0x2, R4 ;  /* 0x000000021a167825 */ /* 0x000fe200078e0204 */
[----:B------:R-:W-:Y:S02]  /*2eea0*/  LEA.HI.X.SX32 R21, R21, c[0x0][0x174], 0x1, P2 ;  /* 0x00005d0015157a11 */ /* 0x000fe400010f0eff */
[----:B--2---:R-:W-:-:S04]  /*2eeb0*/  ISETP.GE.AND P1, PT, R18, c[0x0][0x17c], PT ;  /* 0x00005f0012007a0c */ /* 0x004fc80003f26270 */
[----:B------:R-:W-:Y:S02]  /*2eec0*/  ISETP.LT.AND P4, PT, R15, c[0x0][0x178], !P1 ;  /* 0x00005e000f007a0c */ /* 0x000fe40004f81270 */
[----:B------:R-:W-:-:S04]  /*2eed0*/  IADD3 R16, R18, 0x3, RZ ;  /* 0x0000000312107810 */ /* 0x000fc80007ffe0ff */
[----:B------:R-:W-:Y:S02]  /*2eee0*/  ISETP.GE.AND P2, PT, R16, c[0x0][0x17c], PT ;  /* 0x00005f0010007a0c */ /* 0x000fe40003f46270 */
[----:B------:R-:W2:Y:S05]  /*2eef0*/  LDL.LU R16, [R1+0x11a4] ;  /* 0x0011a40001107983 */ /* 0x000eaa0000300800 */
[----:B------:R0:W-:Y:S04]  /*2ef00*/  @P4 STG.E.U16 [R22.64], R10 ;  /* 0x0000000a16004986 */ /* 0x0001e8000c101506 */
[----:B0-----:R-:W2:Y:S01]  /*2ef10*/  LDL.LU R23, [R1+0x20] ;  /* 0x0000200001177983 */ /* 0x001ea20000300800 */
[----:B------:R-:W-:-:S02]  /*2ef20*/  LEA R6, P6, R7, c[0x0][0x170], 0x1 ;  /* 0x00005c0007067a11 */ /* 0x000fc400078c08ff */
[----:B------:R-:W-:Y:S02]  /*2ef30*/  ISETP.LT.AND P5, PT, R14, c[0x0][0x178], !P1 ;  /* 0x00005e000e007a0c */ /* 0x000fe40004fa1270 */
[----:B----4-:R-:W-:Y:S02]  /*2ef40*/  ISETP.LT.AND P1, PT, R11, c[0x0][0x178], !P1 ;  /* 0x00005e000b007a0c */ /* 0x010fe40004f21270 */
[----:B------:R-:W-:Y:S02]  /*2ef50*/  LEA.HI.X.SX32 R7, R7, c[0x0][0x174], 0x1, P6 ;  /* 0x00005d0007077a11 */ /* 0x000fe400030f0eff */
[----:B------:R-:W-:Y:S02]  /*2ef60*/  ISETP.LT.AND P6, PT, R19, c[0x0][0x178], !P0 ;  /* 0x00005e0013007a0c */ /* 0x000fe400047c1270 */
[C---:B------:R-:W-:Y:S01]  /*2ef70*/  IADD3 R0, R26.reuse, c[0x0][0x198], RZ ;  /* 0x000066001a007a10 */ /* 0x040fe20007ffe0ff */
[----:B------:R-:W-:Y:S01]  /*2ef80*/  IMAD.WIDE R24, R26, 0x2, R6 ;  /* 0x000000021a187825 */ /* 0x000fe200078e0206 */
[----:B------:R-:W-:-:S03]  /*2ef90*/  PRMT R12, R28, 0x7632, R12 ;  /* 0x000076321c0c7816 */ /* 0x000fc6000000000c */
[----:B------:R-:W-:-:S04]  /*2efa0*/  IMAD.WIDE R26, R26, 0x2, R20 ;  /* 0x000000021a1a7825 */ /* 0x000fc800078e0214 */
[----:B------:R-:W-:Y:S01]  /*2efb0*/  IMAD.WIDE R28, R0, 0x2, R2 ;  /* 0x00000002001c7825 */ /* 0x000fe200078e0202 */
[----:B------:R-:W-:Y:S01]  /*2efc0*/  ISETP.LT.AND P4, PT, R15, c[0x0][0x178], !P0 ;  /* 0x00005e000f007a0c */ /* 0x000fe20004781270 */
[----:B--2---:R-:W-:Y:S04]  /*2efd0*/  @P5 STG.E.U16 [R24.64], R23 ;  /* 0x0000001718005986 */ /* 0x004fe8000c101506 */
[----:B------:R-:W-:Y:S04]  /*2efe0*/  @P1 STG.E.U16 [R26.64], R16 ;  /* 0x000000101a001986 */ /* 0x000fe8000c101506 */
[----:B------:R0:W-:Y:S04]  /*2eff0*/  @P6 STG.E.U16 [R28.64], R12 ;  /* 0x0000000c1c006986 */ /* 0x0001e8000c101506 */
[----:B0-----:R-:W2:Y:S01]  /*2f000*/  LDL.LU R12, [R1+0x80] ;  /* 0x00008000010c7983 */ /* 0x001ea20000300800 */
[----:B------:R-:W-:Y:S01]  /*2f010*/  PRMT R8, R10, 0x7632, R8 ;  /* 0x000076320a087816 */ /* 0x000fe20000000008 */
[----:B------:R-:W-:Y:S01]  /*2f020*/  IMAD.WIDE R24, R0, 0x2, R6 ;  /* 0x0000000200187825 */ /* 0x000fe200078e0206 */
[----:B------:R-:W-:Y:S01]  /*2f030*/  ISETP.LT.AND P5, PT, R14, c[0x0][0x178], !P0 ;  /* 0x00005e000e007a0c */ /* 0x000fe200047a1270 */
[----:B------:R-:W4:Y:S01]  /*2f040*/  LDL.LU R10, [R1+0x11a0] ;  /* 0x0011a000010a7983 */ /* 0x000f220000300800 */
[----:B------:R-:W-:Y:S01]  /*2f050*/  PRMT R9, R23, 0x7632, R9 ;  /* 0x0000763217097816 */ /* 0x000fe20000000009 */
[----:B------:R-:W-:Y:S01]  /*2f060*/  IMAD.WIDE R22, R0, 0x2, R4 ;  /* 0x0000000200167825 */ /* 0x000fe200078e0204 */
[----:B------:R-:W-:-:S02]  /*2f070*/  PRMT R29, R16, 0x7632, R29 ;  /* 0x00007632101d7816 */ /* 0x000fc4000000001d */
[----:B------:R-:W-:Y:S01]  /*2f080*/  ISETP.LT.AND P6, PT, R11, c[0x0][0x178], !P0 ;  /* 0x00005e000b007a0c */ /* 0x000fe200047c1270 */
[C---:B------:R-:W-:Y:S01]  /*2f090*/  IMAD.WIDE R26, R0.reuse, 0x2, R20 ;  /* 0x00000002001a7825 */ /* 0x040fe200078e0214 */
[----:B------:R-:W-:Y:S02]  /*2f0a0*/  IADD3 R16, R0, c[0x0][0x198], RZ ;  /* 0x0000660000107a10 */ /* 0x000fe40007ffe0ff */
[----:B------:R-:W-:Y:S02]  /*2f0b0*/  ISETP.LT.AND P0, PT, R19, c[0x0][0x178], !P3 ;  /* 0x00005e0013007a0c */ /* 0x000fe40005f01270 */
[----:B------:R-:W-:Y:S02]  /*2f0c0*/  PRMT R0, R8, 0x7610, R0 ;  /* 0x0000761008007816 */ /* 0x000fe40000000000 */
[----:B------:R-:W4:Y:S04]  /*2f0d0*/  LDL.LU R8, [R1+0x119c] ;  /* 0x00119c0001087983 */ /* 0x000f280000300800 */
[----:B------:R0:W-:Y:S01]  /*2f0e0*/  @P4 STG.E.U16 [R22.64], R0 ;  /* 0x0000000016004986 */ /* 0x0001e2000c101506 */
[----:B------:R-:W-:-:S03]  /*2f0f0*/  ISETP.LT.AND P4, PT, R15, c[0x0][0x178], !P3 ;  /* 0x00005e000f007a0c */ /* 0x000fc60005f81270 */
[----:B------:R1:W-:Y:S04]  /*2f100*/  @P5 STG.E.U16 [R24.64], R9 ;  /* 0x0000000918005986 */ /* 0x0003e8000c101506 */
[----:B------:R-:W-:Y:S01]  /*2f110*/  @P6 STG.E.U16 [R26.64], R29 ;  /* 0x0000001d1a006986 */ /* 0x000fe2000c101506 */
[----:B0-----:R-:W-:-:S03]  /*2f120*/  IMAD.WIDE R22, R16, 0x2, R2 ;  /* 0x0000000210167825 */ /* 0x001fc600078e0202 */
[----:B-1----:R-:W4:Y:S04]  /*2f130*/  LDL.LU R9, [R1+0x1c0] ;  /* 0x0001c00001097983 */ /* 0x002f280000300800 */
[----:B---3--:R0:W-:Y:S02]  /*2f140*/  @P0 STG.E.U16 [R22.64], R17 ;  /* 0x0000001116000986 */ /* 0x0081e4000c101506 */
[----:B0-----:R-:W-:-:S05]  /*2f150*/  IMAD.WIDE R22, R16, 0x2, R4 ;  /* 0x0000000210167825 */ /* 0x001fca00078e0204 */
[----:B--2---:R0:W-:Y:S04]  /*2f160*/  @P4 STG.E.U16 [R22.64], R12 ;  /* 0x0000000c16004986 */ /* 0x0041e8000c101506 */
[----:B0-----:R-:W2:Y:S01]  /*2f170*/  LDL.LU R23, [R1+0x40] ;  /* 0x0000400001177983 */ /* 0x001ea20000300800 */
[----:B------:R-:W-:Y:S02]  /*2f180*/  ISETP.LT.AND P5, PT, R14, c[0x0][0x178], !P3 ;  /* 0x00005e000e007a0c */ /* 0x000fe40005fa1270 */
[----:B------:R-:W-:Y:S02]  /*2f190*/  ISETP.LT.AND P3, PT, R11, c[0x0][0x178], !P3 ;  /* 0x00005e000b007a0c */ /* 0x000fe40005f61270 */
[----:B------:R-:W-:Y:S02]  /*2f1a0*/  ISETP.LT.AND P6, PT, R19, c[0x0][0x178], !P2 ;  /* 0x00005e0013007a0c */ /* 0x000fe400057c1270 */
[----:B------:R-:W-:-:S02]  /*2f1b0*/  IADD3 R28, R18, 0x4, RZ ;  /* 0x00000004121c7810 */ /* 0x000fc40007ffe0ff */
[C---:B------:R-:W-:Y:S01]  /*2f1c0*/  IADD3 R0, R16.reuse, c[0x0][0x198], RZ ;  /* 0x0000660010007a10 */ /* 0x040fe20007ffe0ff */
[----:B------:R-:W-:Y:S01]  /*2f1d0*/  IMAD.WIDE R24, R16, 0x2, R6 ;  /* 0x0000000210187825 */ /* 0x000fe200078e0206 */
[----:B----4-:R-:W-:Y:S02]  /*2f1e0*/  PRMT R10, R17, 0x7632, R10 ;  /* 0x00007632110a7816 */ /* 0x010fe4000000000a */
[----:B------:R-:W-:Y:S01]  /*2f1f0*/  ISETP.GE.AND P1, PT, R28, c[0x0][0x17c], PT ;  /* 0x00005f001c007a0c */ /* 0x000fe20003f26270 */
[----:B------:R-:W-:Y:S01]  /*2f200*/  IMAD.WIDE R26, R16, 0x2, R20 ;  /* 0x00000002101a7825 */ /* 0x000fe200078e0214 */
[----:B------:R-:W-:-:S03]  /*2f210*/  IADD3 R17, R18, 0x5, RZ ;  /* 0x0000000512117810 */ /* 0x000fc60007ffe0ff */
[----:B------:R-:W-:Y:S01]  /*2f220*/  IMAD.WIDE R28, R0, 0x2, R2 ;  /* 0x00000002001c7825 */ /* 0x000fe200078e0202 */
[----:B------:R-:W-:Y:S02]  /*2f230*/  ISETP.GE.AND P0, PT, R17, c[0x0][0x17c], PT ;  /* 0x00005f0011007a0c */ /* 0x000fe40003f06270 */
[----:B------:R-:W3:Y:S01]  /*2f240*/  LDL.LU R17, [R1+0x70] ;  /* 0x0000700001117983 */ /* 0x000ee20000300800 */
[----:B------:R-:W-:Y:S02]  /*2f250*/  ISETP.LT.AND P4, PT, R15, c[0x0][0x178], !P2 ;  /* 0x00005e000f007a0c */ /* 0x000fe40005781270 */
[----:B------:R-:W-:Y:S02]  /*2f260*/  PRMT R16, R8, 0x7632, R16 ;  /* 0x0000763208107816 */ /* 0x000fe40000000010 */
[----:B------:R-:W-:Y:S01]  /*2f270*/  PRMT R13, R9, 0x7632, R13 ;  /* 0x00007632090d7816 */ /* 0x000fe2000000000d */
[----:B--2---:R-:W-:Y:S01]  /*2f280*/  @P5 STG.E.U16 [R24.64], R23 ;  /* 0x0000001718005986 */ /* 0x004fe2000c101506 */
[----:B------:R-:W-:-:S03]  /*2f290*/  ISETP.LT.AND P5, PT, R14, c[0x0][0x178], !P2 ;  /* 0x00005e000e007a0c */ /* 0x000fc600057a1270 */
[----:B------:R-:W-:Y:S04]  /*2f2a0*/  @P3 STG.E.U16 [R26.64], R8 ;  /* 0x000000081a003986 */ /* 0x000fe8000c101506 */
[----:B------:R0:W-:Y:S01]  /*2f2b0*/  @P6 STG.E.U16 [R28.64], R10 ;  /* 0x0000000a1c006986 */ /* 0x0001e2000c101506 */
[----:B------:R-:W-:Y:S02]  /*2f2c0*/  ISETP.LT.AND P6, PT, R11, c[0x0][0x178], !P2 ;  /* 0x00005e000b007a0c */ /* 0x000fe400057c1270 */
[----:B------:R-:W-:Y:S01]  /*2f2d0*/  ISETP.LT.AND P2, PT, R19, c[0x0][0x178], !P1 ;  /* 0x00005e0013007a0c */ /* 0x000fe20004f41270 */
[----:B0-----:R-:W2:Y:S01]  /*2f2e0*/  LDL.LU R10, [R1+0x30] ;  /* 0x00003000010a7983 */ /* 0x001ea20000300800 */
[----:B------:R-:W-:-:S03]  /*2f2f0*/  PRMT R29, R12, 0x7632, R29 ;  /* 0x000076320c1d7816 */ /* 0x000fc6000000001d */
[----:B------:R-:W4:Y:S01]  /*2f300*/  LDL.LU R12, [R1+0x1198] ;  /* 0x00119800010c7983 */ /* 0x000f220000300800 */
[----:B------:R-:W-:Y:S01]  /*2f310*/  IMAD.WIDE R26, R0, 0x2, R4 ;  /* 0x00000002001a7825 */ /* 0x000fe200078e0204 */
[----:B------:R-:W-:-:S03]  /*2f320*/  PRMT R28, R23, 0x7632, R28 ;  /* 0x00007632171c7816 */ /* 0x000fc6000000001c */
[C---:B------:R-:W-:Y:S01]  /*2f330*/  IMAD.WIDE R24, R0.reuse, 0x2, R6 ;  /* 0x0000000200187825 */ /* 0x040fe200078e0206 */
[----:B------:R-:W-:Y:S03]  /*2f340*/  @P4 STG.E.U16 [R26.64], R29 ;  /* 0x0000001d1a004986 */ /* 0x000fe6000c101506 */
[C---:B------:R-:W-:Y:S01]  /*2f350*/  IMAD.WIDE R22, R0.reuse, 0x2, R20 ;  /* 0x0000000200167825 */ /* 0x040fe200078e0214 */
[----:B------:R-:W-:Y:S01]  /*2f360*/  IADD3 R0, R0, c[0x0][0x198], RZ ;  /* 0x0000660000007a10 */ /* 0x000fe20007ffe0ff */
[----:B------:R-:W-:Y:S04]  /*2f370*/  @P5 STG.E.U16 [R24.64], R28 ;  /* 0x0000001c18005986 */ /* 0x000fe8000c101506 */
[----:B------:R0:W-:Y:S02]  /*2f380*/  @P6 STG.E.U16 [R22.64], R16 ;  /* 0x0000001016006986 */ /* 0x0001e4000c101506 */
[----:B0-----:R-:W-:-:S05]  /*2f390*/  IMAD.WIDE R22, R0, 0x2, R2 ;  /* 0x0000000200167825 */ /* 0x001fca00078e0202 */
[----:B------:R0:W-:Y:S04]  /*2f3a0*/  @P2 STG.E.U16 [R22.64], R9 ;  /* 0x0000000916002986 */ /* 0x0001e8000c101506 */
[----:B0-----:R-:W4:Y:S01]  /*2f3b0*/  LDL.LU R9, [R1+0x1d0] ;  /* 0x0001d00001097983 */ /* 0x001f220000300800 */
[----:B------:R-:W-:Y:S02]  /*2f3c0*/  ISETP.LT.AND P4, PT, R15, c[0x0][0x178], !P1 ;  /* 0x00005e000f007a0c */ /* 0x000fe40004f81270 */
[----:B------:R-:W-:Y:S02]  /*2f3d0*/  IADD3 R8, R18, 0x6, RZ ;  /* 0x0000000612087810 */ /* 0x000fe40007ffe0ff */
[----:B------:R-:W-:Y:S02]  /*2f3e0*/  ISETP.LT.AND P5, PT, R14, c[0x0][0x178], !P1 ;  /* 0x00005e000e007a0c */ /* 0x000fe40004fa1270 */
[----:B------:R-:W-:-:S02]  /*2f3f0*/  ISETP.LT.AND P1, PT, R11, c[0x0][0x178], !P1 ;  /* 0x00005e000b007a0c */ /* 0x000fc40004f21270 */
[----:B------:R-:W-:Y:S02]  /*2f400*/  ISETP.LT.AND P6, PT, R19, c[0x0][0x178], !P0 ;  /* 0x00005e0013007a0c */ /* 0x000fe400047c1270 */
[----:B------:R-:W-:Y:S02]  /*2f410*/  ISETP.GE.AND P3, PT, R8, c[0x0][0x17c], PT ;  /* 0x00005f0008007a0c */ /* 0x000fe40003f66270 */
[C---:B------:R-:W-:Y:S01]  /*2f420*/  IADD3 R8, R0.reuse, c[0x0][0x198], RZ ;  /* 0x0000660000087a10 */ /* 0x040fe20007ffe0ff */
[----:B------:R-:W-:-:S04]  /*2f430*/  IMAD.WIDE R24, R0, 0x2, R4 ;  /* 0x0000000200187825 */ /* 0x000fc800078e0204 */
[C---:B------:R-:W-:Y:S01]  /*2f440*/  IMAD.WIDE R22, R0.reuse, 0x2, R6 ;  /* 0x0000000200167825 */ /* 0x040fe200078e0206 */
[----:B---3--:R0:W-:Y:S03]  /*2f450*/  @P4 STG.E.U16 [R24.64], R17 ;  /* 0x0000001118004986 */ /* 0x0081e6000c101506 */
[----:B------:R-:W-:-:S04]  /*2f460*/  IMAD.WIDE R26, R0, 0x2, R20 ;  /* 0x00000002001a7825 */ /* 0x000fc800078e0214 */
[----:B------:R-:W-:Y:S01]  /*2f470*/  IMAD.WIDE R28, R8, 0x2, R2 ;  /* 0x00000002081c7825 */ /* 0x000fe200078e0202 */
[----:B------:R-:W-:Y:S02]  /*2f480*/  ISETP.LT.AND P4, PT, R15, c[0x0][0x178], !P0 ;  /* 0x00005e000f007a0c */ /* 0x000fe40004781270 */
[----:B------:R-:W-:Y:S01]  /*2f490*/  IADD3 R16, R18, 0x7, RZ ;  /* 0x0000000712107810 */ /* 0x000fe20007ffe0ff */
[----:B0-----:R-:W-:-:S03]  /*2f4a0*/  IMAD.WIDE R24, R8, 0x2, R6 ;  /* 0x0000000208187825 */ /* 0x001fc600078e0206 */
[----:B------:R-:W-:Y:S02]  /*2f4b0*/  ISETP.GE.AND P2, PT, R16, c[0x0][0x17c], PT ;  /* 0x00005f0010007a0c */ /* 0x000fe40003f46270 */
[----:B------:R-:W-:Y:S01]  /*2f4c0*/  IADD3 R0, R8, c[0x0][0x198], RZ ;  /* 0x0000660008007a10 */ /* 0x000fe20007ffe0ff */
[----:B--2---:R0:W-:Y:S01]  /*2f4d0*/  @P5 STG.E.U16 [R22.64], R10 ;  /* 0x0000000a16005986 */ /* 0x0041e2000c101506 */
[----:B------:R-:W-:-:S03]  /*2f4e0*/  ISETP.LT.AND P5, PT, R14, c[0x0][0x178], !P0 ;  /* 0x00005e000e007a0c */ /* 0x000fc600047a1270 */
[----:B----4-:R1:W-:Y:S04]  /*2f4f0*/  @P1 STG.E.U16 [R26.64], R12 ;  /* 0x0000000c1a001986 */ /* 0x0103e8000c101506 */
[----:B------:R2:W-:Y:S01]  /*2f500*/  @P6 STG.E.U16 [R28.64], R13 ;  /* 0x0000000d1c006986 */ /* 0x0005e2000c101506 */
[----:B------:R-:W-:Y:S02]  /*2f510*/  ISETP.LT.AND P6, PT, R11, c[0x0][0x178], !P0 ;  /* 0x00005e000b007a0c */ /* 0x000fe400047c1270 */
[----:B------:R-:W-:Y:S01]  /*2f520*/  ISETP.LT.AND P0, PT, R19, c[0x0][0x178], !P3 ;  /* 0x00005e0013007a0c */ /* 0x000fe20005f01270 */
[----:B0-----:R-:W-:Y:S01]  /*2f530*/  IMAD.WIDE R22, R8, 0x2, R20 ;  /* 0x0000000208167825 */ /* 0x001fe200078e0214 */
[----:B------:R-:W-:-:S03]  /*2f540*/  PRMT R16, R12, 0x7632, R16 ;  /* 0x000076320c107816 */ /* 0x000fc60000000010 */
[----:B-1----:R-:W-:Y:S01]  /*2f550*/  IMAD.WIDE R26, R8, 0x2, R4 ;  /* 0x00000002081a7825 */ /* 0x002fe200078e0204 */
[----:B--2---:R-:W-:Y:S01]  /*2f560*/  PRMT R29, R17, 0x7632, R29 ;  /* 0x00007632111d7816 */ /* 0x004fe2000000001d */
[----:B------:R-:W2:Y:S01]  /*2f570*/  LDL.LU R13, [R1+0x1194] ;  /* 0x00119400010d7983 */ /* 0x000ea20000300800 */
[----:B------:R-:W-:Y:S02]  /*2f580*/  PRMT R28, R10, 0x7632, R28 ;  /* 0x000076320a1c7816 */ /* 0x000fe4000000001c */
[----:B------:R-:W-:Y:S01]  /*2f590*/  IADD3 R12, R18, 0x8, RZ ;  /* 0x00000008120c7810 */ /* 0x000fe20007ffe0ff */
[----:B------:R0:W-:Y:S04]  /*2f5a0*/  @P4 STG.E.U16 [R26.64], R29 ;  /* 0x0000001d1a004986 */ /* 0x0001e8000c101506 */
[----:B------:R-:W-:Y:S01]  /*2f5b0*/  @P5 STG.E.U16 [R24.64], R28 ;  /* 0x0000001c18005986 */ /* 0x000fe2000c101506 */
[----:B------:R-:W-:-:S03]  /*2f5c0*/  ISETP.GE.AND P1, PT, R12, c[0x0][0x17c], PT ;  /* 0x00005f000c007a0c */ /* 0x000fc60003f26270 */
[----:B------:R1:W-:Y:S01]  /*2f5d0*/  @P6 STG.E.U16 [R22.64], R16 ;  /* 0x0000001016006986 */ /* 0x0003e2000c101506 */
[----:B------:R-:W-:-:S03]  /*2f5e0*/  IADD3 R12, R18, 0x9, RZ ;  /* 0x00000009120c7810 */ /* 0x000fc60007ffe0ff */
[----:B------:R-:W3:Y:S01]  /*2f5f0*/  LDL.LU R17, [R1+0x1e0] ;  /* 0x0001e00001117983 */ /* 0x000ee20000300800 */
[C---:B------:R-:W-:Y:S01]  /*2f600*/  IADD3 R8, R0.reuse, c[0x0][0x198], RZ ;  /* 0x0000660000087a10 */ /* 0x040fe20007ffe0ff */
[C---:B0-----:R-:W-:Y:S02]  /*2f610*/  IMAD.WIDE R26, R0.reuse, 0x2, R20 ;  /* 0x00000002001a7825 */ /* 0x041fe400078e0214 */
[----:B------:R-:W4:Y:S02]  /*2f620*/  LDL.LU R10, [R1+0x64] ;  /* 0x00006400010a7983 */ /* 0x000f240000300800 */
[----:B-1----:R-:W-:Y:S01]  /*2f630*/  IMAD.WIDE R22, R0, 0x2, R2 ;  /* 0x0000000200167825 */ /* 0x002fe200078e0202 */
[----:B------:R-:W-:-:S03]  /*2f640*/  PRMT R16, R9, 0x7632, R16 ;  /* 0x0000763209107816 */ /* 0x000fc60000000010 */
[----:B------:R-:W-:Y:S01]  /*2f650*/  IMAD.WIDE R24, R0, 0x2, R4 ;  /* 0x0000000200187825 */ /* 0x000fe200078e0204 */
[----:B------:R0:W-:Y:S01]  /*2f660*/  @P0 STG.E.U16 [R22.64], R9 ;  /* 0x0000000916000986 */ /* 0x0001e2000c101506 */
[----:B------:R-:W-:-:S03]  /*2f670*/  ISETP.GE.AND P0, PT, R12, c[0x0][0x17c], PT ;  /* 0x00005f000c007a0c */ /* 0x000fc60003f06270 */
[----:B0-----:R-:W2:Y:S01]  /*2f680*/  LDL.LU R9, [R1+0x54] ;  /* 0x0000540001097983 */ /* 0x001ea20000300800 */
[----:B------:R-:W-:-:S03]  /*2f690*/  IMAD.WIDE R22, R0, 0x2, R6 ;  /* 0x0000000200167825 */ /* 0x000fc600078e0206 */
[----:B------:R-:W2:Y:S04]  /*2f6a0*/  LDL.LU R0, [R1+0x10] ;  /* 0x0000100001007983 */ /* 0x000ea80000300800 */
[----:B------:R-:W2:Y:S01]  /*2f6b0*/  LDL.LU R12, [R1+0x140] ;  /* 0x00014000010c7983 */ /* 0x000ea20000300800 */
[----:B------:R-:W-:Y:S02]  /*2f6c0*/  ISETP.LT.AND P4, PT, R15, c[0x0][0x178], !P3 ;  /* 0x00005e000f007a0c */ /* 0x000fe40005f81270 */
[----:B------:R-:W-:Y:S02]  /*2f6d0*/  ISETP.LT.AND P5, PT, R14, c[0x0][0x178], !P3 ;  /* 0x00005e000e007a0c */ /* 0x000fe40005fa1270 */
[----:B------:R-:W-:Y:S02]  /*2f6e0*/  ISETP.LT.AND P3, PT, R11, c[0x0][0x178], !P3 ;  /* 0x00005e000b007a0c */ /* 0x000fe40005f61270 */
[----:B------:R-:W-:Y:S01]  /*2f6f0*/  ISETP.LT.AND P6, PT, R19, c[0x0][0x178], !P2 ;  /* 0x00005e0013007a0c */ /* 0x000fe200057c1270 */
[----:B------:R-:W-:-:S06]  /*2f700*/  IMAD.WIDE R28, R8, 0x2, R2 ;  /* 0x00000002081c7825 */ /* 0x000fcc00078e0202 */
[----:B---3--:R0:W-:Y:S01]  /*2f710*/  @P4 STG.E.U16 [R24.64], R17 ;  /* 0x0000001118004986 */ /* 0x0081e2000c101506 */
[----:B------:R-:W-:Y:S01]  /*2f720*/  ISETP.LT.AND P4, PT, R15, c[0x0][0x178], !P2 ;  /* 0x00005e000f007a0c */ /* 0x000fe20005781270 */
[----:B0-----:R-:W-:Y:S02]  /*2f730*/  IMAD.WIDE R24, R8, 0x2, R6 ;  /* 0x0000000208187825 */ /* 0x001fe400078e0206 */
[----:B--2---:R0:W-:Y:S01]  /*2f740*/  @P5 STG.E.U16 [R22.64], R12 ;  /* 0x0000000c16005986 */ /* 0x0041e2000c101506 */
[----:B------:R-:W-:-:S03]  /*2f750*/  ISETP.LT.AND P5, PT, R14, c[0x0][0x178], !P2 ;  /* 0x00005e000e007a0c */ /* 0x000fc600057a1270 */
[----:B------:R-:W-:Y:S04]  /*2f760*/  @P3 STG.E.U16 [R26.64], R0 ;  /* 0x000000001a003986 */ /* 0x000fe8000c101506 */
[----:B------:R1:W-:Y:S01]  /*2f770*/  @P6 STG.E.U16 [R28.64], R16 ;  /* 0x000000101c006986 */ /* 0x0003e2000c101506 */
[----:B------:R-:W-:Y:S02]  /*2f780*/  ISETP.LT.AND P6, PT, R11, c[0x0][0x178], !P2 ;  /* 0x00005e000b007a0c */ /* 0x000fe400057c1270 */
[----:B------:R-:W-:Y:S01]  /*2f790*/  ISETP.LT.AND P2, PT, R19, c[0x0][0x178], !P1 ;  /* 0x00005e0013007a0c */ /* 0x000fe20004f41270 */
[----:B0-----:R-:W-:Y:S01]  /*2f7a0*/  IMAD.WIDE R22, R8, 0x2, R4 ;  /* 0x0000000208167825 */ /* 0x001fe200078e0204 */
[----:B-1----:R-:W-:Y:S02]  /*2f7b0*/  PRMT R29, R17, 0x7632, R29 ;  /* 0x00007632111d7816 */ /* 0x002fe4000000001d */
[----:B------:R-:W-:Y:S01]  /*2f7c0*/  PRMT R16, R0, 0x7632, R16 ;  /* 0x0000763200107816 */ /* 0x000fe20000000010 */
[C---:B------:R-:W-:Y:S01]  /*2f7d0*/  IMAD.WIDE R26, R8.reuse, 0x2, R20 ;  /* 0x00000002081a7825 */ /* 0x040fe200078e0214 */
[----:B------:R-:W-:Y:S01]  /*2f7e0*/  IADD3 R0, R8, c[0x0][0x198], RZ ;  /* 0x0000660008007a10 */ /* 0x000fe20007ffe0ff */
[----:B------:R0:W-:Y:S01]  /*2f7f0*/  @P4 STG.E.U16 [R22.64], R29 ;  /* 0x0000001d16004986 */ /* 0x0001e2000c101506 */
[----:B------:R-:W-:-:S02]  /*2f800*/  PRMT R28, R12, 0x7632, R28 ;  /* 0x000076320c1c7816 */ /* 0x000fc4000000001c */
[----:B------:R-:W-:Y:S01]  /*2f810*/  ISETP.LT.AND P4, PT, R15, c[0x0][0x178], !P1 ;  /* 0x00005e000f007a0c */ /* 0x000fe20004f81270 */
[----:B------:R-:W2:Y:S01]  /*2f820*/  LDL.LU R17, [R1+0x1190] ;  /* 0x0011900001117983 */ /* 0x000ea20000300800 */
[----:B------:R-:W-:-:S03]  /*2f830*/  IADD3 R12, R18, 0xa, RZ ;  /* 0x0000000a120c7810 */ /* 0x000fc60007ffe0ff */
[----:B------:R-:W-:Y:S01]  /*2f840*/  @P5 STG.E.U16 [R24.64], R28 ;  /* 0x0000001c18005986 */ /* 0x000fe2000c101506 */
[----:B0-----:R-:W-:-:S03]  /*2f850*/  IMAD.WIDE R22, R0, 0x2, R2 ;  /* 0x0000000200167825 */ /* 0x001fc600078e0202 */
[----:B------:R0:W-:Y:S01]  /*2f860*/  @P6 STG.E.U16 [R26.64], R16 ;  /* 0x000000101a006986 */ /* 0x0001e2000c101506 */
[----:B------:R-:W-:-:S03]  /*2f870*/  ISETP.GE.AND P3, PT, R12, c[0x0][0x17c], PT ;  /* 0x00005f000c007a0c */ /* 0x000fc60003f66270 */
[----:B----4-:R1:W-:Y:S01]  /*2f880*/  @P2 STG.E.U16 [R22.64], R10 ;  /* 0x0000000a16002986 */ /* 0x0103e2000c101506 */
[----:B------:R-:W-:-:S03]  /*2f890*/  IADD3 R12, R18, 0xb, RZ ;  /* 0x0000000b120c7810 */ /* 0x000fc60007ffe0ff */
[----:B------:R-:W3:Y:S01]  /*2f8a0*/  LDL.LU R18, [R1+0x94] ;  /* 0x0000940001127983 */ /* 0x000ee20000300800 */
[----:B0-----:R-:W-:Y:S01]  /*2f8b0*/  PRMT R16, R10, 0x7632, R16 ;  /* 0x000076320a107816 */ /* 0x001fe20000000010 */
[----:B-1----:R-:W-:Y:S02]  /*2f8c0*/  IMAD.WIDE R22, R0, 0x2, R4 ;  /* 0x0000000200167825 */ /* 0x002fe400078e0204 */
[----:B------:R-:W4:Y:S04]  /*2f8d0*/  LDL.LU R10, [R1+0x84] ;  /* 0x00008400010a7983 */ /* 0x000f280000300800 */
[----:B------:R0:W-:Y:S04]  /*2f8e0*/  @P4 STG.E.U16 [R22.64], R9 ;  /* 0x0000000916004986 */ /* 0x0001e8000c101506 */
[----:B0-----:R-:W2:Y:S01]  /*2f8f0*/  LDL.LU R23, [R1+0x24] ;  /* 0x0000240001177983 */ /* 0x001ea20000300800 */
[----:B------:R-:W-:-:S02]  /*2f900*/  ISETP.LT.AND P5, PT, R14, c[0x0][0x178], !P1 ;  /* 0x00005e000e007a0c */ /* 0x000fc40004fa1270 */
[----:B------:R-:W-:Y:S02]  /*2f910*/  ISETP.LT.AND P1, PT, R11, c[0x0][0x178], !P1 ;  /* 0x00005e000b007a0c */ /* 0x000fe40004f21270 */
[----:B------:R-:W-:Y:S02]  /*2f920*/  ISETP.LT.AND P6, PT, R19, c[0x0][0x178], !P0 ;  /* 0x00005e0013007a0c */ /* 0x000fe400047c1270 */
[C---:B------:R-:W-:Y:S01]  /*2f930*/  IADD3 R8, R0.reuse, c[0x0][0x198], RZ ;  /* 0x0000660000087a10 */ /* 0x040fe20007ffe0ff */
[----:B------:R-:W-:-:S04]  /*2f940*/  IMAD.WIDE R24, R0, 0x2, R6 ;  /* 0x0000000200187825 */ /* 0x000fc800078e0206 */
[----:B------:R-:W-:-:S04]  /*2f950*/  IMAD.WIDE R26, R0, 0x2, R20 ;  /* 0x00000002001a7825 */ /* 0x000fc800078e0214 */
[C---:B------:R-:W-:Y:S01]  /*2f960*/  IMAD.WIDE R28, R8.reuse, 0x2, R2 ;  /* 0x00000002081c7825 */ /* 0x040fe200078e0202 */
[----:B------:R-:W-:Y:S01]  /*2f970*/  ISETP.LT.AND P4, PT, R15, c[0x0][0x178], !P0 ;  /* 0x00005e000f007a0c */ /* 0x000fe20004781270 */
[----:B--2---:R-:W-:Y:S04]  /*2f980*/  @P5 STG.E.U16 [R24.64], R23 ;  /* 0x0000001718005986 */ /* 0x004fe8000c101506 */
[----:B------:R-:W-:Y:S04]  /*2f990*/  @P1 STG.E.U16 [R26.64], R17 ;  /* 0x000000111a001986 */ /* 0x000fe8000c101506 */
[----:B------:R0:W-:Y:S04]  /*2f9a0*/  @P6 STG.E.U16 [R28.64], R16 ;  /* 0x000000101c006986 */ /* 0x0001e8000c101506 */
[----:B0-----:R-:W2:Y:S01]  /*2f9b0*/  LDL R29, [R1+0x7d8] ;  /* 0x0007d800011d7983 */ /* 0x001ea20000100800 */
[----:B------:R-:W-:Y:S01]  /*2f9c0*/  PRMT R26, R17, 0x7632, R26 ;  /* 0x00007632111a7816 */ /* 0x000fe2000000001a */
[----:B------:R-:W-:Y:S01]  /*2f9d0*/  IMAD.WIDE R16, R8, 0x2, R4 ;  /* 0x0000000208107825 */ /* 0x000fe200078e0204 */
[----:B------:R-:W-:-:S02]  /*2f9e0*/  ISETP.LT.AND P5, PT, R14, c[0x0][0x178], !P0 ;  /* 0x00005e000e007a0c */ /* 0x000fc400047a1270 */
[----:B------:R-:W-:Y:S02]  /*2f9f0*/  PRMT R0, R9, 0x7632, R0 ;  /* 0x0000763209007816 */ /* 0x000fe40000000000 */
[----:B------:R-:W-:Y:S02]  /*2fa00*/  ISETP.LT.AND P6, PT, R11, c[0x0][0x178], !P0 ;  /* 0x00005e000b007a0c */ /* 0x000fe400047c1270 */
[----:B------:R-:W-:Y:S01]  /*2fa10*/  ISETP.GE.AND P2, PT, R12, c[0x0][0x17c], PT ;  /* 0x00005f000c007a0c */ /* 0x000fe20003f46270 */
[----:B------:R0:W-:Y:S01]  /*2fa20*/  @P4 STG.E.U16 [R16.64], R0 ;  /* 0x0000000010004986 */ /* 0x0001e2000c101506 */
[----:B------:R-:W-:Y:S01]  /*2fa30*/  ISETP.LT.AND P0, PT, R19, c[0x0][0x178], !P3 ;  /* 0x00005e0013007a0c */ /* 0x000fe20005f01270 */
[C---:B------:R-:W-:Y:S01]  /*2fa40*/  IMAD.WIDE R24, R8.reuse, 0x2, R20 ;  /* 0x0000000208187825 */ /* 0x040fe200078e0214 */
[----:B------:R-:W-:Y:S01]  /*2fa50*/  PRMT R12, R23, 0x7632, R12 ;  /* 0x00007632170c7816 */ /* 0x000fe2000000000c */
[----:B------:R-:W2:Y:S01]  /*2fa60*/  LDL.LU R9, [R1+0x118c] ;  /* 0x00118c0001097983 */ /* 0x000ea20000300800 */
[----:B------:R-:W-:Y:S01]  /*2fa70*/  ISETP.LT.AND P4, PT, R15, c[0x0][0x178], !P3 ;  /* 0x00005e000f007a0c */ /* 0x000fe20005f81270 */
[C---:B------:R-:W-:Y:S01]  /*2fa80*/  IMAD.WIDE R22, R8.reuse, 0x2, R6 ;  /* 0x0000000208167825 */ /* 0x040fe200078e0206 */
[----:B------:R-:W-:-:S04]  /*2fa90*/  IADD3 R8, R8, c[0x0][0x198], RZ ;  /* 0x0000660008087a10 */ /* 0x000fc80007ffe0ff */
[----:B------:R1:W-:Y:S01]  /*2faa0*/  @P5 STG.E.U16 [R22.64], R12 ;  /* 0x0000000c16005986 */ /* 0x0003e2000c101506 */
[----:B0-----:R-:W-:-:S03]  /*2fab0*/  IMAD.WIDE R16, R8, 0x2, R2 ;  /* 0x0000000208107825 */ /* 0x001fc600078e0202 */
[----:B------:R-:W-:Y:S04]  /*2fac0*/  @P6 STG.E.U16 [R24.64], R26 ;  /* 0x0000001a18006986 */ /* 0x000fe8000c101506 */
[----:B---3--:R0:W-:Y:S01]  /*2fad0*/  @P0 STG.E.U16 [R16.64], R18 ;  /* 0x0000001210000986 */ /* 0x0081e2000c101506 */
[----:B-1----:R-:W-:Y:S01]  /*2fae0*/  IMAD.WIDE R22, R8, 0x2, R4 ;  /* 0x0000000208167825 */ /* 0x002fe200078e0204 */
[----:B------:R-:W-:-:S04]  /*2faf0*/  PRMT R12, R18, 0x7632, R12 ;  /* 0x00007632120c7816 */ /* 0x000fc8000000000c */
[----:B----4-:R1:W-:Y:S04]  /*2fb00*/  @P4 STG.E.U16 [R22.64], R10 ;  /* 0x0000000a16004986 */ /* 0x0103e8000c101506 */
[----:B0-----:R-:W3:Y:S01]  /*2fb10*/  LDL.LU R18, [R1+0x1c4] ;  /* 0x0001c40001127983 */ /* 0x001ee20000300800 */
[----:B--2---:R-:W-:-:S04]  /*2fb20*/  IADD3 R28, R29, 0xd, RZ ;  /* 0x0000000d1d1c7810 */ /* 0x004fc80007ffe0ff */
[----:B------:R-:W-:Y:S02]  /*2fb30*/  ISETP.GE.AND P0, PT, R28, c[0x0][0x17c], PT ;  /* 0x00005f001c007a0c */ /* 0x000fe40003f06270 */
[----:B------:R-:W2:Y:S04]  /*2fb40*/  LDL.LU R28, [R1+0x34] ;  /* 0x00003400011c7983 */ /* 0x000ea80000300800 */
[----:B-1----:R-:W4:Y:S01]  /*2fb50*/  LDL.LU R23, [R1+0x44] ;  /* 0x0000440001177983 */ /* 0x002f220000300800 */
[----:B------:R-:W-:Y:S02]  /*2fb60*/  ISETP.LT.AND P5, PT, R14, c[0x0][0x178], !P3 ;  /* 0x00005e000e007a0c */ /* 0x000fe40005fa1270 */
[----:B------:R-:W-:Y:S02]  /*2fb70*/  ISETP.LT.AND P3, PT, R11, c[0x0][0x178], !P3 ;  /* 0x00005e000b007a0c */ /* 0x000fe40005f61270 */
[----:B------:R-:W-:-:S02]  /*2fb80*/  ISETP.LT.AND P6, PT, R19, c[0x0][0x178], !P2 ;  /* 0x00005e0013007a0c */ /* 0x000fc400057c1270 */
[----:B------:R-:W-:Y:S02]  /*2fb90*/  IADD3 R27, R29, 0xc, RZ ;  /* 0x0000000c1d1b7810 */ /* 0x000fe40007ffe0ff */
[C---:B------:R-:W-:Y:S01]  /*2fba0*/  IADD3 R0, R8.reuse, c[0x0][0x198], RZ ;  /* 0x0000660008007a10 */ /* 0x040fe20007ffe0ff */
[----:B------:R-:W-:Y:S01]  /*2fbb0*/  IMAD.WIDE R16, R8, 0x2, R6 ;  /* 0x0000000208107825 */ /* 0x000fe200078e0206 */
[----:B------:R-:W-:-:S03]  /*2fbc0*/  ISETP.GE.AND P1, PT, R27, c[0x0][0x17c], PT ;  /* 0x00005f001b007a0c */ /* 0x000fc60003f26270 */
[----:B------:R-:W-:Y:S01]  /*2fbd0*/  IMAD.WIDE R24, R8, 0x2, R20 ;  /* 0x0000000208187825 */ /* 0x000fe200078e0214 */
[----:B------:R-:W-:-:S03]  /*2fbe0*/  ISETP.LT.AND P4, PT, R15, c[0x0][0x178], !P2 ;  /* 0x00005e000f007a0c */ /* 0x000fc60005781270 */
[----:B------:R-:W-:Y:S01]  /*2fbf0*/  IMAD.WIDE R26, R0, 0x2, R2 ;  /* 0x00000002001a7825 */ /* 0x000fe200078e0202 */
[----:B------:R-:W-:Y:S02]  /*2fc00*/  PRMT R8, R10, 0x7632, R8 ;  /* 0x000076320a087816 */ /* 0x000fe40000000008 */
[----:B------:R-:W2:Y:S04]  /*2fc10*/  LDL.LU R10, [R1+0x1188] ;  /* 0x00118800010a7983 */ /* 0x000ea80000300800 */
[----:B----4-:R0:W-:Y:S01]  /*2fc20*/  @P5 STG.E.U16 [R16.64], R23 ;  /* 0x0000001710005986 */ /* 0x0101e2000c101506 */
[----:B------:R-:W-:-:S03]  /*2fc30*/  ISETP.LT.AND P5, PT, R14, c[0x0][0x178], !P2 ;  /* 0x00005e000e007a0c */ /* 0x000fc600057a1270 */
[----:B------:R1:W-:Y:S04]  /*2fc40*/  @P3 STG.E.U16 [R24.64], R9 ;  /* 0x0000000918003986 */ /* 0x0003e8000c101506 */
[----:B------:R4:W-:Y:S01]  /*2fc50*/  @P6 STG.E.U16 [R26.64], R12 ;  /* 0x0000000c1a006986 */ /* 0x0009e2000c101506 */
[----:B------:R-:W-:Y:S02]  /*2fc60*/  ISETP.LT.AND P6, PT, R11, c[0x0][0x178], !P2 ;  /* 0x00005e000b007a0c */ /* 0x000fe400057c1270 */
[----:B------:R-:W-:Y:S01]  /*2fc70*/  ISETP.LT.AND P2, PT, R19, c[0x0][0x178], !P1 ;  /* 0x00005e0013007a0c */ /* 0x000fe20004f41270 */
[----:B0-----:R-:W-:Y:S01]  /*2fc80*/  IMAD.WIDE R16, R0, 0x2, R4 ;  /* 0x0000000200107825 */ /* 0x001fe200078e0204 */
[----:B-1----:R-:W-:-:S03]  /*2fc90*/  PRMT R9, R23, 0x7632, R9 ;  /* 0x0000763217097816 */ /* 0x002fc60000000009 */
[----:B------:R-:W-:-:S04]  /*2fca0*/  IMAD.WIDE R22, R0, 0x2, R6 ;  /* 0x0000000200167825 */ /* 0x000fc800078e0206 */
[C---:B------:R-:W-:Y:S01]  /*2fcb0*/  IMAD.WIDE R24, R0.reuse, 0x2, R20 ;  /* 0x0000000200187825 */ /* 0x040fe200078e0214 */
[----:B------:R-:W-:Y:S02]  /*2fcc0*/  IADD3 R0, R0, c[0x0][0x198], RZ ;  /* 0x0000660000007a10 */ /* 0x000fe40007ffe0ff */
[----:B----4-:R-:W-:Y:S01]  /*2fcd0*/  PRMT R12, R9, 0x7632, R12 ;  /* 0x00007632090c7816 */ /* 0x010fe2000000000c */
[----:B------:R-:W-:Y:S04]  /*2fce0*/  @P4 STG.E.U16 [R16.64], R8 ;  /* 0x0000000810004986 */ /* 0x000fe8000c101506 */
[----:B------:R0:W-:Y:S04]  /*2fcf0*/  @P5 STG.E.U16 [R22.64], R9 ;  /* 0x0000000916005986 */ /* 0x0001e8000c101506 */
[----:B------:R1:W-:Y:S01]  /*2fd00*/  @P6 STG.E.U16 [R24.64], R12 ;  /* 0x0000000c18006986 */ /* 0x0003e2000c101506 */
[----:B------:R-:W-:-:S03]  /*2fd10*/  ISETP.LT.AND P5, PT, R14, c[0x0][0x178], !P1 ;  /* 0x00005e000e007a0c */ /* 0x000fc60004fa1270 */
[----:B------:R-:W4:Y:S01]  /*2fd20*/  LDL.LU R14, [R1+0x1d4] ;  /* 0x0001d400010e7983 */ /* 0x000f220000300800 */
[----:B0-----:R-:W-:Y:S01]  /*2fd30*/  IMAD.WIDE R8, R0, 0x2, R2 ;  /* 0x0000000200087825 */ /* 0x001fe200078e0202 */
[----:B-1----:R-:W-:-:S04]  /*2fd40*/  IADD3 R12, R29, 0xf, RZ ;  /* 0x0000000f1d0c7810 */ /* 0x002fc80007ffe0ff */
[----:B---3--:R0:W-:Y:S01]  /*2fd50*/  @P2 STG.E.U16 [R8.64], R18 ;  /* 0x0000001208002986 */ /* 0x0081e2000c101506 */
[----:B------:R-:W-:Y:S02]  /*2fd60*/  ISETP.GE.AND P2, PT, R12, c[0x0][0x17c], PT ;  /* 0x00005f000c007a0c */ /* 0x000fe40003f46270 */
[----:B0-----:R-:W-:Y:S02]  /*2fd70*/  PRMT R9, R18, 0x7632, R9 ;  /* 0x0000763212097816 */ /* 0x001fe40000000009 */
[----:B------:R-:W3:Y:S04]  /*2fd80*/  LDL.LU R18, [R1+0x1e4] ;  /* 0x0001e40001127983 */ /* 0x000ee80000300800 */
[----:B------:R-:W2:Y:S01]  /*2fd90*/  LDL.LU R12, [R1+0x74] ;  /* 0x00007400010c7983 */ /* 0x000ea20000300800 */
[----:B------:R-:W-:-:S02]  /*2fda0*/  ISETP.LT.AND P4, PT, R15, c[0x0][0x178], !P1 ;  /* 0x00005e000f007a0c */ /* 0x000fc40004f81270 */
[----:B------:R-:W-:Y:S02]  /*2fdb0*/  ISETP.LT.AND P1, PT, R11, c[0x0][0x178], !P1 ;  /* 0x00005e000b007a0c */ /* 0x000fe40004f21270 */
[----:B------:R-:W-:Y:S02]  /*2fdc0*/  ISETP.LT.AND P6, PT, R19, c[0x0][0x178], !P0 ;  /* 0x00005e0013007a0c */ /* 0x000fe400047c1270 */
[----:B------:R-:W-:Y:S02]  /*2fdd0*/  IADD3 R26, R29, 0xe, RZ ;  /* 0x0000000e1d1a7810 */ /* 0x000fe40007ffe0ff */
[C---:B------:R-:W-:Y:S01]  /*2fde0*/  IADD3 R8, R0.reuse, c[0x0][0x198], RZ ;  /* 0x0000660000087a10 */ /* 0x040fe20007ffe0ff */
[----:B------:R-:W-:Y:S01]  /*2fdf0*/  IMAD.WIDE R22, R0, 0x2, R4 ;  /* 0x0000000200167825 */ /* 0x000fe200078e0204 */
[----:B------:R-:W-:-:S03]  /*2fe00*/  ISETP.GE.AND P3, PT, R26, c[0x0][0x17c], PT ;  /* 0x00005f001a007a0c */ /* 0x000fc60003f66270 */
[----:B------:R-:W-:-:S04]  /*2fe10*/  IMAD.WIDE R16, R0, 0x2, R6 ;  /* 0x0000000200107825 */ /* 0x000fc800078e0206 */
[----:B------:R-:W-:-:S04]  /*2fe20*/  IMAD.WIDE R24, R0, 0x2, R20 ;  /* 0x0000000200187825 */ /* 0x000fc800078e0214 */
[----:B------:R-:W-:Y:S01]  /*2fe30*/  IMAD.WIDE R26, R8, 0x2, R2 ;  /* 0x00000002081a7825 */ /* 0x000fe200078e0202 */
[----:B--2---:R-:W-:Y:S04]  /*2fe40*/  @P4 STG.E.U16 [R22.64], R12 ;  /* 0x0000000c16004986 */ /* 0x004fe8000c101506 */
[----:B------:R-:W-:Y:S04]  /*2fe50*/  @P5 STG.E.U16 [R16.64], R28 ;  /* 0x0000001c10005986 */ /* 0x000fe8000c101506 */
[----:B------:R-:W-:Y:S04]  /*2fe60*/  @P1 STG.E.U16 [R24.64], R13 ;  /* 0x0000000d18001986 */ /* 0x000fe8000c101506 */
[----:B------:R0:W-:Y:S04]  /*2fe70*/  @P6 STG.E.U16 [R26.64], R9 ;  /* 0x000000091a006986 */ /* 0x0001e8000c101506 */
[----:B0-----:R-:W2:Y:S01]  /*2fe80*/  LDL R27, [R1+0x10c4] ;  /* 0x0010c400011b7983 */ /* 0x001ea20000100800 */
[----:B------:R-:W-:-:S02]  /*2fe90*/  ISETP.LT.AND P4, PT, R15, c[0x0][0x178], !P0 ;  /* 0x00005e000f007a0c */ /* 0x000fc40004781270 */
[----:B------:R-:W-:Y:S02]  /*2fea0*/  PRMT R0, R12, 0x7632, R0 ;  /* 0x000076320c007816 */ /* 0x000fe40000000000 */
[----:B------:R-:W-:Y:S01]  /*2feb0*/  PRMT R24, R13, 0x7632, R24 ;  /* 0x000076320d187816 */ /* 0x000fe20000000018 */
[----:B------:R-:W-:Y:S01]  /*2fec0*/  IMAD.WIDE R12, R8, 0x2, R4 ;  /* 0x00000002080c7825 */ /* 0x000fe200078e0204 */
[----:B------:R-:W-:-:S03]  /*2fed0*/  ISETP.LT.AND P6, PT, R11, c[0x0][0x178], !P0 ;  /* 0x00005e000b007a0c */ /* 0x000fc600047c1270 */
[----:B------:R-:W-:Y:S01]  /*2fee0*/  IMAD.WIDE R16, R8, 0x2, R6 ;  /* 0x0000000208107825 */ /* 0x000fe200078e0206 */
[----:B------:R-:W-:-:S03]  /*2fef0*/  PRMT R9, R28, 0x7632, R9 ;  /* 0x000076321c097816 */ /* 0x000fc60000000009 */
[C---:B------:R-:W-:Y:S01]  /*2ff00*/  IMAD.WIDE R22, R8.reuse, 0x2, R20 ;  /* 0x0000000208167825 */ /* 0x040fe200078e0214 */
[----:B------:R0:W-:Y:S01]  /*2ff10*/  @P4 STG.E.U16 [R12.64], R0 ;  /* 0x000000000c004986 */ /* 0x0001e2000c101506 */
[----:B------:R-:W-:Y:S02]  /*2ff20*/  ISETP.LT.AND P4, PT, R15, c[0x0][0x178], !P3 ;  /* 0x00005e000f007a0c */ /* 0x000fe40005f81270 */
[----:B------:R-:W-:Y:S01]  /*2ff30*/  IADD3 R8, R8, c[0x0][0x198], RZ ;  /* 0x0000660008087a10 */ /* 0x000fe20007ffe0ff */
[----:B------:R-:W3:Y:S01]  /*2ff40*/  LDL.LU R28, [R1+0x68] ;  /* 0x00006800011c7983 */ /* 0x000ee20000300800 */
[----:B------:R-:W-:-:S03]  /*2ff50*/  IADD3 R26, R29, 0x11, RZ ;  /* 0x000000111d1a7810 */ /* 0x000fc60007ffe0ff */
[----:B0-----:R-:W-:Y:S01]  /*2ff60*/  IMAD.WIDE R12, R8, 0x2, R2 ;  /* 0x00000002080c7825 */ /* 0x001fe200078e0202 */
[----:B----4-:R-:W-:Y:S02]  /*2ff70*/  PRMT R0, R14, 0x7632, R0 ;  /* 0x000076320e007816 */ /* 0x010fe40000000000 */
[----:B--2---:R-:W-:Y:S02]  /*2ff80*/  ISETP.LT.AND P5, PT, R27, c[0x0][0x178], !P0 ;  /* 0x00005e001b007a0c */ /* 0x004fe400047a1270 */
[----:B------:R-:W-:-:S11]  /*2ff90*/  ISETP.LT.AND P0, PT, R19, c[0x0][0x178], !P3 ;  /* 0x00005e0013007a0c */ /* 0x000fd60005f01270 */
[----:B------:R0:W-:Y:S04]  /*2ffa0*/  @P5 STG.E.U16 [R16.64], R9 ;  /* 0x0000000910005986 */ /* 0x0001e8000c101506 */
[----:B------:R-:W-:Y:S04]  /*2ffb0*/  @P6 STG.E.U16 [R22.64], R24 ;  /* 0x0000001816006986 */ /* 0x000fe8000c101506 */
[----:B------:R1:W-:Y:S01]  /*2ffc0*/  @P0 STG.E.U16 [R12.64], R14 ;  /* 0x0000000e0c000986 */ /* 0x0003e2000c101506 */
[----:B0-----:R-:W-:Y:S01]  /*2ffd0*/  IMAD.WIDE R16, R8, 0x2, R4 ;  /* 0x0000000208107825 */ /* 0x001fe200078e0204 */
[----:B------:R-:W-:-:S04]  /*2ffe0*/  ISETP.GE.AND P0, PT, R26, c[0x0][0x17c], PT ;  /* 0x00005f001a007a0c */ /* 0x000fc80003f06270 */
[----:B---3--:R0:W-:Y:S04]  /*2fff0*/  @P4 STG.E.U16 [R16.64], R18 ;  /* 0x0000001210004986 */ /* 0x0081e8000c101506 */
[----:B-1----:R-:W2:Y:S04]  /*30000*/  LDL.LU R14, [R1+0x58] ;  /* 0x00005800010e7983 */ /* 0x002ea80000300800 */
[----:B------:R-:W3:Y:S04]  /*30010*/  LDL.LU R26, [R1+0x1ec] ;  /* 0x0001ec00011a7983 */ /* 0x000ee80000300800 */
[----:B0-----:R-:W4:Y:S04]  /*30020*/  LDL.LU R16, [R1+0x144] ;  /* 0x0001440001107983 */ /* 0x001f280000300800 */
        /* <DEDUP_REMOVED lines=8> */
[----:B------:R-:W-:Y:S01]  /*300b0*/  IMAD.WIDE R22, R8, 0x2, R20 ;  /* 0x0000000208167825 */ /* 0x000fe200078e0214 */
[----:B------:R-:W-:-:S03]  /*300c0*/  ISETP.LT.AND P4, PT, R15, c[0x0][0x178], !P2 ;  /* 0x00005e000f007a0c */ /* 0x000fc60005781270 */
[----:B------:R-:W-:Y:S01]  /*300d0*/  IMAD.WIDE R24, R9, 0x2, R2 ;  /* 0x0000000209187825 */ /* 0x000fe200078e0202 */
[----:B----4-:R0:W-:Y:S01]  /*300e0*/  @P5 STG.E.U16 [R12.64], R16 ;  /* 0x000000100c005986 */ /* 0x0101e2000c101506 */
[----:B------:R-:W-:-:S03]  /*300f0*/  ISETP.LT.AND P5, PT, R27, c[0x0][0x178], !P2 ;  /* 0x00005e001b007a0c */ /* 0x000fc600057a1270 */
[----:B--2---:R1:W-:Y:S01]  /*30100*/  @P3 STG.E.U16 [R22.64], R17 ;  /* 0x0000001116003986 */ /* 0x0043e2000c101506 */
[----:B------:R-:W-:-:S03]  /*30110*/  PRMT R8, R16, 0x7632, R8 ;  /* 0x0000763210087816 */ /* 0x000fc60000000008 */
[----:B------:R2:W-:Y:S01]  /*30120*/  @P6 STG.E.U16 [R24.64], R0 ;  /* 0x0000000018006986 */ /* 0x0005e2000c101506 */
[----:B------:R-:W-:Y:S02]  /*30130*/  ISETP.LT.AND P6, PT, R11, c[0x0][0x178], !P2 ;  /* 0x00005e000b007a0c */ /* 0x000fe400057c1270 */
[----:B------:R-:W-:Y:S01]  /*30140*/  ISETP.LT.AND P2, PT, R19, c[0x0][0x178], !P1 ;  /* 0x00005e0013007a0c */ /* 0x000fe20004f41270 */
[----:B0-----:R-:W-:-:S04]  /*30150*/  IMAD.WIDE R12, R9, 0x2, R4 ;  /* 0x00000002090c7825 */ /* 0x001fc800078e0204 */
[----:B-1----:R-:W-:Y:S01]  /*30160*/  IMAD.WIDE R22, R9, 0x2, R20 ;  /* 0x0000000209167825 */ /* 0x002fe200078e0214 */
[----:B--2---:R-:W-:-:S03]  /*30170*/  PRMT R24, R17, 0x7632, R24 ;  /* 0x0000763211187816 */ /* 0x004fc60000000018 */
[C---:B------:R-:W-:Y:S01]  /*30180*/  IMAD.WIDE R16, R9.reuse, 0x2, R6 ;  /* 0x0000000209107825 */ /* 0x040fe200078e0206 */
[----:B------:R-:W-:Y:S02]  /*30190*/  PRMT R0, R18, 0x7632, R0 ;  /* 0x0000763212007816 */ /* 0x000fe40000000000 */
[----:B------:R-:W-:Y:S01]  /*301a0*/  IADD3 R9, R9, c[0x0][0x198], RZ ;  /* 0x0000660009097a10 */ /* 0x000fe20007ffe0ff */
[----:B------:R-:W2:Y:S01]  /*301b0*/  LDL.LU R18, [R1+0x1184] ;  /* 0x0011840001127983 */ /* 0x000ea20000300800 */
[----:B------:R-:W-:-:S03]  /*301c0*/  IADD3 R25, R29, 0x12, RZ ;  /* 0x000000121d197810 */ /* 0x000fc60007ffe0ff */
[----:B------:R0:W-:Y:S01]  /*301d0*/  @P4 STG.E.U16 [R12.64], R0 ;  /* 0x000000000c004986 */ /* 0x0001e2000c101506 */
[----:B------:R-:W-:Y:S02]  /*301e0*/  ISETP.GE.AND P3, PT, R25, c[0x0][0x17c], PT ;  /* 0x00005f0019007a0c */ /* 0x000fe40003f66270 */
[----:B------:R-:W-:Y:S01]  /*301f0*/  IADD3 R25, R29, 0x13, RZ ;  /* 0x000000131d197810 */ /* 0x000fe20007ffe0ff */
[----:B------:R-:W-:Y:S04]  /*30200*/  @P5 STG.E.U16 [R16.64], R8 ;  /* 0x0000000810005986 */ /* 0x000fe8000c101506 */
[----:B------:R-:W-:Y:S01]  /*30210*/  @P6 STG.E.U16 [R22.64], R24 ;  /* 0x0000001816006986 */ /* 0x000fe2000c101506 */
[----:B0-----:R-:W-:Y:S01]  /*30220*/  IMAD.WIDE R12, R9, 0x2, R2 ;  /* 0x00000002090c7825 */ /* 0x001fe200078e0202 */
[----:B------:R-:W-:-:S04]  /*30230*/  PRMT R0, R28, 0x7632, R0 ;  /* 0x000076321c007816 */ /* 0x000fc80000000000 */
[----:B------:R0:W-:Y:S01]  /*30240*/  @P2 STG.E.U16 [R12.64], R28 ;  /* 0x0000001c0c002986 */ /* 0x0001e2000c101506 */
[----:B------:R-:W-:-:S03]  /*30250*/  ISETP.GE.AND P2, PT, R25, c[0x0][0x17c], PT ;  /* 0x00005f0019007a0c */ /* 0x000fc60003f46270 */
[----:B0-----:R-:W4:Y:S04]  /*30260*/  LDL.LU R28, [R1+0x98] ;  /* 0x00009800011c7983 */ /* 0x001f280000300800 */
[----:B------:R-:W2:Y:S01]  /*30270*/  LDL.LU R25, [R1+0x28] ;  /* 0x0000280001197983 */ /* 0x000ea20000300800 */
[----:B------:R-:W-:Y:S02]  /*30280*/  ISETP.LT.AND P4, PT, R15, c[0x0][0x178], !P1 ;  /* 0x00005e000f007a0c */ /* 0x000fe40004f81270 */
[----:B------:R-:W-:Y:S02]  /*30290*/  ISETP.LT.AND P5, PT, R27, c[0x0][0x178], !P1 ;  /* 0x00005e001b007a0c */ /* 0x000fe40004fa1270 */
[----:B------:R-:W-:Y:S02]  /*302a0*/  ISETP.LT.AND P1, PT, R11, c[0x0][0x178], !P1 ;  /* 0x00005e000b007a0c */ /* 0x000fe40004f21270 */
[----:B------:R-:W-:Y:S01]  /*302b0*/  ISETP.LT.AND P6, PT, R19, c[0x0][0x178], !P0 ;  /* 0x00005e0013007a0c */ /* 0x000fe200047c1270 */
[C---:B------:R-:W-:Y:S01]  /*302c0*/  IMAD.WIDE R16, R9.reuse, 0x2, R4 ;  /* 0x0000000209107825 */ /* 0x040fe200078e0204 */
[----:B------:R-:W-:-:S03]  /*302d0*/  IADD3 R24, R9, c[0x0][0x198], RZ ;  /* 0x0000660009187a10 */ /* 0x000fc60007ffe0ff */
[C---:B------:R-:W-:Y:S02]  /*302e0*/  IMAD.WIDE R12, R9.reuse, 0x2, R6 ;  /* 0x00000002090c7825 */ /* 0x040fe400078e0206 */
[----:B------:R0:W-:Y:S02]  /*302f0*/  @P4 STG.E.U16 [R16.64], R14 ;  /* 0x0000000e10004986 */ /* 0x0001e4000c101506 */
[----:B------:R-:W-:Y:S01]  /*30300*/  IMAD.WIDE R8, R9, 0x2, R20 ;  /* 0x0000000209087825 */ /* 0x000fe200078e0214 */
[----:B------:R-:W-:-:S03]  /*30310*/  ISETP.LT.AND P4, PT, R15, c[0x0][0x178], !P0 ;  /* 0x00005e000f007a0c */ /* 0x000fc60004781270 */
[----:B------:R-:W-:-:S04]  /*30320*/  IMAD.WIDE R22, R24, 0x2, R2 ;  /* 0x0000000218167825 */ /* 0x000fc800078e0202 */
[----:B0-----:R-:W-:Y:S01]  /*30330*/  IMAD.WIDE R16, R24, 0x2, R20 ;  /* 0x0000000218107825 */ /* 0x001fe200078e0214 */
[----:B--2---:R0:W-:Y:S01]  /*30340*/  @P5 STG.E.U16 [R12.64], R25 ;  /* 0x000000190c005986 */ /* 0x0041e2000c101506 */
[----:B------:R-:W-:-:S03]  /*30350*/  ISETP.LT.AND P5, PT, R27, c[0x0][0x178], !P0 ;  /* 0x00005e001b007a0c */ /* 0x000fc600047a1270 */
[----:B------:R1:W-:Y:S04]  /*30360*/  @P1 STG.E.U16 [R8.64], R18 ;  /* 0x0000001208001986 */ /* 0x0003e8000c101506 */
[----:B------:R2:W-:Y:S01]  /*30370*/  @P6 STG.E.U16 [R22.64], R0 ;  /* 0x0000000016006986 */ /* 0x0005e2000c101506 */
[----:B------:R-:W-:Y:S02]  /*30380*/  ISETP.LT.AND P6, PT, R11, c[0x0][0x178], !P0 ;  /* 0x00005e000b007a0c */ /* 0x000fe400047c1270 */
[----:B------:R-:W-:Y:S01]  /*30390*/  ISETP.LT.AND P0, PT, R19, c[0x0][0x178], !P3 ;  /* 0x00005e0013007a0c */ /* 0x000fe20005f01270 */
[----:B0-----:R-:W-:-:S04]  /*303a0*/  IMAD.WIDE R12, R24, 0x2, R6 ;  /* 0x00000002180c7825 */ /* 0x001fc800078e0206 */
[C---:B-1----:R-:W-:Y:S01]  /*303b0*/  IMAD.WIDE R8, R24.reuse, 0x2, R4 ;  /* 0x0000000218087825 */ /* 0x042fe200078e0204 */
[----:B------:R-:W-:Y:S02]  /*303c0*/  PRMT R18, R25, 0x7632, R18 ;  /* 0x0000763219127816 */ /* 0x000fe40000000012 */
[----:B------:R-:W-:Y:S02]  /*303d0*/  IADD3 R24, R24, c[0x0][0x198], RZ ;  /* 0x0000660018187a10 */ /* 0x000fe40007ffe0ff */
[----:B--2---:R-:W-:Y:S02]  /*303e0*/  PRMT R0, R14, 0x7632, R0 ;  /* 0x000076320e007816 */ /* 0x004fe40000000000 */
[----:B------:R-:W-:Y:S01]  /*303f0*/  PRMT R22, R18, 0x7632, R22 ;  /* 0x0000763212167816 */ /* 0x000fe20000000016 */
[----:B------:R-:W2:Y:S04]  /*30400*/  LDL.LU R14, [R1+0x88] ;  /* 0x00008800010e7983 */ /* 0x000ea80000300800 */
[----:B------:R0:W-:Y:S04]  /*30410*/  @P4 STG.E.U16 [R8.64], R0 ;  /* 0x0000000008004986 */ /* 0x0001e8000c101506 */
[----:B------:R4:W-:Y:S04]  /*30420*/  @P5 STG.E.U16 [R12.64], R18 ;  /* 0x000000120c005986 */ /* 0x0009e8000c101506 */
[----:B------:R1:W-:Y:S01]  /*30430*/  @P6 STG.E.U16 [R16.64], R22 ;  /* 0x0000001610006986 */ /* 0x0003e2000c101506 */
[C---:B0-----:R-:W-:Y:S01]  /*30440*/  IMAD.WIDE R8, R24.reuse, 0x2, R2 ;  /* 0x0000000218087825 */ /* 0x041fe200078e0202 */
[----:B------:R-:W-:-:S02]  /*30450*/  IADD3 R0, R24, c[0x0][0x198], RZ ;  /* 0x0000660018007a10 */ /* 0x000fc40007ffe0ff */
[----:B----4-:R-:W-:Y:S02]  /*30460*/  PRMT R18, R28, 0x7632, R18 ;  /* 0x000076321c127816 */ /* 0x010fe40000000012 */
[----:B------:R0:W-:Y:S01]  /*30470*/  @P0 STG.E.U16 [R8.64], R28 ;  /* 0x0000001c08000986 */ /* 0x0001e2000c101506 */
[----:B------:R-:W-:-:S04]  /*30480*/  IMAD.WIDE R12, R24, 0x2, R4 ;  /* 0x00000002180c7825 */ /* 0x000fc800078e0204 */
[C---:B-1----:R-:W-:Y:S01]  /*30490*/  IMAD.WIDE R16, R24.reuse, 0x2, R20 ;  /* 0x0000000218107825 */ /* 0x042fe200078e0214 */
[----:B0-----:R-:W4:Y:S03]  /*304a0*/  LDL.LU R28, [R1+0x1c8] ;  /* 0x0001c800011c7983 */ /* 0x001f260000300800 */
[----:B------:R-:W-:Y:S02]  /*304b0*/  IMAD.WIDE R8, R24, 0x2, R6 ;  /* 0x0000000218087825 */ /* 0x000fe400078e0206 */
[----:B------:R-:W3:Y:S01]  /*304c0*/  LDL.LU R24, [R1+0x48] ;  /* 0x0000480001187983 */ /* 0x000ee20000300800 */
[----:B------:R-:W-:Y:S02]  /*304d0*/  ISETP.LT.AND P4, PT, R15, c[0x0][0x178], !P3 ;  /* 0x00005e000f007a0c */ /* 0x000fe40005f81270 */
[----:B------:R-:W-:Y:S02]  /*304e0*/  ISETP.LT.AND P5, PT, R27, c[0x0][0x178], !P3 ;  /* 0x00005e001b007a0c */ /* 0x000fe40005fa1270 */
[----:B------:R-:W-:-:S02]  /*304f0*/  ISETP.LT.AND P3, PT, R11, c[0x0][0x178], !P3 ;  /* 0x00005e000b007a0c */ /* 0x000fc40005f61270 */
[----:B------:R-:W-:Y:S02]  /*30500*/  ISETP.LT.AND P6, PT, R19, c[0x0][0x178], !P2 ;  /* 0x00005e0013007a0c */ /* 0x000fe400057c1270 */
[----:B------:R-:W-:-:S04]  /*30510*/  IADD3 R23, R29, 0x14, RZ ;  /* 0x000000141d177810 */ /* 0x000fc80007ffe0ff */
[----:B------:R-:W-:Y:S01]  /*30520*/  ISETP.GE.AND P1, PT, R23, c[0x0][0x17c], PT ;  /* 0x00005f0017007a0c */ /* 0x000fe20003f26270 */
[----:B------:R-:W-:Y:S01]  /*30530*/  IMAD.WIDE R22, R0, 0x2, R2 ;  /* 0x0000000200167825 */ /* 0x000fe200078e0202 */
[----:B------:R-:W-:-:S04]  /*30540*/  IADD3 R25, R29, 0x15, RZ ;  /* 0x000000151d197810 */ /* 0x000fc80007ffe0ff */
[----:B------:R-:W-:Y:S02]  /*30550*/  ISETP.GE.AND P0, PT, R25, c[0x0][0x17c], PT ;  /* 0x00005f0019007a0c */ /* 0x000fe40003f06270 */
[----:B------:R-:W4:Y:S04]  /*30560*/  LDL.LU R25, [R1+0x38] ;  /* 0x0000380001197983 */ /* 0x000f280000300800 */
[----:B--2---:R0:W-:Y:S01]  /*30570*/  @P4 STG.E.U16 [R12.64], R14 ;  /* 0x0000000e0c004986 */ /* 0x0041e2000c101506 */
[----:B------:R-:W-:Y:S01]  /*30580*/  ISETP.LT.AND P4, PT, R27, c[0x0][0x178], !P2 ;  /* 0x00005e001b007a0c */ /* 0x000fe20005781270 */
[----:B0-----:R-:W-:Y:S02]  /*30590*/  IMAD.WIDE R12, R0, 0x2, R6 ;  /* 0x00000002000c7825 */ /* 0x001fe400078e0206 */
[----:B---3--:R0:W-:Y:S04]  /*305a0*/  @P5 STG.E.U16 [R8.64], R24 ;  /* 0x0000001808005986 */ /* 0x0081e8000c101506 */
[----:B------:R1:W-:Y:S01]  /*305b0*/  @P3 STG.E.U16 [R16.64], R10 ;  /* 0x0000000a10003986 */ /* 0x0003e2000c101506 */
[----:B------:R-:W-:-:S03]  /*305c0*/  ISETP.LT.AND P3, PT, R15, c[0x0][0x178], !P2 ;  /* 0x00005e000f007a0c */ /* 0x000fc60005761270 */
[----:B------:R2:W-:Y:S01]  /*305d0*/  @P6 STG.E.U16 [R22.64], R18 ;  /* 0x0000001216006986 */ /* 0x0005e2000c101506 */
[----:B------:R-:W-:Y:S02]  /*305e0*/  ISETP.LT.AND P6, PT, R11, c[0x0][0x178], !P2 ;  /* 0x00005e000b007a0c */ /* 0x000fe400057c1270 */
[----:B------:R-:W-:Y:S01]  /*305f0*/  ISETP.LT.AND P5, PT, R19, c[0x0][0x178], !P1 ;  /* 0x00005e0013007a0c */ /* 0x000fe20004fa1270 */
[----:B0-----:R-:W-:-:S04]  /*30600*/  IMAD.WIDE R8, R0, 0x2, R20 ;  /* 0x0000000200087825 */ /* 0x001fc800078e0214 */
[----:B-1----:R-:W-:Y:S01]  /*30610*/  IMAD.WIDE R16, R0, 0x2, R4 ;  /* 0x0000000200107825 */ /* 0x002fe200078e0204 */
[----:B--2---:R-:W-:Y:S02]  /*30620*/  PRMT R18, R14, 0x7632, R18 ;  /* 0x000076320e127816 */ /* 0x004fe40000000012 */
[----:B------:R-:W-:Y:S01]  /*30630*/  PRMT R22, R24, 0x7632, R22 ;  /* 0x0000763218167816 */ /* 0x000fe20000000016 */
[----:B------:R-:W2:Y:S01]  /*30640*/  LDL.LU R14, [R1+0x1180] ;  /* 0x00118000010e7983 */ /* 0x000ea20000300800 */
[----:B------:R-:W-:Y:S02]  /*30650*/  PRMT R23, R10, 0x7632, R23 ;  /* 0x000076320a177816 */ /* 0x000fe40000000017 */
[----:B------:R-:W-:Y:S01]  /*30660*/  IADD3 R10, R0, c[0x0][0x198], RZ ;  /* 0x00006600000a7a10 */ /* 0x000fe20007ffe0ff */
[----:B------:R4:W-:Y:S04]  /*30670*/  @P3 STG.E.U16 [R16.64], R18 ;  /* 0x0000001210003986 */ /* 0x0009e8000c101506 */
[----:B------:R-:W-:Y:S04]  /*30680*/  @P4 STG.E.U16 [R12.64], R22 ;  /* 0x000000160c004986 */ /* 0x000fe8000c101506 */
[----:B------:R0:W-:Y:S01]  /*30690*/  @P6 STG.E.U16 [R8.64], R23 ;  /* 0x0000001708006986 */ /* 0x0001e2000c101506 */
[----:B------:R-:W-:-:S02]  /*306a0*/  IADD3 R0, R10, c[0x0][0x198], RZ ;  /* 0x000066000a007a10 */ /* 0x000fc40007ffe0ff */
[----:B----4-:R-:W-:Y:S01]  /*306b0*/  PRMT R18, R28, 0x7632, R18 ;  /* 0x000076321c127816 */ /* 0x010fe20000000012 */
[----:B------:R-:W-:-:S04]  /*306c0*/  IMAD.WIDE R16, R10, 0x2, R20 ;  /* 0x000000020a107825 */ /* 0x000fc800078e0214 */
[----:B0-----:R-:W-:-:S04]  /*306d0*/  IMAD.WIDE R8, R10, 0x2, R2 ;  /* 0x000000020a087825 */ /* 0x001fc800078e0202 */
[C---:B------:R-:W-:Y:S01]  /*306e0*/  IMAD.WIDE R12, R10.reuse, 0x2, R6 ;  /* 0x000000020a0c7825 */ /* 0x040fe200078e0206 */
[----:B------:R0:W-:Y:S04]  /*306f0*/  @P5 STG.E.U16 [R8.64], R28 ;  /* 0x0000001c08005986 */ /* 0x0001e8000c101506 */
[----:B0-----:R-:W3:Y:S01]  /*30700*/  LDL.LU R28, [R1+0x1d8] ;  /* 0x0001d800011c7983 */ /* 0x001ee20000300800 */
[----:B------:R-:W-:-:S03]  /*30710*/  IMAD.WIDE R8, R10, 0x2, R4 ;  /* 0x000000020a087825 */ /* 0x000fc600078e0204 */
[----:B------:R-:W4:Y:S01]  /*30720*/  LDL.LU R10, [R1+0x78] ;  /* 0x00007800010a7983 */ /* 0x000f220000300800 */
[----:B------:R-:W-:Y:S02]  /*30730*/  ISETP.LT.AND P3, PT, R15, c[0x0][0x178], !P1 ;  /* 0x00005e000f007a0c */ /* 0x000fe40004f61270 */
[----:B------:R-:W-:Y:S02]  /*30740*/  ISETP.LT.AND P4, PT, R27, c[0x0][0x178], !P1 ;  /* 0x00005e001b007a0c */ /* 0x000fe40004f81270 */
[----:B------:R-:W-:Y:S02]  /*30750*/  ISETP.LT.AND P1, PT, R11, c[0x0][0x178], !P1 ;  /* 0x00005e000b007a0c */ /* 0x000fe40004f21270 */
[----:B------:R-:W-:Y:S02]  /*30760*/  ISETP.LT.AND P6, PT, R19, c[0x0][0x178], !P0 ;  /* 0x00005e0013007a0c */ /* 0x000fe400047c1270 */
[----:B------:R-:W-:Y:S01]  /*30770*/  IADD3 R24, R29, 0x16, RZ ;  /* 0x000000161d187810 */ /* 0x000fe20007ffe0ff */
[----:B------:R-:W-:-:S03]  /*30780*/  IMAD.WIDE R22, R0, 0x2, R2 ;  /* 0x0000000200167825 */ /* 0x000fc600078e0202 */
[----:B------:R-:W-:Y:S02]  /*30790*/  ISETP.GE.AND P2, PT, R24, c[0x0][0x17c], PT ;  /* 0x00005f0018007a0c */ /* 0x000fe40003f46270 */
[----:B------:R-:W-:-:S04]  /*307a0*/  IADD3 R24, R29, 0x17, RZ ;  /* 0x000000171d187810 */ /* 0x000fc80007ffe0ff */
[----:B------:R-:W-:Y:S01]  /*307b0*/  ISETP.GE.AND P5, PT, R24, c[0x0][0x17c], PT ;  /* 0x00005f0018007a0c */ /* 0x000fe20003fa6270 */
[----:B----4-:R0:W-:Y:S01]  /*307c0*/  @P3 STG.E.U16 [R8.64], R10 ;  /* 0x0000000a08003986 */ /* 0x0101e2000c101506 */
[----:B------:R-:W-:-:S03]  /*307d0*/  ISETP.LT.AND P3, PT, R15, c[0x0][0x178], !P0 ;  /* 0x00005e000f007a0c */ /* 0x000fc60004761270 */
[----:B------:R-:W-:Y:S04]  /*307e0*/  @P4 STG.E.U16 [R12.64], R25 ;  /* 0x000000190c004986 */ /* 0x000fe8000c101506 */
[----:B--2---:R1:W-:Y:S01]  /*307f0*/  @P1 STG.E.U16 [R16.64], R14 ;  /* 0x0000000e10001986 */ /* 0x0043e2000c101506 */
[----:B------:R-:W-:Y:S02]  /*30800*/  ISETP.LT.AND P1, PT, R27, c[0x0][0x178], !P0 ;  /* 0x00005e001b007a0c */ /* 0x000fe40004721270 */
[----:B------:R-:W-:Y:S01]  /*30810*/  ISETP.LT.AND P0, PT, R11, c[0x0][0x178], !P0 ;  /* 0x00005e000b007a0c */ /* 0x000fe20004701270 */
[----:B------:R2:W-:Y:S01]  /*30820*/  @P6 STG.E.U16 [R22.64], R18 ;  /* 0x0000001216006986 */ /* 0x0005e2000c101506 */
[----:B------:R-:W-:Y:S01]  /*30830*/  ISETP.LT.AND P6, PT, R19, c[0x0][0x178], !P2 ;  /* 0x00005e0013007a0c */ /* 0x000fe200057c1270 */
[----:B0-----:R-:W-:-:S02]  /*30840*/  IMAD.WIDE R8, R0, 0x2, R6 ;  /* 0x0000000200087825 */ /* 0x001fc400078e0206 */
[----:B------:R-:W4:Y:S01]  /*30850*/  LDL.LU R19, [R1+0x148] ;  /* 0x0001480001137983 */ /* 0x000f220000300800 */
[----:B-1----:R-:W-:Y:S02]  /*30860*/  PRMT R14, R10, 0x7632, R14 ;  /* 0x000076320a0e7816 */ /* 0x002fe4000000000e */
[C---:B------:R-:W-:Y:S01]  /*30870*/  IADD3 R10, R0.reuse, c[0x0][0x198], RZ ;  /* 0x00006600000a7a10 */ /* 0x040fe20007ffe0ff */
[C---:B------:R-:W-:Y:S01]  /*30880*/  IMAD.WIDE R12, R0.reuse, 0x2, R4 ;  /* 0x00000002000c7825 */ /* 0x040fe200078e0204 */
[----:B--2---:R-:W-:Y:S02]  /*30890*/  PRMT R18, R25, 0x7632, R18 ;  /* 0x0000763219127816 */ /* 0x004fe40000000012 */
[----:B------:R-:W-:Y:S01]  /*308a0*/  IADD3 R25, R29, 0x18, RZ ;  /* 0x000000181d197810 */ /* 0x000fe20007ffe0ff */
[----:B------:R-:W-:Y:S01]  /*308b0*/  IMAD.WIDE R16, R0, 0x2, R20 ;  /* 0x0000000200107825 */ /* 0x000fe200078e0214 */
[----:B------:R-:W-:Y:S01]  /*308c0*/  PRMT R24, R14, 0x7632, R24 ;  /* 0x000076320e187816 */ /* 0x000fe20000000018 */
[----:B------:R-:W-:Y:S02]  /*308d0*/  @P3 STG.E.U16 [R12.64], R14 ;  /* 0x0000000e0c003986 */ /* 0x000fe4000c101506 */
[C---:B------:R-:W-:Y:S01]  /*308e0*/  IMAD.WIDE R22, R10.reuse, 0x2, R2 ;  /* 0x000000020a167825 */ /* 0x040fe200078e0202 */
[----:B------:R-:W-:Y:S01]  /*308f0*/  ISETP.GE.AND P3, PT, R25, c[0x0][0x17c], PT ;  /* 0x00005f0019007a0c */ /* 0x000fe20003f66270 */
[----:B------:R0:W-:Y:S04]  /*30900*/  @P1 STG.E.U16 [R8.64], R18 ;  /* 0x0000001208001986 */ /* 0x0001e8000c101506 */
[----:B------:R-:W2:Y:S04]  /*30910*/  LDL R25, [R1+0x7d4] ;  /* 0x0007d40001197983 */ /* 0x000ea80000100800 */
[----:B------:R-:W-:Y:S04]  /*30920*/  @P0 STG.E.U16 [R16.64], R24 ;  /* 0x0000001810000986 */ /* 0x000fe8000c101506 */
[----:B0-----:R-:W4:Y:S04]  /*30930*/  LDL.LU R18, [R1+0x18] ;  /* 0x0000180001127983 */ /* 0x001f280000300800 */
[----:B---3--:R0:W-:Y:S04]  /*30940*/  @P6 STG.E.U16 [R22.64], R28 ;  /* 0x0000001c16006986 */ /* 0x0081e8000c101506 */
[----:B0-----:R-:W3:Y:S01]  /*30950*/  LDL.LU R23, [R1+0x1e8] ;  /* 0x0001e80001177983 */ /* 0x001ee20000300800 */
[----:B------:R-:W-:Y:S01]  /*30960*/  ISETP.LT.AND P4, PT, R15, c[0x0][0x178], !P2 ;  /* 0x00005e000f007a0c */ /* 0x000fe20005781270 */
[----:B------:R-:W-:Y:S01]  /*30970*/  IMAD.WIDE R8, R10, 0x2, R4 ;  /* 0x000000020a087825 */ /* 0x000fe200078e0204 */
[----:B------:R-:W-:Y:S01]  /*30980*/  ISETP.LT.AND P1, PT, R27, c[0x0][0x178], !P2 ;  /* 0x00005e001b007a0c */ /* 0x000fe20005721270 */
[----:B------:R-:W4:Y:S01]  /*30990*/  LDL.LU R24, [R1+0x5c] ;  /* 0x00005c0001187983 */ /* 0x000f220000300800 */
[----:B------:R-:W-:-:S02]  /*309a0*/  ISETP.LT.AND P2, PT, R11, c[0x0][0x178], !P2 ;  /* 0x00005e000b007a0c */ /* 0x000fc40005741270 */
[----:B------:R-:W-:Y:S02]  /*309b0*/  IADD3 R12, R29, 0x19, RZ ;  /* 0x000000191d0c7810 */ /* 0x000fe40007ffe0ff */
[----:B------:R-:W-:Y:S02]  /*309c0*/  IADD3 R0, R10, c[0x0][0x198], RZ ;  /* 0x000066000a007a10 */ /* 0x000fe40007ffe0ff */
[----:B------:R-:W-:Y:S01]  /*309d0*/  ISETP.GE.AND P0, PT, R12, c[0x0][0x17c], PT ;  /* 0x00005f000c007a0c */ /* 0x000fe20003f06270 */
[----:B------:R-:W-:Y:S01]  /*309e0*/  IMAD.WIDE R12, R10, 0x2, R20 ;  /* 0x000000020a0c7825 */ /* 0x000fe200078e0214 */
[----:B------:R-:W-:Y:S02]  /*309f0*/  PRMT R14, R28, 0x7632, R14 ;  /* 0x000076321c0e7816 */ /* 0x000fe4000000000e */
[----:B------:R-:W4:Y:S01]  /*30a00*/  LDL.LU R28, [R1+0x2c] ;  /* 0x00002c00011c7983 */ /* 0x000f220000300800 */
[----:B------:R-:W-:Y:S01]  /*30a10*/  IMAD.WIDE R16, R0, 0x2, R2 ;  /* 0x0000000200107825 */ /* 0x000fe200078e0202 */
[----:B--2---:R-:W-:-:S02]  /*30a20*/  ISETP.LT.AND P6, PT, R25, c[0x0][0x178], !P5 ;  /* 0x00005e0019007a0c */ /* 0x004fc40006fc1270 */
[----:B---3--:R0:W-:Y:S01]  /*30a30*/  @P4 STG.E.U16 [R8.64], R23 ;  /* 0x0000001708004986 */ /* 0x0081e2000c101506 */
[----:B------:R-:W-:Y:S01]  /*30a40*/  ISETP.LT.AND P4, PT, R15, c[0x0][0x178], !P5 ;  /* 0x00005e000f007a0c */ /* 0x000fe20006f81270 */
[----:B0-----:R-:W-:Y:S01]  /*30a50*/  IMAD.WIDE R8, R10, 0x2, R6 ;  /* 0x000000020a087825 */ /* 0x001fe200078e0206 */
[----:B------:R-:W-:-:S03]  /*30a60*/  PRMT R10, R23, 0x7632, R10 ;  /* 0x00007632170a7816 */ /* 0x000fc6000000000a */
[----:B------:R-:W-:Y:S01]  /*30a70*/  IMAD.WIDE R22, R0, 0x2, R4 ;  /* 0x0000000200167825 */ /* 0x000fe200078e0204 */
[----:B----4-:R-:W-:Y:S04]  /*30a80*/  @P1 STG.E.U16 [R8.64], R19 ;  /* 0x0000001308001986 */ /* 0x010fe8000c101506 */
[----:B------:R-:W-:Y:S04]  /*30a90*/  @P2 STG.E.U16 [R12.64], R18 ;  /* 0x000000120c002986 */ /* 0x000fe8000c101506 */
[----:B------:R-:W-:Y:S04]  /*30aa0*/  @P6 STG.E.U16 [R16.64], R14 ;  /* 0x0000000e10006986 */ /* 0x000fe8000c101506 */
[----:B------:R0:W-:Y:S04]  /*30ab0*/  @P4 STG.E.U16 [R22.64], R10 ;  /* 0x0000000a16004986 */ /* 0x0001e8000c101506 */
[----:B0-----:R-:W2:Y:S01]  /*30ac0*/  LDL.LU R23, [R1+0x6c] ;  /* 0x00006c0001177983 */ /* 0x001ea20000300800 */
[----:B------:R-:W-:-:S03]  /*30ad0*/  PRMT R14, R19, 0x7632, R14 ;  /* 0x00007632130e7816 */ /* 0x000fc6000000000e */
[----:B------:R-:W3:Y:S01]  /*30ae0*/  LDL.LU R19, [R1+0x117c] ;  /* 0x00117c0001137983 */ /* 0x000ee20000300800 */
[----:B------:R-:W-:Y:S02]  /*30af0*/  ISETP.LT.AND P1, PT, R27, c[0x0][0x178], !P5 ;  /* 0x00005e001b007a0c */ /* 0x000fe40006f21270 */
[----:B------:R-:W-:Y:S02]  /*30b00*/  ISETP.LT.AND P5, PT, R11, c[0x0][0x178], !P5 ;  /* 0x00005e000b007a0c */ /* 0x000fe40006fa1270 */
[----:B------:R-:W-:Y:S01]  /*30b10*/  ISETP.LT.AND P2, PT, R25, c[0x0][0x178], !P3 ;  /* 0x00005e0019007a0c */ /* 0x000fe20005f41270 */
[----:B------:R-:W-:Y:S01]  /*30b20*/  IMAD.WIDE R8, R0, 0x2, R6 ;  /* 0x0000000200087825 */ /* 0x000fe200078e0206 */
[----:B------:R-:W-:Y:S02]  /*30b30*/  ISETP.LT.AND P6, PT, R15, c[0x0][0x178], !P3 ;  /* 0x00005e000f007a0c */ /* 0x000fe40005fc1270 */
[----:B------:R-:W-:Y:S01]  /*30b40*/  PRMT R16, R18, 0x7632, R16 ;  /* 0x0000763212107816 */ /* 0x000fe20000000010 */
[C---:B------:R-:W-:Y:S01]  /*30b50*/  IMAD.WIDE R12, R0.reuse, 0x2, R20 ;  /* 0x00000002000c7825 */ /* 0x040fe200078e0214 */
[----:B------:R-:W-:-:S02]  /*30b60*/  IADD3 R10, R0, c[0x0][0x198], RZ ;  /* 0x00006600000a7a10 */ /* 0x000fc40007ffe0ff */
[----:B------:R-:W-:Y:S01]  /*30b70*/  ISETP.LT.AND P4, PT, R27, c[0x0][0x178], !P3 ;  /* 0x00005e001b007a0c */ /* 0x000fe20005f81270 */
[----:B------:R0:W-:Y:S01]  /*30b80*/  @P1 STG.E.U16 [R8.64], R14 ;  /* 0x0000000e08001986 */ /* 0x0001e2000c101506 */
[----:B------:R-:W-:Y:S02]  /*30b90*/  ISETP.LT.AND P3, PT, R11, c[0x0][0x178], !P3 ;  /* 0x00005e000b007a0c */ /* 0x000fe40005f61270 */
[----:B------:R-:W-:Y:S01]  /*30ba0*/  IADD3 R17, R29, 0x1a, RZ ;  /* 0x0000001a1d117810 */ /* 0x000fe20007ffe0ff */
[----:B------:R1:W-:Y:S03]  /*30bb0*/  @P5 STG.E.U16 [R12.64], R16 ;  /* 0x000000100c005986 */ /* 0x0003e6000c101506 */
[----:B------:R-:W-:Y:S01]  /*30bc0*/  ISETP.GE.AND P1, PT, R17, c[0x0][0x17c], PT ;  /* 0x00005f0011007a0c */ /* 0x000fe20003f26270 */
[----:B0-----:R-:W-:-:S04]  /*30bd0*/  IMAD.WIDE R8, R10, 0x2, R2 ;  /* 0x000000020a087825 */ /* 0x001fc800078e0202 */
[----:B-1----:R-:W-:Y:S01]  /*30be0*/  IMAD.WIDE R12, R10, 0x2, R4 ;  /* 0x000000020a0c7825 */ /* 0x002fe200078e0204 */
[----:B------:R-:W-:-:S03]  /*30bf0*/  IADD3 R14, R29, 0x1c, RZ ;  /* 0x0000001c1d0e7810 */ /* 0x000fc60007ffe0ff */
[----:B------:R-:W-:Y:S01]  /*30c00*/  IMAD.WIDE R16, R10, 0x2, R6 ;  /* 0x000000020a107825 */ /* 0x000fe200078e0206 */
[----:B--2---:R0:W-:Y:S04]  /*30c10*/  @P2 STG.E.U16 [R8.64], R23 ;  /* 0x0000001708002986 */ /* 0x0041e8000c101506 */
[----:B------:R1:W-:Y:S01]  /*30c20*/  @P6 STG.E.U16 [R12.64], R24 ;  /* 0x000000180c006986 */ /* 0x0003e2000c101506 */
[----:B------:R-:W-:Y:S02]  /*30c30*/  ISETP.LT.AND P2, PT, R25, c[0x0][0x178], !P0 ;  /* 0x00005e0019007a0c */ /* 0x000fe40004741270 */
[----:B------:R-:W-:Y:S01]  /*30c40*/  ISETP.LT.AND P6, PT, R15, c[0x0][0x178], !P0 ;  /* 0x00005e000f007a0c */ /* 0x000fe200047c1270 */
[----:B------:R2:W-:Y:S01]  /*30c50*/  @P4 STG.E.U16 [R16.64], R28 ;  /* 0x0000001c10004986 */ /* 0x0005e2000c101506 */
[----:B------:R-:W-:-:S02]  /*30c60*/  ISETP.LT.AND P4, PT, R27, c[0x0][0x178], !P0 ;  /* 0x00005e001b007a0c */ /* 0x000fc40004781270 */
[----:B0-----:R-:W-:Y:S01]  /*30c70*/  PRMT R8, R24, 0x7632, R8 ;  /* 0x0000763218087816 */ /* 0x001fe20000000008 */
[----:B-1----:R-:W-:Y:S01]  /*30c80*/  IMAD.WIDE R12, R10, 0x2, R20 ;  /* 0x000000020a0c7825 */ /* 0x002fe200078e0214 */
[----:B------:R-:W4:Y:S01]  /*30c90*/  LDL.LU R24, [R1+0x9c] ;  /* 0x00009c0001187983 */ /* 0x000f220000300800 */
[----:B------:R-:W-:Y:S02]  /*30ca0*/  PRMT R9, R28, 0x7632, R9 ;  /* 0x000076321c097816 */ /* 0x000fe40000000009 */
[----:B------:R-:W-:Y:S01]  /*30cb0*/  ISETP.LT.AND P0, PT, R11, c[0x0][0x178], !P0 ;  /* 0x00005e000b007a0c */ /* 0x000fe20004701270 */
[----:B---3--:R0:W-:Y:S01]  /*30cc0*/  @P3 STG.E.U16 [R12.64], R19 ;  /* 0x000000130c003986 */ /* 0x0081e2000c101506 */
[----:B------:R-:W-:Y:S02]  /*30cd0*/  ISETP.GE.AND P3, PT, R14, c[0x0][0x17c], PT ;  /* 0x00005f000e007a0c */ /* 0x000fe40003f66270 */
[----:B------:R-:W-:Y:S01]  /*30ce0*/  PRMT R14, R19, 0x7632, R14 ;  /* 0x00007632130e7816 */ /* 0x000fe2000000000e */
[----:B--2---:R-:W2:Y:S01]  /*30cf0*/  LDL.LU R28, [R1+0x8c] ;  /* 0x00008c00011c7983 */ /* 0x004ea20000300800 */
[----:B------:R-:W-:-:S03]  /*30d00*/  IADD3 R10, R10, c[0x0][0x198], RZ ;  /* 0x000066000a0a7a10 */ /* 0x000fc60007ffe0ff */
[----:B------:R-:W3:Y:S04]  /*30d10*/  LDL.LU R11, [R1+0x1178] ;  /* 0x00117800010b7983 */ /* 0x000ee80000300800 */
[----:B0-----:R-:W2:Y:S01]  /*30d20*/  LDL R19, [R1+0x7d4] ;  /* 0x0007d40001137983 */ /* 0x001ea20000100800 */
[----:B------:R-:W-:Y:S01]  /*30d30*/  PRMT R0, R23, 0x7632, R0 ;  /* 0x0000763217007816 */ /* 0x000fe20000000000 */
[----:B------:R-:W-:-:S04]  /*30d40*/  IMAD.WIDE R12, R10, 0x2, R2 ;  /* 0x000000020a0c7825 */ /* 0x000fc800078e0202 */
[C---:B------:R-:W-:Y:S01]  /*30d50*/  IMAD.WIDE R16, R10.reuse, 0x2, R4 ;  /* 0x000000020a107825 */ /* 0x040fe200078e0204 */
[----:B------:R-:W-:Y:S03]  /*30d60*/  @P2 STG.E.U16 [R12.64], R0 ;  /* 0x000000000c002986 */ /* 0x000fe6000c101506 */
[----:B------:R-:W-:Y:S01]  /*30d70*/  IMAD.WIDE R22, R10, 0x2, R6 ;  /* 0x000000020a167825 */ /* 0x000fe200078e0206 */
[----:B------:R-:W-:Y:S04]  /*30d80*/  @P6 STG.E.U16 [R16.64], R8 ;  /* 0x0000000810006986 */ /* 0x000fe8000c101506 */
[----:B------:R0:W-:Y:S04]  /*30d90*/  @P4 STG.E.U16 [R22.64], R9 ;  /* 0x0000000916004986 */ /* 0x0001e8000c101506 */
[----:B0-----:R-:W3:Y:S04]  /*30da0*/  LDL.LU R22, [R1+0x4c] ;  /* 0x00004c0001167983 */ /* 0x001ee80000300800 */
[----:B------:R-:W3:Y:S01]  /*30db0*/  LDL R23, [R1+0x10c0] ;  /* 0x0010c00001177983 */ /* 0x000ee20000100800 */
[----:B------:R-:W-:-:S02]  /*30dc0*/  ISETP.LT.AND P2, PT, R15, c[0x0][0x178], !P1 ;  /* 0x00005e000f007a0c */ /* 0x000fc40004f41270 */
[----:B------:R-:W-:Y:S01]  /*30dd0*/  ISETP.LT.AND P4, PT, R27, c[0x0][0x178], !P1 ;  /* 0x00005e001b007a0c */ /* 0x000fe20004f81270 */
[C---:B------:R-:W-:Y:S01]  /*30de0*/  IMAD.WIDE R8, R10.reuse, 0x2, R20 ;  /* 0x000000020a087825 */ /* 0x040fe200078e0214 */
[----:B------:R-:W-:Y:S02]  /*30df0*/  IADD3 R0, R10, c[0x0][0x198], RZ ;  /* 0x000066000a007a10 */ /* 0x000fe40007ffe0ff */
[----:B------:R-:W-:Y:S02]  /*30e00*/  IADD3 R18, R29, 0x1b, RZ ;  /* 0x0000001b1d127810 */ /* 0x000fe40007ffe0ff */
[----:B------:R0:W-:Y:S01]  /*30e10*/  @P0 STG.E.U16 [R8.64], R14 ;  /* 0x0000000e08000986 */ /* 0x0001e2000c101506 */
[----:B------:R-:W-:Y:S01]  /*30e20*/  IMAD.WIDE R16, R0, 0x2, R2 ;  /* 0x0000000200107825 */ /* 0x000fe200078e0202 */
[----:B------:R-:W-:-:S03]  /*30e30*/  ISETP.GE.AND P5, PT, R18, c[0x0][0x17c], PT ;  /* 0x00005f0012007a0c */ /* 0x000fc60003fa6270 */
[----:B------:R-:W-:-:S04]  /*30e40*/  IMAD.WIDE R12, R0, 0x2, R4 ;  /* 0x00000002000c7825 */ /* 0x000fc800078e0204 */
[----:B0-----:R-:W-:-:S04]  /*30e50*/  IMAD.WIDE R8, R0, 0x2, R6 ;  /* 0x0000000200087825 */ /* 0x001fc800078e0206 */
[----:B------:R-:W-:Y:S01]  /*30e60*/  IMAD.MOV.U32 R25, RZ, RZ, R26 ;  /* 0x000000ffff197224 */ /* 0x000fe200078e001a */
[----:B--2---:R-:W-:-:S13]  /*30e70*/  ISETP.LT.AND P6, PT, R19, c[0x0][0x178], !P1 ;  /* 0x00005e0013007a0c */ /* 0x004fda0004fc1270 */
[----:B----4-:R0:W-:Y:S04]  /*30e80*/  @P6 STG.E.U16 [R16.64], R24 ;  /* 0x0000001810006986 */ /* 0x0101e8000c101506 */
[----:B------:R-:W-:Y:S01]  /*30e90*/  @P2 STG.E.U16 [R12.64], R28 ;  /* 0x0000001c0c002986 */ /* 0x000fe2000c101506 */
[----:B------:R-:W-:-:S03]  /*30ea0*/  ISETP.LT.AND P2, PT, R19, c[0x0][0x178], !P5 ;  /* 0x00005e0013007a0c */ /* 0x000fc60006f41270 */
[----:B---3--:R1:W-:Y:S01]  /*30eb0*/  @P4 STG.E.U16 [R8.64], R22 ;  /* 0x0000001608004986 */ /* 0x0083e2000c101506 */
[----:B------:R-:W-:Y:S02]  /*30ec0*/  ISETP.LT.AND P4, PT, R15, c[0x0][0x178], !P5 ;  /* 0x00005e000f007a0c */ /* 0x000fe40006f81270 */
[----:B------:R-:W-:Y:S01]  /*30ed0*/  ISETP.LT.AND P1, PT, R23, c[0x0][0x178], !P1 ;  /* 0x00005e0017007a0c */ /* 0x000fe20004f21270 */
[----:B------:R-:W2:Y:S04]  /*30ee0*/  LDL.LU R15, [R1+0x1174] ;  /* 0x00117400010f7983 */ /* 0x000ea80000300800 */
[----:B------:R-:W3:Y:S01]  /*30ef0*/  LDL.LU R26, [R1+0x1cc] ;  /* 0x0001cc00011a7983 */ /* 0x000ee20000300800 */
[C---:B0-----:R-:W-:Y:S01]  /*30f00*/  IMAD.WIDE R16, R0.reuse, 0x2, R20 ;  /* 0x0000000200107825 */ /* 0x041fe200078e0214 */
[----:B------:R-:W-:-:S05]  /*30f10*/  IADD3 R0, R0, c[0x0][0x198], RZ ;  /* 0x0000660000007a10 */ /* 0x000fca0007ffe0ff */
[----:B-1----:R-:W-:Y:S01]  /*30f20*/  IMAD.WIDE R8, R0, 0x2, R2 ;  /* 0x0000000200087825 */ /* 0x002fe200078e0202 */
[----:B------:R0:W-:Y:S01]  /*30f30*/  @P1 STG.E.U16 [R16.64], R11 ;  /* 0x0000000b10001986 */ /* 0x0001e2000c101506 */
[----:B------:R-:W-:Y:S02]  /*30f40*/  PRMT R18, R28, 0x7632, R18 ;  /* 0x000076321c127816 */ /* 0x000fe40000000012 */
[----:B0-----:R-:W-:Y:S02]  /*30f50*/  PRMT R17, R24, 0x7632, R17 ;  /* 0x0000763218117816 */ /* 0x001fe40000000011 */
[----:B------:R-:W4:Y:S04]  /*30f60*/  LDL.LU R24, [R1+0x7c] ;  /* 0x00007c0001187983 */ /* 0x000f280000300800 */
[----:B------:R-:W2:Y:S04]  /*30f70*/  LDL.LU R28, [R1+0x3c] ;  /* 0x00003c00011c7983 */ /* 0x000ea80000300800 */
[----:B------:R0:W-:Y:S04]  /*30f80*/  @P2 STG.E.U16 [R8.64], R17 ;  /* 0x0000001108002986 */ /* 0x0001e8000c101506 */
[----:B0-----:R-:W2:Y:S01]  /*30f90*/  LDL R17, [R1+0x1058] ;  /* 0x0010580001117983 */ /* 0x001ea20000100800 */
[----:B------:R-:W-:-:S02]  /*30fa0*/  IADD3 R10, R29, 0x1d, RZ ;  /* 0x0000001d1d0a7810 */ /* 0x000fc40007ffe0ff */
[----:B------:R-:W-:Y:S02]  /*30fb0*/  ISETP.LT.AND P1, PT, R27, c[0x0][0x178], !P5 ;  /* 0x00005e001b007a0c */ /* 0x000fe40006f21270 */
[----:B------:R-:W-:Y:S02]  /*30fc0*/  ISETP.GE.AND P0, PT, R10, c[0x0][0x17c], PT ;  /* 0x00005f000a007a0c */ /* 0x000fe40003f06270 */
[----:B------:R-:W-:Y:S01]  /*30fd0*/  IADD3 R10, R29, 0x1e, RZ ;  /* 0x0000001e1d0a7810 */ /* 0x000fe20007ffe0ff */
[C---:B------:R-:W-:Y:S01]  /*30fe0*/  IMAD.WIDE R12, R0.reuse, 0x2, R4 ;  /* 0x00000002000c7825 */ /* 0x040fe200078e0204 */
[----:B------:R-:W-:Y:S02]  /*30ff0*/  ISETP.LT.AND P5, PT, R23, c[0x0][0x178], !P5 ;  /* 0x00005e0017007a0c */ /* 0x000fe40006fa1270 */
[----:B------:R-:W-:Y:S01]  /*31000*/  ISETP.LT.AND P2, PT, R19, c[0x0][0x178], !P3 ;  /* 0x00005e0013007a0c */ /* 0x000fe20005f41270 */
[----:B------:R-:W-:Y:S01]  /*31010*/  IMAD.WIDE R8, R0, 0x2, R20 ;  /* 0x0000000200087825 */ /* 0x000fe200078e0214 */
[----:B------:R-:W-:-:S02]  /*31020*/  ISETP.GE.AND P6, PT, R10, c[0x0][0x17c], PT ;  /* 0x00005f000a007a0c */ /* 0x000fc40003fc6270 */
[----:B------:R-:W-:Y:S01]  /*31030*/  PRMT R14, R11, 0x7632, R14 ;  /* 0x000076320b0e7816 */ /* 0x000fe2000000000e */
[----:B------:R-:W-:Y:S01]  /*31040*/  IMAD.WIDE R10, R0, 0x2, R6 ;  /* 0x00000002000a7825 */ /* 0x000fe200078e0206 */
[----:B------:R-:W-:Y:S01]  /*31050*/  PRMT R16, R22, 0x7632, R16 ;  /* 0x0000763216107816 */ /* 0x000fe20000000010 */
[----:B------:R0:W-:Y:S01]  /*31060*/  @P4 STG.E.U16 [R12.64], R18 ;  /* 0x000000120c004986 */ /* 0x0001e2000c101506 */
[----:B------:R-:W-:-:S03]  /*31070*/  IADD3 R0, R0, c[0x0][0x198], RZ ;  /* 0x0000660000007a10 */ /* 0x000fc60007ffe0ff */
[----:B------:R1:W-:Y:S01]  /*31080*/  @P1 STG.E.U16 [R10.64], R16 ;  /* 0x000000100a001986 */ /* 0x0003e2000c101506 */
[----:B0-----:R-:W-:Y:S01]  /*31090*/  IADD3 R12, R29, 0x1f, RZ ;  /* 0x0000001f1d0c7810 */ /* 0x001fe20007ffe0ff */
[----:B-1----:R-:W-:-:S03]  /*310a0*/  IMAD.WIDE R10, R0, 0x2, R2 ;  /* 0x00000002000a7825 */ /* 0x002fc600078e0202 */
[----:B------:R-:W-:Y:S02]  /*310b0*/  ISETP.GE.AND P1, PT, R12, c[0x0][0x17c], PT ;  /* 0x00005f000c007a0c */ /* 0x000fe40003f26270 */
[----:B------:R-:W-:Y:S01]  /*310c0*/  IADD3 R12, R29, 0x20, RZ ;  /* 0x000000201d0c7810 */ /* 0x000fe20007ffe0ff */
[----:B------:R0:W-:Y:S01]  /*310d0*/  @P5 STG.E.U16 [R8.64], R14 ;  /* 0x0000000e08005986 */ /* 0x0001e2000c101506 */
[----:B------:R-:W-:Y:S01]  /*310e0*/  ISETP.LT.AND P5, PT, R27, c[0x0][0x178], !P3 ;  /* 0x00005e001b007a0c */ /* 0x000fe20005fa1270 */
[----:B0-----:R-:W-:Y:S02]  /*310f0*/  IMAD.WIDE R8, R0, 0x2, R4 ;  /* 0x0000000200087825 */ /* 0x001fe400078e0204 */
[----:B---3--:R0:W-:Y:S01]  /*31100*/  @P2 STG.E.U16 [R10.64], R26 ;  /* 0x0000001a0a002986 */ /* 0x0081e2000c101506 */
[----:B------:R-:W-:Y:S02]  /*31110*/  ISETP.GE.AND P2, PT, R12, c[0x0][0x17c], PT ;  /* 0x00005f000c007a0c */ /* 0x000fe40003f46270 */
[----:B------:R-:W-:-:S02]  /*31120*/  PRMT R12, R26, 0x7632, R12 ;  /* 0x000076321a0c7816 */ /* 0x000fc4000000000c */
[----:B0-----:R-:W3:Y:S01]  /*31130*/  LDL.LU R26, [R1+0x1dc] ;  /* 0x0001dc00011a7983 */ /* 0x001ee20000300800 */
[----:B------:R-:W-:Y:S01]  /*31140*/  IMAD.WIDE R10, R0, 0x2, R6 ;  /* 0x00000002000a7825 */ /* 0x000fe200078e0206 */
[----:B--2---:R-:W-:Y:S02]  /*31150*/  ISETP.LT.AND P4, PT, R17, c[0x0][0x178], !P3 ;  /* 0x00005e0011007a0c */ /* 0x004fe40005f81270 */
[----:B------:R-:W-:-:S11]  /*31160*/  ISETP.LT.AND P3, PT, R23, c[0x0][0x178], !P3 ;  /* 0x00005e0017007a0c */ /* 0x000fd60005f61270 */
[----:B----4-:R0:W-:Y:S01]  /*31170*/  @P4 STG.E.U16 [R8.64], R24 ;  /* 0x0000001808004986 */ /* 0x0101e2000c101506 */
[----:B------:R-:W-:-:S03]  /*31180*/  ISETP.LT.AND P4, PT, R19, c[0x0][0x178], !P0 ;  /* 0x00005e0013007a0c */ /* 0x000fc60004781270 */
[----:B------:R1:W-:Y:S01]  /*31190*/  @P5 STG.E.U16 [R10.64], R28 ;  /* 0x0000001c0a005986 */ /* 0x0003e2000c101506 */
[----:B------:R-:W-:Y:S01]  /*311a0*/  ISETP.LT.AND P5, PT, R17, c[0x0][0x178], !P0 ;  /* 0x00005e0011007a0c */ /* 0x000fe200047a1270 */
[C---:B0-----:R-:W-:Y:S01]  /*311b0*/  IMAD.WIDE R8, R0.reuse, 0x2, R20 ;  /* 0x0000000200087825 */ /* 0x041fe200078e0214 */
[----:B------:R-:W-:-:S04]  /*311c0*/  IADD3 R0, R0, c[0x0][0x198], RZ ;  /* 0x0000660000007a10 */ /* 0x000fc80007ffe0ff */
[----:B------:R0:W-:Y:S01]  /*311d0*/  @P3 STG.E.U16 [R8.64], R15 ;  /* 0x0000000f08003986 */ /* 0x0001e2000c101506 */
[----:B------:R-:W-:Y:S01]  /*311e0*/  ISETP.LT.AND P3, PT, R27, c[0x0][0x178], !P0 ;  /* 0x00005e001b007a0c */ /* 0x000fe20004761270 */
[----:B-1----:R-:W-:Y:S01]  /*311f0*/  IMAD.WIDE R10, R0, 0x2, R4 ;  /* 0x00000002000a7825 */ /* 0x002fe200078e0204 */
[----:B------:R-:W-:Y:S02]  /*31200*/  PRMT R13, R24, 0x7632, R13 ;  /* 0x00007632180d7816 */ /* 0x000fe4000000000d */
[----:B------:R-:W-:Y:S02]  /*31210*/  PRMT R16, R28, 0x7632, R16 ;  /* 0x000076321c107816 */ /* 0x000fe40000000010 */
[----:B------:R-:W2:Y:S01]  /*31220*/  LDL.LU R28, [R1+0x1c] ;  /* 0x00001c00011c7983 */ /* 0x000ea20000300800 */
[----:B0-----:R-:W-:-:S05]  /*31230*/  IMAD.WIDE R8, R0, 0x2, R2 ;  /* 0x0000000200087825 */ /* 0x001fca00078e0202 */
[----:B------:R0:W-:Y:S04]  /*31240*/  @P4 STG.E.U16 [R8.64], R12 ;  /* 0x0000000c08004986 */ /* 0x0001e8000c101506 */
[----:B------:R-:W-:Y:S01]  /*31250*/  @P5 STG.E.U16 [R10.64], R13 ;  /* 0x0000000d0a005986 */ /* 0x000fe2000c101506 */
[----:B0-----:R-:W-:-:S05]  /*31260*/  IMAD.WIDE R8, R0, 0x2, R6 ;  /* 0x0000000200087825 */ /* 0x001fca00078e0206 */
[----:B------:R0:W-:Y:S04]  /*31270*/  @P3 STG.E.U16 [R8.64], R16 ;  /* 0x0000001008003986 */ /* 0x0001e8000c101506 */
[----:B0-----:R-:W4:Y:S01]  /*31280*/  LDL.LU R16, [R1+0x14c] ;  /* 0x00014c0001107983 */ /* 0x001f220000300800 */
[----:B------:R-:W-:Y:S01]  /*31290*/  ISETP.LT.AND P0, PT, R23, c[0x0][0x178], !P0 ;  /* 0x00005e0017007a0c */ /* 0x000fe20004701270 */
[----:B------:R-:W-:Y:S01]  /*312a0*/  IMAD.WIDE R10, R0, 0x2, R20 ;  /* 0x00000002000a7825 */ /* 0x000fe200078e0214 */
[----:B------:R-:W-:-:S11]  /*312b0*/  PRMT R15, R15, 0x7632, R15 ;  /* 0x000076320f0f7816 */ /* 0x000fd6000000000f */
[----:B------:R0:W-:Y:S01]  /*312c0*/  @P0 STG.E.U16 [R10.64], R15 ;  /* 0x0000000f0a000986 */ /* 0x0001e2000c101506 */
[----:B------:R-:W-:-:S03]  /*312d0*/  ISETP.LT.AND P0, PT, R27, c[0x0][0x178], !P6 ;  /* 0x00005e001b007a0c */ /* 0x000fc60007701270 */
[----:B------:R-:W1:Y:S01]  /*312e0*/  S2R R27, SR_TID.X ;  /* 0x00000000001b7919 */ /* 0x000e620000002100 */
[----:B------:R-:W-:Y:S02]  /*312f0*/  ISETP.LT.AND P4, PT, R19, c[0x0][0x178], !P6 ;  /* 0x00005e0013007a0c */ /* 0x000fe40007781270 */
[----:B------:R-:W-:-:S05]  /*31300*/  IADD3 R14, R0, c[0x0][0x198], RZ ;  /* 0x00006600000e7a10 */ /* 0x000fca0007ffe0ff */
[----:B------:R-:W-:Y:S01]  /*31310*/  IMAD.WIDE R8, R14, 0x2, R2 ;  /* 0x000000020e087825 */ /* 0x000fe200078e0202 */
[----:B-1----:R-:W-:-:S03]  /*31320*/  LOP3.LUT R22, R27, 0x7f, RZ, 0xc0, !PT ;  /* 0x0000007f1b167812 */ /* 0x002fc600078ec0ff */
[----:B------:R-:W-:-:S05]  /*31330*/  IMAD.SHL.U32 R27, R27, 0x400, RZ ;  /* 0x000004001b1b7824 */ /* 0x000fca00078e00ff */
[----:B------:R-:W-:-:S05]  /*31340*/  LOP3.LUT R27, R27, 0x1800, RZ, 0xc0, !PT ;  /* 0x000018001b1b7812 */ /* 0x000fca00078ec0ff */
[----:B------:R-:W-:Y:S02]  /*31350*/  IMAD R27, R22, 0x10, R27 ;  /* 0x00000010161b7824 */ /* 0x000fe400078e021b */
[----:B------:R-:W-:Y:S01]  /*31360*/  IMAD.MOV.U32 R13, RZ, RZ, R25 ;  /* 0x000000ffff0d7224 */ /* 0x000fe200078e0019 */
[----:B------:R-:W-:Y:S01]  /*31370*/  ISETP.LT.AND P3, PT, R17, c[0x0][0x178], !P6 ;  /* 0x00005e0011007a0c */ /* 0x000fe20007761270 */
[----:B------:R-:W4:Y:S01]  /*31380*/  LDL.LU R22, [R1+0xc0] ;  /* 0x0000c00001167983 */ /* 0x000f220000300800 */
[----:B------:R-:W-:Y:S01]  /*31390*/  IADD3 R12, R29, 0x21, RZ ;  /* 0x000000211d0c7810 */ /* 0x000fe20007ffe0ff */
[----:B0-----:R-:W-:Y:S01]  /*313a0*/  IMAD.WIDE R10, R14, 0x2, R6 ;  /* 0x000000020e0a7825 */ /* 0x001fe200078e0206 */
[----:B------:R-:W-:Y:S02]  /*313b0*/  ISETP.LT.AND P6, PT, R23, c[0x0][0x178], !P6 ;  /* 0x00005e0017007a0c */ /* 0x000fe400077c1270 */
[----:B------:R-:W-:Y:S02]  /*313c0*/  ISETP.GE.AND P5, PT, R12, c[0x0][0x17c], PT ;  /* 0x00005f000c007a0c */ /* 0x000fe40003fa6270 */
[----:B------:R-:W-:-:S02]  /*313d0*/  PRMT R0, R13, 0x7632, R0 ;  /* 0x000076320d007816 */ /* 0x000fc40000000000 */
[----:B---3--:R-:W-:Y:S01]  /*313e0*/  PRMT R15, R26, 0x7632, R15 ;  /* 0x000076321a0f7816 */ /* 0x008fe2000000000f */
[----:B------:R0:W-:Y:S04]  /*313f0*/  @P4 STG.E.U16 [R8.64], R26 ;  /* 0x0000001a08004986 */ /* 0x0001e8000c101506 */
[----:B------:R-:W1:Y:S01]  /*31400*/  LDS.128 R24, [R27] ;  /* 0x000000001b187984 */ /* 0x000e620000000c00 */
[----:B------:R-:W-:Y:S01]  /*31410*/  ISETP.LT.AND P4, PT, R19, c[0x0][0x178], !P1 ;  /* 0x00005e0013007a0c */ /* 0x000fe20004f81270 */
[----:B0-----:R-:W-:Y:S02]  /*31420*/  IMAD.WIDE R8, R14, 0x2, R4 ;  /* 0x000000020e087825 */ /* 0x001fe400078e0204 */
[----:B-1----:R0:W-:Y:S04]  /*31430*/  STL [R1+0x1170], R24 ;  /* 0x0011701801007387 */ /* 0x0021e80000100800 */
[----:B------:R-:W-:Y:S01]  /*31440*/  STL [R1+0x1150], R25 ;  /* 0x0011501901007387 */ /* 0x000fe20000100800 */
[----:B0-----:R-:W-:-:S03]  /*31450*/  IMAD.MOV.U32 R24, RZ, RZ, R13 ;  /* 0x000000ffff187224 */ /* 0x001fc600078e000d */
[----:B------:R-:W-:Y:S01]  /*31460*/  STL [R1+0x1168], R25 ;  /* 0x0011681901007387 */ /* 0x000fe20000100800 */
[C---:B------:R-:W-:Y:S01]  /*31470*/  IMAD.WIDE R12, R14.reuse, 0x2, R20 ;  /* 0x000000020e0c7825 */ /* 0x040fe200078e0214 */
[----:B------:R-:W-:Y:S02]  /*31480*/  IADD3 R14, R14, c[0x0][0x198], RZ ;  /* 0x000066000e0e7a10 */ /* 0x000fe40007ffe0ff */
[----:B------:R-:W-:Y:S04]  /*31490*/  STL [R1+0x1110], R26 ;  /* 0x0011101a01007387 */ /* 0x000fe80000100800 */
[----:B------:R0:W-:Y:S04]  /*314a0*/  STL [R1+0x1100], R27 ;  /* 0x0011001b01007387 */ /* 0x0001e80000100800 */
[----:B------:R1:W-:Y:S04]  /*314b0*/  @P3 STG.E.U16 [R8.64], R24 ;  /* 0x0000001808003986 */ /* 0x0003e8000c101506 */
[----:B0-----:R-:W3:Y:S01]  /*314c0*/  LDL R27, [R1+0x10c4] ;  /* 0x0010c400011b7983 */ /* 0x001ee20000100800 */
[----:B--2---:R-:W-:-:S03]  /*314d0*/  PRMT R18, R28, 0x7632, R18 ;  /* 0x000076321c127816 */ /* 0x004fc60000000012 */
[----:B-1----:R-:W2:Y:S04]  /*314e0*/  LDL R24, [R1+0xb0] ;  /* 0x0000b00001187983 */ /* 0x002ea80000100800 */
[----:B----4-:R0:W-:Y:S01]  /*314f0*/  @P0 STG.E.U16 [R10.64], R16 ;  /* 0x000000100a000986 */ /* 0x0101e2000c101506 */
[----:B------:R-:W-:-:S03]  /*31500*/  ISETP.LT.AND P0, PT, R17, c[0x0][0x178], !P1 ;  /* 0x00005e0011007a0c */ /* 0x000fc60004f01270 */
[----:B------:R1:W-:Y:S01]  /*31510*/  @P6 STG.E.U16 [R12.64], R28 ;  /* 0x0000001c0c006986 */ /* 0x0003e2000c101506 */
[----:B0-----:R-:W-:-:S03]  /*31520*/  IMAD.WIDE R10, R14, 0x2, R2 ;  /* 0x000000020e0a7825 */ /* 0x001fc600078e0202 */
[----:B-1----:R-:W4:Y:S04]  /*31530*/  LDL.LU R28, [R1+0xa0] ;  /* 0x0000a000011c7983 */ /* 0x002f280000300800 */
[----:B------:R0:W-:Y:S02]  /*31540*/  @P4 STG.E.U16 [R10.64], R15 ;  /* 0x0000000f0a004986 */ /* 0x0001e4000c101506 */
[----:B0-----:R-:W-:-:S05]  /*31550*/  IMAD.WIDE R10, R14, 0x2, R4 ;  /* 0x000000020e0a7825 */ /* 0x001fca00078e0204 */
[----:B------:R0:W-:Y:S04]  /*31560*/  @P0 STG.E.U16 [R10.64], R0 ;  /* 0x000000000a000986 */ /* 0x0001e8000c101506 */
[----:B0-----:R-:W2:Y:S01]  /*31570*/  LDL R11, [R1+0x1058] ;  /* 0x00105800010b7983 */ /* 0x001ea20000100800 */
[----:B------:R-:W-:Y:S02]  /*31580*/  ISETP.LT.AND P6, PT, R19, c[0x0][0x178], !P2 ;  /* 0x00005e0013007a0c */ /* 0x000fe400057c1270 */
[----:B------:R-:W-:-:S04]  /*31590*/  IADD3 R19, R29, 0x22, RZ ;  /* 0x000000221d137810 */ /* 0x000fc80007ffe0ff */
[----:B------:R-:W-:Y:S02]  /*315a0*/  ISETP.GE.AND P4, PT, R19, c[0x0][0x17c], PT ;  /* 0x00005f0013007a0c */ /* 0x000fe40003f86270 */
[----:B------:R-:W4:Y:S01]  /*315b0*/  LDL R19, [R1+0x7d4] ;  /* 0x0007d40001137983 */ /* 0x000f220000100800 */
[----:B------:R-:W-:Y:S01]  /*315c0*/  PRMT R9, R16, 0x7632, R9 ;  /* 0x0000763210097816 */ /* 0x000fe20000000009 */
[C---:B------:R-:W-:Y:S01]  /*315d0*/  IMAD.WIDE R12, R14.reuse, 0x2, R6 ;  /* 0x000000020e0c7825 */ /* 0x040fe200078e0206 */
[----:B------:R-:W-:-:S03]  /*315e0*/  IADD3 R8, R14, c[0x0][0x198], RZ ;  /* 0x000066000e087a10 */ /* 0x000fc60007ffe0ff */
[----:B------:R-:W-:-:S04]  /*315f0*/  IMAD.WIDE R14, R14, 0x2, R20 ;  /* 0x000000020e0e7825 */ /* 0x000fc800078e0214 */
[----:B------:R-:W-:Y:S01]  /*31600*/  IMAD.WIDE R16, R8, 0x2, R2 ;  /* 0x0000000208107825 */ /* 0x000fe200078e0202 */
[----:B------:R-:W-:Y:S02]  /*31610*/  PRMT R0, R22, 0x7632, R0 ;  /* 0x0000763216007816 */ /* 0x000fe40000000000 */
[----:B---3--:R-:W-:Y:S02]  /*31620*/  ISETP.LT.AND P3, PT, R27, c[0x0][0x178], !P1 ;  /* 0x00005e001b007a0c */ /* 0x008fe40004f61270 */
[----:B------:R-:W-:-:S11]  /*31630*/  ISETP.LT.AND P1, PT, R23, c[0x0][0x178], !P1 ;  /* 0x00005e0017007a0c */ /* 0x000fd60004f21270 */
[----:B------:R0:W-:Y:S01]  /*31640*/  @P3 STG.E.U16 [R12.64], R9 ;  /* 0x000000090c003986 */ /* 0x0001e2000c101506 */
[----:B------:R-:W-:-:S03]  /*31650*/  ISETP.LT.AND P3, PT, R27, c[0x0][0x178], !P2 ;  /* 0x00005e001b007a0c */ /* 0x000fc60005761270 */
[----:B------:R1:W-:Y:S04]  /*31660*/  @P1 STG.E.U16 [R14.64], R18 ;  /* 0x000000120e001986 */ /* 0x0003e8000c101506 */
[----:B------:R3:W-:Y:S01]  /*31670*/  @P6 STG.E.U16 [R16.64], R22 ;  /* 0x0000001610006986 */ /* 0x0007e2000c101506 */
[----:B0-----:R-:W-:-:S04]  /*31680*/  IMAD.WIDE R12, R8, 0x2, R4 ;  /* 0x00000002080c7825 */ /* 0x001fc800078e0204 */
[C---:B-1----:R-:W-:Y:S01]  /*31690*/  IMAD.WIDE R14, R8.reuse, 0x2, R6 ;  /* 0x00000002080e7825 */ /* 0x042fe200078e0206 */
[----:B---3--:R-:W-:Y:S02]  /*316a0*/  IADD3 R16, R8, c[0x0][0x198], RZ ;  /* 0x0000660008107a10 */ /* 0x008fe40007ffe0ff */
[----:B--2---:R-:W-:Y:S02]  /*316b0*/  ISETP.LT.AND P1, PT, R11, c[0x0][0x178], !P2 ;  /* 0x00005e000b007a0c */ /* 0x004fe40005721270 */
[----:B------:R-:W-:Y:S02]  /*316c0*/  ISETP.LT.AND P2, PT, R23, c[0x0][0x178], !P2 ;  /* 0x00005e0017007a0c */ /* 0x000fe40005741270 */
[----:B------:R-:W0:Y:S01]  /*316d0*/  S2R R23, SR_TID.X ;  /* 0x0000000000177919 */ /* 0x000e220000002100 */
[----:B----4-:R-:W-:Y:S02]  /*316e0*/  ISETP.LT.AND P6, PT, R19, c[0x0][0x178], !P5 ;  /* 0x00005e0013007a0c */ /* 0x010fe40006fc1270 */
[C---:B0-----:R-:W-:Y:S01]  /*316f0*/  LOP3.LUT R22, R23.reuse, 0x7f, RZ, 0xc0, !PT ;  /* 0x0000007f17167812 */ /* 0x041fe200078ec0ff */
[----:B------:R-:W-:-:S05]  /*31700*/  IMAD.SHL.U32 R23, R23, 0x400, RZ ;  /* 0x0000040017177824 */ /* 0x000fca00078e00ff */
[----:B------:R-:W-:-:S05]  /*31710*/  LOP3.LUT R23, R23, 0x1800, RZ, 0xc0, !PT ;  /* 0x0000180017177812 */ /* 0x000fca00078ec0ff */
[----:B------:R-:W-:-:S05]  /*31720*/  IMAD R23, R22, 0x10, R23 ;  /* 0x0000001016177824 */ /* 0x000fca00078e0217 */
[----:B------:R-:W-:Y:S01]  /*31730*/  LOP3.LUT R23, R23, 0x20, RZ, 0x3c, !PT ;  /* 0x0000002017177812 */ /* 0x000fe200078e3cff */
[----:B------:R-:W-:-:S04]  /*31740*/  IMAD.WIDE R18, R8, 0x2, R20 ;  /* 0x0000000208127825 */ /* 0x000fc800078e0214 */
[----:B------:R-:W0:Y:S01]  /*31750*/  LDS.128 R8, [R23] ;  /* 0x0000000017087984 */ /* 0x000e220000000c00 */
[----:B------:R-:W-:-:S03]  /*31760*/  IADD3 R17, R29, 0x23, RZ ;  /* 0x000000231d117810 */ /* 0x000fc60007ffe0ff */
[----:B------:R-:W-:Y:S01]  /*31770*/  @P1 STG.E.U16 [R12.64], R24 ;  /* 0x000000180c001986 */ /* 0x000fe2000c101506 */
[----:B------:R-:W-:-:S03]  /*31780*/  ISETP.GE.AND P0, PT, R17, c[0x0][0x17c], PT ;  /* 0x00005f0011007a0c */ /* 0x000fc60003f06270 */
[----:B0-----:R0:W-:Y:S04]  /*31790*/  STL [R1+0x116c], R9 ;  /* 0x00116c0901007387 */ /* 0x0011e80000100800 */
[----:B0-----:R-:W2:Y:S04]  /*317a0*/  LDL R9, [R1+0x7d4] ;  /* 0x0007d40001097983 */ /* 0x001ea80000100800 */
[----:B------:R-:W-:Y:S04]  /*317b0*/  STL [R1+0x110c], R10 ;  /* 0x00110c0a01007387 */ /* 0x000fe80000100800 */
[----:B------:R0:W-:Y:S04]  /*317c0*/  STL [R1+0x1104], R11 ;  /* 0x0011040b01007387 */ /* 0x0001e80000100800 */
[----:B------:R-:W3:Y:S04]  /*317d0*/  LDL R17, [R1+0x10c0] ;  /* 0x0010c00001117983 */ /* 0x000ee80000100800 */
[----:B0-----:R-:W4:Y:S04]  /*317e0*/  LDL R11, [R1+0x1058] ;  /* 0x00105800010b7983 */ /* 0x001f280000100800 */
[----:B------:R-:W2:Y:S04]  /*317f0*/  LDL.LU R24, [R1+0x1170] ;  /* 0x0011700001187983 */ /* 0x000ea80000300800 */
[----:B------:R-:W3:Y:S01]  /*31800*/  LDL.LU R13, [R1+0xb0] ;  /* 0x0000b000010d7983 */ /* 0x000ee20000300800 */
[----:B------:R-:W-:-:S03]  /*31810*/  IMAD.WIDE R22, R16, 0x2, R2 ;  /* 0x0000000210167825 */ /* 0x000fc600078e0202 */
[----:B------:R0:W-:Y:S01]  /*31820*/  @P3 STG.E.U16 [R14.64], R28 ;  /* 0x0000001c0e003986 */ /* 0x0001e2000c101506 */
[----:B------:R-:W-:Y:S01]  /*31830*/  ISETP.LT.AND P3, PT, R27, c[0x0][0x178], !P5 ;  /* 0x00005e001b007a0c */ /* 0x000fe20006f61270 */
[----:B0-----:R-:W-:Y:S02]  /*31840*/  IMAD.WIDE R14, R16, 0x2, R6 ;  /* 0x00000002100e7825 */ /* 0x001fe400078e0206 */
[----:B--2---:R-:W-:Y:S01]  /*31850*/  @P2 STG.E.U16 [R18.64], R24 ;  /* 0x0000001812002986 */ /* 0x004fe2000c101506 */
[----:B----4-:R-:W-:-:S03]  /*31860*/  ISETP.LT.AND P2, PT, R11, c[0x0][0x178], !P5 ;  /* 0x00005e000b007a0c */ /* 0x010fc60006f41270 */
[----:B------:R3:W-:Y:S01]  /*31870*/  @P6 STG.E.U16 [R22.64], R0 ;  /* 0x0000000016006986 */ /* 0x0007e2000c101506 */
[----:B------:R-:W-:-:S03]  /*31880*/  ISETP.LT.AND P6, PT, R9, c[0x0][0x178], !P4 ;  /* 0x00005e0009007a0c */ /* 0x000fc600067c1270 */
[----:B------:R-:W2:Y:S01]  /*31890*/  LDL.LU R9, [R1+0xe0] ;  /* 0x0000e00001097983 */ /* 0x000ea20000300800 */
[----:B---3--:R-:W-:Y:S01]  /*318a0*/  PRMT R0, R13, 0x7632, R0 ;  /* 0x000076320d007816 */ /* 0x008fe20000000000 */
[----:B------:R-:W-:-:S05]  /*318b0*/  IMAD.WIDE R12, R16, 0x2, R4 ;  /* 0x00000002100c7825 */ /* 0x000fca00078e0204 */
[----:B------:R0:W-:Y:S01]  /*318c0*/  @P2 STG.E.U16 [R12.64], R0 ;  /* 0x000000000c002986 */ /* 0x0001e2000c101506 */
[----:B------:R-:W-:Y:S02]  /*318d0*/  PRMT R23, R28, 0x7632, R23 ;  /* 0x000076321c177816 */ /* 0x000fe40000000017 */
[----:B------:R-:W-:Y:S01]  /*318e0*/  IADD3 R28, R29, 0x24, RZ ;  /* 0x000000241d1c7810 */ /* 0x000fe20007ffe0ff */
[----:B0-----:R-:W3:Y:S03]  /*318f0*/  LDL R0, [R1+0x10c0] ;  /* 0x0010c00001007983 */ /* 0x001ee60000100800 */
[----:B------:R-:W-:Y:S02]  /*31900*/  ISETP.GE.AND P1, PT, R28, c[0x0][0x17c], PT ;  /* 0x00005f001c007a0c */ /* 0x000fe40003f26270 */
[----:B------:R-:W4:Y:S04]  /*31910*/  LDL R28, [R1+0x7d8] ;  /* 0x0007d800011c7983 */ /* 0x000f280000100800 */
[----:B------:R-:W2:Y:S04]  /*31920*/  LDL.LU R13, [R1+0x1f0] ;  /* 0x0001f000010d7983 */ /* 0x000ea80000300800 */
[----:B------:R0:W-:Y:S04]  /*31930*/  @P3 STG.E.U16 [R14.64], R23 ;  /* 0x000000170e003986 */ /* 0x0001e8000c101506 */
[----:B0-----:R-:W4:Y:S04]  /*31940*/  LDL R15, [R1+0x7d4] ;  /* 0x0007d400010f7983 */ /* 0x001f280000100800 */
[----:B------:R-:W0:Y:S01]  /*31950*/  S2R R29, SR_TID.X ;  /* 0x00000000001d7919 */ /* 0x000e220000002100 */
[----:B------:R-:W-:-:S02]  /*31960*/  ISETP.LT.AND P5, PT, R17, c[0x0][0x178], !P5 ;  /* 0x00005e0011007a0c */ /* 0x000fc40006fa1270 */
[C---:B------:R-:W-:Y:S01]  /*31970*/  IADD3 R22, R16.reuse, c[0x0][0x198], RZ ;  /* 0x0000660010167a10 */ /* 0x040fe20007ffe0ff */
[----:B------:R-:W-:Y:S01]  /*31980*/  IMAD.WIDE R16, R16, 0x2, R20 ;  /* 0x0000000210107825 */ /* 0x000fe200078e0214 */
[----:B------:R-:W-:Y:S02]  /*31990*/  PRMT R24, R24, 0x7632, R24 ;  /* 0x0000763218187816 */ /* 0x000fe40000000018 */
[----:B------:R-:W-:-:S07]  /*319a0*/  ISETP.LT.AND P2, PT, R11, c[0x0][0x178], !P4 ;  /* 0x00005e000b007a0c */ /* 0x000fce0006741270 */
[----:B------:R1:W-:Y:S01]  /*319b0*/  @P5 STG.E.U16 [R16.64], R24 ;  /* 0x0000001810005986 */ /* 0x0003e2000c101506 */
[----:B------:R-:W-:Y:S01]  /*319c0*/  ISETP.LT.AND P5, PT, R27, c[0x0][0x178], !P4 ;  /* 0x00005e001b007a0c */ /* 0x000fe200067a1270 */
[----:B------:R-:W-:-:S04]  /*319d0*/  IMAD.WIDE R18, R22, 0x2, R2 ;  /* 0x0000000216127825 */ /* 0x000fc800078e0202 */
[----:B-1----:R-:W-:Y:S01]  /*319e0*/  IMAD.WIDE R16, R22, 0x2, R4 ;  /* 0x0000000216107825 */ /* 0x002fe200078e0204 */
[----:B---3--:R-:W-:Y:S02]  /*319f0*/  ISETP.LT.AND P4, PT, R0, c[0x0][0x178], !P4 ;  /* 0x00005e0000007a0c */ /* 0x008fe40006781270 */
[C---:B0-----:R-:W-:Y:S01]  /*31a00*/  LOP3.LUT R0, R29.reuse, 0x7f, RZ, 0xc0, !PT ;  /* 0x0000007f1d007812 */ /* 0x041fe200078ec0ff */
[----:B------:R-:W-:-:S05]  /*31a10*/  IMAD.SHL.U32 R29, R29, 0x400, RZ ;  /* 0x000004001d1d7824 */ /* 0x000fca00078e00ff */
[----:B------:R-:W-:-:S05]  /*31a20*/  LOP3.LUT R29, R29, 0x1800, RZ, 0xc0, !PT ;  /* 0x000018001d1d7812 */ /* 0x000fca00078ec0ff */
[----:B------:R-:W-:Y:S01]  /*31a30*/  IMAD R29, R0, 0x10, R29 ;  /* 0x00000010001d7824 */ /* 0x000fe200078e021d */
[----:B--2---:R-:W-:Y:S01]  /*31a40*/  PRMT R12, R13, 0x7632, R12 ;  /* 0x000076320d0c7816 */ /* 0x004fe2000000000c */
[----:B------:R-:W-:Y:S03]  /*31a50*/  @P6 STG.E.U16 [R18.64], R13 ;  /* 0x0000000d12006986 */ /* 0x000fe6000c101506 */
[----:B------:R-:W-:Y:S01]  /*31a60*/  LOP3.LUT R29, R29, 0x40, RZ, 0x3c, !PT ;  /* 0x000000401d1d7812 */ /* 0x000fe200078e3cff */
[----:B------:R-:W-:Y:S01]  /*31a70*/  STL.S16 [R1], R12 ;  /* 0x0000000c01007387 */ /* 0x000fe20000100600 */
[----:B----4-:R-:W-:-:S03]  /*31a80*/  ISETP.LT.AND P6, PT, R15, c[0x0][0x178], !P0 ;  /* 0x00005e000f007a0c */ /* 0x010fc600047c1270 */
[----:B------:R-:W0:Y:S01]  /*31a90*/  LDS.128 R12, [R29] ;  /* 0x000000001d0c7984 */ /* 0x000e220000000c00 */
[----:B------:R-:W-:-:S04]  /*31aa0*/  IADD3 R24, R28, 0x25, RZ ;  /* 0x000000251c187810 */ /* 0x000fc80007ffe0ff */
[----:B------:R-:W-:Y:S01]  /*31ab0*/  ISETP.GE.AND P3, PT, R24, c[0x0][0x17c], PT ;  /* 0x00005f0018007a0c */ /* 0x000fe20003f66270 */
[----:B------:R-:W-:Y:S04]  /*31ac0*/  @P2 STG.E.U16 [R16.64], R9 ;  /* 0x0000000910002986 */ /* 0x000fe8000c101506 */
[----:B0-----:R0:W-:Y:S04]  /*31ad0*/  STL.64 [R1+0x1158], R12 ;  /* 0x0011580c01007387 */ /* 0x0011e80000100a00 */
[----:B0-----:R-:W2:Y:S04]  /*31ae0*/  LDL R12, [R1+0x10c0] ;  /* 0x0010c000010c7983 */ /* 0x001ea80000100800 */
[----:B------:R-:W3:Y:S04]  /*31af0*/  LDL.LU R13, [R1+0x210] ;  /* 0x00021000010d7983 */ /* 0x000ee80000300800 */
[----:B------:R0:W-:Y:S04]  /*31b00*/  STL [R1+0x1108], R14 ;  /* 0x0011080e01007387 */ /* 0x0001e80000100800 */
[----:B0-----:R-:W4:Y:S04]  /*31b10*/  LDL R14, [R1+0x7d4] ;  /* 0x0007d400010e7983 */ /* 0x001f280000100800 */
[----:B------:R0:W-:Y:S04]  /*31b20*/  STL [R1+0x10fc], R15 ;  /* 0x0010fc0f01007387 */ /* 0x0001e80000100800 */
[----:B0-----:R-:W2:Y:S04]  /*31b30*/  LDL.LU R15, [R1+0x7d8] ;  /* 0x0007d800010f7983 */ /* 0x001ea80000300800 */
[----:B------:R-:W2:Y:S04]  /*31b40*/  LDL.LU R24, [R1+0xd0] ;  /* 0x0000d00001187983 */ /* 0x000ea80000300800 */
[----:B------:R-:W3:Y:S01]  /*31b50*/  LDL.LU.S16 R17, [R1] ;  /* 0x0000000001117983 */ /* 0x000ee20000300600 */
[C---:B------:R-:W-:Y:S01]  /*31b60*/  IADD3 R0, R22.reuse, c[0x0][0x198], RZ ;  /* 0x0000660016007a10 */ /* 0x040fe20007ffe0ff */
[----:B------:R-:W-:-:S04]  /*31b70*/  IMAD.WIDE R18, R22, 0x2, R6 ;  /* 0x0000000216127825 */ /* 0x000fc800078e0206 */
[----:B------:R-:W-:-:S04]  /*31b80*/  IMAD.WIDE R22, R22, 0x2, R20 ;  /* 0x0000000216167825 */ /* 0x000fc800078e0214 */
[----:B------:R-:W-:Y:S01]  /*31b90*/  IMAD.WIDE R28, R0, 0x2, R2 ;  /* 0x00000002001c7825 */ /* 0x000fe200078e0202 */
[----:B------:R-:W-:Y:S01]  /*31ba0*/  PRMT R26, R8, 0x7632, R26 ;  /* 0x00007632081a7816 */ /* 0x000fe2000000001a */
[----:B--2---:R0:W-:Y:S01]  /*31bb0*/  @P5 STG.E.U16 [R18.64], R24 ;  /* 0x0000001812005986 */ /* 0x0041e2000c101506 */
[----:B------:R-:W-:-:S03]  /*31bc0*/  ISETP.LT.AND P5, PT, R27, c[0x0][0x178], !P0 ;  /* 0x00005e001b007a0c */ /* 0x000fc600047a1270 */
[----:B------:R1:W-:Y:S01]  /*31bd0*/  @P4 STG.E.U16 [R22.64], R8 ;  /* 0x0000000816004986 */ /* 0x0003e2000c101506 */
[----:B------:R-:W-:-:S03]  /*31be0*/  ISETP.LT.AND P4, PT, R11, c[0x0][0x178], !P0 ;  /* 0x00005e000b007a0c */ /* 0x000fc60004781270 */
[----:B---3--:R2:W-:Y:S01]  /*31bf0*/  @P6 STG.E.U16 [R28.64], R17 ;  /* 0x000000111c006986 */ /* 0x0085e2000c101506 */
[----:B------:R-:W-:Y:S01]  /*31c00*/  PRMT R25, R24, 0x7632, R25 ;  /* 0x0000763218197816 */ /* 0x000fe20000000019 */
[C---:B0-----:R-:W-:Y:S01]  /*31c10*/  IMAD.WIDE R18, R0.reuse, 0x2, R20 ;  /* 0x0000000200127825 */ /* 0x041fe200078e0214 */
[----:B-1----:R-:W-:Y:S02]  /*31c20*/  PRMT R22, R9, 0x7632, R22 ;  /* 0x0000763209167816 */ /* 0x002fe40000000016 */
[C---:B------:R-:W-:Y:S01]  /*31c30*/  IADD3 R8, R0.reuse, c[0x0][0x198], RZ ;  /* 0x0000660000087a10 */ /* 0x040fe20007ffe0ff */
[----:B------:R-:W3:Y:S01]  /*31c40*/  LDL.LU R9, [R1+0x116c] ;  /* 0x00116c0001097983 */ /* 0x000ee20000300800 */
[----:B--2---:R-:W-:-:S04]  /*31c50*/  IMAD.WIDE R28, R0, 0x2, R4 ;  /* 0x00000002001c7825 */ /* 0x004fc800078e0204 */
[----:B------:R-:W-:Y:S01]  /*31c60*/  IMAD.WIDE R16, R0, 0x2, R6 ;  /* 0x0000000200107825 */ /* 0x000fe200078e0206 */
[----:B------:R-:W-:-:S05]  /*31c70*/  PRMT R0, R22, 0x7610, R0 ;  /* 0x0000761016007816 */ /* 0x000fca0000000000 */
[----:B------:R-:W-:Y:S04]  /*31c80*/  @P4 STG.E.U16 [R28.64], R0 ;  /* 0x000000001c004986 */ /* 0x000fe8000c101506 */
[----:B------:R0:W-:Y:S04]  /*31c90*/  @P5 STG.E.U16 [R16.64], R25 ;  /* 0x0000001910005986 */ /* 0x0001e8000c101506 */
[----:B0-----:R-:W2:Y:S01]  /*31ca0*/  LDL.LU R25, [R1+0x1168] ;  /* 0x0011680001197983 */ /* 0x001ea20000300800 */
[----:B------:R-:W-:-:S13]  /*31cb0*/  ISETP.LT.AND P0, PT, R12, c[0x0][0x178], !P0 ;  /* 0x00005e000c007a0c */ /* 0x000fda0004701270 */
[----:B------:R0:W-:Y:S04]  /*31cc0*/  @P0 STG.E.U16 [R18.64], R26 ;  /* 0x0000001a12000986 */ /* 0x0001e8000c101506 */
[----:B0-----:R-:W0:Y:S01]  /*31cd0*/  S2R R26, SR_TID.X ;  /* 0x00000000001a7919 */ /* 0x001e220000002100 */
[----:B----4-:R-:W-:Y:S02]  /*31ce0*/  ISETP.LT.AND P6, PT, R14, c[0x0][0x178], !P1 ;  /* 0x00005e000e007a0c */ /* 0x010fe40004fc1270 */
[----:B------:R-:W-:Y:S02]  /*31cf0*/  ISETP.LT.AND P4, PT, R11, c[0x0][0x178], !P1 ;  /* 0x00005e000b007a0c */ /* 0x000fe40004f81270 */
[----:B------:R-:W-:Y:S02]  /*31d00*/  ISETP.LT.AND P5, PT, R27, c[0x0][0x178], !P1 ;  /* 0x00005e001b007a0c */ /* 0x000fe40004fa1270 */
[----:B------:R-:W-:-:S02]  /*31d10*/  ISETP.LT.AND P1, PT, R12, c[0x0][0x178], !P1 ;  /* 0x00005e000c007a0c */ /* 0x000fc40004f21270 */
[C---:B0-----:R-:W-:Y:S01]  /*31d20*/  LOP3.LUT R12, R26.reuse, 0x7f, RZ, 0xc0, !PT ;  /* 0x0000007f1a0c7812 */ /* 0x041fe200078ec0ff */
[----:B------:R-:W-:-:S05]  /*31d30*/  IMAD.SHL.U32 R26, R26, 0x400, RZ ;  /* 0x000004001a1a7824 */ /* 0x000fca00078e00ff */
[----:B------:R-:W-:-:S05]  /*31d40*/  LOP3.LUT R26, R26, 0x1800, RZ, 0xc0, !PT ;  /* 0x000018001a1a7812 */ /* 0x000fca00078ec0ff */
[----:B------:R-:W-:-:S05]  /*31d50*/  IMAD R26, R12, 0x10, R26 ;  /* 0x000000100c1a7824 */ /* 0x000fca00078e021a */
[----:B------:R-:W-:-:S05]  /*31d60*/  LOP3.LUT R26, R26, 0x60, RZ, 0x3c, !PT ;  /* 0x000000601a1a7812 */ /* 0x000fca00078e3cff */
[----:B------:R0:W1:Y:S01]  /*31d70*/  LDS.128 R16, [R26] ;  /* 0x000000001a107984 */ /* 0x0000620000000c00 */
[C---:B------:R-:W-:Y:S01]  /*31d80*/  IMAD.WIDE R22, R8.reuse, 0x2, R2 ;  /* 0x0000000208167825 */ /* 0x040fe200078e0202 */
[C---:B------:R-:W-:Y:S02]  /*31d90*/  IADD3 R0, R8.reuse, c[0x0][0x198], RZ ;  /* 0x0000660008007a10 */ /* 0x040fe40007ffe0ff */
[----:B------:R4:W-:Y:S04]  /*31da0*/  STL.64 [R1+0x1160], R10 ;  /* 0x0011600a01007387 */ /* 0x0009e80000100a00 */
[----:B0-----:R-:W3:Y:S01]  /*31db0*/  LDL.LU R26, [R1+0x220] ;  /* 0x00022000011a7983 */ /* 0x001ee20000300800 */
[----:B------:R-:W-:-:S03]  /*31dc0*/  IMAD.WIDE R28, R8, 0x2, R20 ;  /* 0x00000002081c7825 */ /* 0x000fc600078e0214 */
[----:B------:R0:W-:Y:S01]  /*31dd0*/  @P6 STG.E.U16 [R22.64], R13 ;  /* 0x0000000d16006986 */ /* 0x0001e2000c101506 */
[----:B----4-:R-:W-:-:S04]  /*31de0*/  IMAD.WIDE R10, R8, 0x2, R4 ;  /* 0x00000002080a7825 */ /* 0x010fc800078e0204 */
[----:B0-----:R-:W-:Y:S01]  /*31df0*/  IMAD.WIDE R22, R0, 0x2, R2 ;  /* 0x0000000200167825 */ /* 0x001fe200078e0202 */
[----:B-1----:R-:W-:Y:S04]  /*31e00*/  STL.64 [R1+0x1138], R16 ;  /* 0x0011381001007387 */ /* 0x002fe80000100a00 */
[----:B------:R-:W-:Y:S04]  /*31e10*/  STL [R1+0x1114], R18 ;  /* 0x0011141201007387 */ /* 0x000fe80000100800 */
[----:B------:R0:W-:Y:S04]  /*31e20*/  STL [R1+0x10f8], R19 ;  /* 0x0010f81301007387 */ /* 0x0001e80000100800 */
[----:B0-----:R-:W4:Y:S01]  /*31e30*/  LDL.LU R19, [R1+0x10c0] ;  /* 0x0010c00001137983 */ /* 0x001f220000300800 */
[----:B--2---:R-:W-:Y:S01]  /*31e40*/  PRMT R25, R13, 0x7632, R25 ;  /* 0x000076320d197816 */ /* 0x004fe20000000019 */
[----:B------:R-:W-:-:S02]  /*31e50*/  IMAD.WIDE R12, R8, 0x2, R6 ;  /* 0x00000002080c7825 */ /* 0x000fc400078e0206 */
[----:B------:R-:W2:Y:S04]  /*31e60*/  LDL.LU R8, [R1+0x100] ;  /* 0x0001000001087983 */ /* 0x000ea80000300800 */
[----:B------:R0:W-:Y:S04]  /*31e70*/  STL.64 [R1+0x1148], R2 ;  /* 0x0011480201007387 */ /* 0x0001e80000100a00 */
[----:B0-----:R-:W2:Y:S04]  /*31e80*/  LDL.LU R3, [R1+0x200] ;  /* 0x0002000001037983 */ /* 0x001ea80000300800 */
[----:B--2---:R0:W-:Y:S04]  /*31e90*/  @P4 STG.E.U16 [R10.64], R3 ;  /* 0x000000030a004986 */ /* 0x0041e8000c101506 */
[----:B0-----:R-:W2:Y:S04]  /*31ea0*/  LDL.LU.64 R10, [R1+0x1160] ;  /* 0x00116000010a7983 */ /* 0x001ea80000300a00 */
[----:B------:R0:W-:Y:S04]  /*31eb0*/  @P5 STG.E.U16 [R12.64], R8 ;  /* 0x000000080c005986 */ /* 0x0001e8000c101506 */
[----:B0-----:R-:W3:Y:S01]  /*31ec0*/  LDL.LU.64 R12, [R1+0x1158] ;  /* 0x00115800010c7983 */ /* 0x001ee20000300a00 */
[----:B------:R-:W-:-:S02]  /*31ed0*/  ISETP.LT.AND P6, PT, R14, c[0x0][0x178], !P3 ;  /* 0x00005e000e007a0c */ /* 0x000fc40005fc1270 */
[----:B------:R-:W-:Y:S01]  /*31ee0*/  PRMT R17, R3, 0x7632, R17 ;  /* 0x0000763203117816 */ /* 0x000fe20000000011 */
[----:B------:R-:W-:Y:S01]  /*31ef0*/  IMAD.WIDE R2, R0, 0x2, R4 ;  /* 0x0000000200027825 */ /* 0x000fe200078e0204 */
[----:B--2---:R-:W-:Y:S01]  /*31f00*/  ISETP.LT.AND P4, PT, R11, c[0x0][0x178], !P3 ;  /* 0x00005e000b007a0c */ /* 0x004fe20005f81270 */
[----:B---3--:R-:W-:Y:S08]  /*31f10*/  @P1 STG.E.U16 [R28.64], R12 ;  /* 0x0000000c1c001986 */ /* 0x008ff0000c101506 */
[----:B------:R0:W-:Y:S04]  /*31f20*/  @P6 STG.E.U16 [R22.64], R25 ;  /* 0x0000001916006986 */ /* 0x0001e8000c101506 */
[----:B------:R1:W-:Y:S04]  /*31f30*/  @P4 STG.E.U16 [R2.64], R17 ;  /* 0x0000001102004986 */ /* 0x0003e8000c101506 */
[----:B0-----:R-:W2:Y:S04]  /*31f40*/  LDL.LU R25, [R1+0x1150] ;  /* 0x0011500001197983 */ /* 0x001ea80000300800 */
[----:B-1----:R-:W3:Y:S01]  /*31f50*/  LDL.LU.64 R2, [R1+0x1148] ;  /* 0x0011480001027983 */ /* 0x002ee20000300a00 */
[----:B------:R-:W-:-:S02]  /*31f60*/  IADD3 R24, R15, 0x26, RZ ;  /* 0x000000260f187810 */ /* 0x000fc40007ffe0ff */
[----:B------:R-:W-:Y:S02]  /*31f70*/  ISETP.LT.AND P5, PT, R27, c[0x0][0x178], !P3 ;  /* 0x00005e001b007a0c */ /* 0x000fe40005fa1270 */
[----:B------:R-:W-:Y:S02]  /*31f80*/  ISETP.GE.AND P2, PT, R24, c[0x0][0x17c], PT ;  /* 0x00005f0018007a0c */ /* 0x000fe40003f46270 */
[----:B----4-:R-:W-:Y:S02]  /*31f90*/  ISETP.LT.AND P6, PT, R19, c[0x0][0x178], !P3 ;  /* 0x00005e0013007a0c */ /* 0x010fe40005fc1270 */
[----:B------:R-:W-:Y:S01]  /*31fa0*/  ISETP.LT.AND P1, PT, R14, c[0x0][0x178], !P2 ;  /* 0x00005e000e007a0c */ /* 0x000fe20005721270 */
[----:B------:R-:W-:Y:S01]  /*31fb0*/  IMAD.WIDE R22, R0, 0x2, R6 ;  /* 0x0000000200167825 */ /* 0x000fe200078e0206 */
[----:B------:R-:W-:Y:S02]  /*31fc0*/  IADD3 R24, R15, 0x27, RZ ;  /* 0x000000270f187810 */ /* 0x000fe40007ffe0ff */
[----:B------:R-:W-:-:S02]  /*31fd0*/  PRMT R16, R8, 0x7632, R16 ;  /* 0x0000763208107816 */ /* 0x000fc40000000010 */
[C---:B------:R-:W-:Y:S01]  /*31fe0*/  IADD3 R8, R0.reuse, c[0x0][0x198], RZ ;  /* 0x0000660000087a10 */ /* 0x040fe20007ffe0ff */
[----:B------:R-:W-:Y:S01]  /*31ff0*/  IMAD.WIDE R28, R0, 0x2, R20 ;  /* 0x00000002001c7825 */ /* 0x000fe200078e0214 */
[----:B------:R-:W-:Y:S01]  /*32000*/  ISETP.GE.AND P0, PT, R24, c[0x0][0x17c], PT ;  /* 0x00005f0018007a0c */ /* 0x000fe20003f06270 */
[----:B------:R0:W-:Y:S01]  /*32010*/  @P5 STG.E.U16 [R22.64], R16 ;  /* 0x0000001016005986 */ /* 0x0001e2000c101506 */
[----:B------:R-:W-:Y:S02]  /*32020*/  PRMT R24, R12, 0x7632, R24 ;  /* 0x000076320c187816 */ /* 0x000fe40000000018 */
[----:B------:R-:W-:Y:S01]  /*32030*/  IADD3 R0, R8, c[0x0][0x198], RZ ;  /* 0x0000660008007a10 */ /* 0x000fe20007ffe0ff */
[----:B------:R1:W-:Y:S01]  /*32040*/  STL.64 [R1+0x1140], R10 ;  /* 0x0011400a01007387 */ /* 0x0003e20000100a00 */
[----:B------:R-:W-:-:S03]  /*32050*/  ISETP.LT.AND P4, PT, R11, c[0x0][0x178], !P2 ;  /* 0x00005e000b007a0c */ /* 0x000fc60005781270 */
[----:B------:R4:W-:Y:S01]  /*32060*/  @P6 STG.E.U16 [R28.64], R24 ;  /* 0x000000181c006986 */ /* 0x0009e2000c101506 */
[----:B0-----:R-:W-:-:S04]  /*32070*/  IMAD.WIDE R16, R8, 0x2, R6 ;  /* 0x0000000208107825 */ /* 0x001fc800078e0206 */
[----:B-1----:R-:W-:Y:S01]  /*32080*/  IMAD.WIDE R10, R8, 0x2, R4 ;  /* 0x00000002080a7825 */ /* 0x002fe200078e0204 */
[----:B----4-:R-:W-:-:S03]  /*32090*/  PRMT R24, R26, 0x7632, R24 ;  /* 0x000076321a187816 */ /* 0x010fc60000000018 */
[----:B------:R-:W-:-:S04]  /*320a0*/  IMAD.WIDE R28, R8, 0x2, R20 ;  /* 0x00000002081c7825 */ /* 0x000fc800078e0214 */
[----:B---3--:R-:W-:-:S05]  /*320b0*/  IMAD.WIDE R22, R8, 0x2, R2 ;  /* 0x0000000208167825 */ /* 0x008fca00078e0202 */
[----:B------:R0:W-:Y:S04]  /*320c0*/  @P1 STG.E.U16 [R22.64], R26 ;  /* 0x0000001a16001986 */ /* 0x0001e8000c101506 */
[----:B0-----:R-:W3:Y:S01]  /*320d0*/  LDL.LU R26, [R1+0xc4] ;  /* 0x0000c400011a7983 */ /* 0x001ee20000300800 */
[----:B------:R-:W-:-:S03]  /*320e0*/  IMAD.WIDE R22, R0, 0x2, R2 ;  /* 0x0000000200167825 */ /* 0x000fc600078e0202 */
[----:B------:R-:W4:Y:S04]  /*320f0*/  LDL.LU R8, [R1+0xf0] ;  /* 0x0000f00001087983 */ /* 0x000f280000300800 */
[----:B------:R0:W-:Y:S04]  /*32100*/  STL.64 [R1+0x1130], R2 ;  /* 0x0011300201007387 */ /* 0x0001e80000100a00 */
[----:B0-----:R-:W2:Y:S01]  /*32110*/  LDL.LU R3, [R1+0x110] ;  /* 0x0001100001037983 */ /* 0x001ea20000300800 */
[----:B------:R-:W-:-:S03]  /*32120*/  ISETP.LT.AND P5, PT, R27, c[0x0][0x178], !P2 ;  /* 0x00005e001b007a0c */ /* 0x000fc600057a1270 */
[----:B--2---:R0:W-:Y:S04]  /*32130*/  @P4 STG.E.U16 [R10.64], R3 ;  /* 0x000000030a004986 */ /* 0x0041e8000c101506 */
[----:B0-----:R-:W2:Y:S06]  /*32140*/  LDL.LU.64 R10, [R1+0x1140] ;  /* 0x00114000010a7983 */ /* 0x001eac0000300a00 */
[----:B----4-:R0:W-:Y:S04]  /*32150*/  @P5 STG.E.U16 [R16.64], R8 ;  /* 0x0000000810005986 */ /* 0x0101e8000c101506 */
[----:B0-----:R-:W4:Y:S01]  /*32160*/  LDL.LU.64 R16, [R1+0x1138] ;  /* 0x0011380001107983 */ /* 0x001f220000300a00 */
[----:B------:R-:W-:-:S02]  /*32170*/  ISETP.LT.AND P2, PT, R19, c[0x0][0x178], !P2 ;  /* 0x00005e0013007a0c */ /* 0x000fc40005741270 */
[----:B------:R-:W-:Y:S02]  /*32180*/  ISETP.LT.AND P6, PT, R14, c[0x0][0x178], !P0 ;  /* 0x00005e000e007a0c */ /* 0x000fe400047c1270 */
[----:B------:R-:W-:Y:S02]  /*32190*/  ISETP.LT.AND P5, PT, R27, c[0x0][0x178], !P0 ;  /* 0x00005e001b007a0c */ /* 0x000fe400047a1270 */
[----:B--2---:R-:W-:Y:S02]  /*321a0*/  ISETP.LT.AND P4, PT, R11, c[0x0][0x178], !P0 ;  /* 0x00005e000b007a0c */ /* 0x004fe40004781270 */
[----:B------:R-:W-:Y:S01]  /*321b0*/  PRMT R10, R3, 0x7632, R10 ;  /* 0x00007632030a7816 */ /* 0x000fe2000000000a */
[----:B------:R-:W-:-:S04]  /*321c0*/  IMAD.WIDE R2, R0, 0x2, R4 ;  /* 0x0000000200027825 */ /* 0x000fc800078e0204 */
[----:B----4-:R-:W-:Y:S04]  /*321d0*/  @P2 STG.E.U16 [R28.64], R16 ;  /* 0x000000101c002986 */ /* 0x010fe8000c101506 */
[----:B------:R0:W-:Y:S04]  /*321e0*/  @P6 STG.E.U16 [R22.64], R24 ;  /* 0x0000001816006986 */ /* 0x0001e8000c101506 */
[----:B------:R1:W-:Y:S01]  /*321f0*/  @P4 STG.E.U16 [R2.64], R10 ;  /* 0x0000000a02004986 */ /* 0x0003e2000c101506 */
[----:B0-----:R-:W-:Y:S01]  /*32200*/  PRMT R24, R8, 0x7632, R24 ;  /* 0x0000763208187816 */ /* 0x001fe20000000018 */
[----:B------:R-:W-:-:S02]  /*32210*/  IMAD.WIDE R22, R0, 0x2, R6 ;  /* 0x0000000200167825 */ /* 0x000fc400078e0206 */
[----:B-1----:R-:W2:Y:S04]  /*32220*/  LDL.LU.64 R2, [R1+0x1130] ;  /* 0x0011300001027983 */ /* 0x002ea80000300a00 */
[----:B------:R0:W-:Y:S04]  /*32230*/  @P5 STG.E.U16 [R22.64], R24 ;  /* 0x0000001816005986 */ /* 0x0001e8000c101506 */
[----:B0-----:R-:W4:Y:S01]  /*32240*/  LDL.LU R24, [R1+0xa4] ;  /* 0x0000a40001187983 */ /* 0x001f220000300800 */
[----:B------:R-:W-:-:S04]  /*32250*/  IADD3 R12, R15, 0x28, RZ ;  /* 0x000000280f0c7810 */ /* 0x000fc80007ffe0ff */
[----:B------:R-:W-:Y:S02]  /*32260*/  ISETP.GE.AND P3, PT, R12, c[0x0][0x17c], PT ;  /* 0x00005f000c007a0c */ /* 0x000fe40003f66270 */
[----:B------:R-:W-:Y:S02]  /*32270*/  IADD3 R12, R15, 0x29, RZ ;  /* 0x000000290f0c7810 */ /* 0x000fe40007ffe0ff */
[----:B------:R-:W-:Y:S02]  /*32280*/  ISETP.LT.AND P6, PT, R19, c[0x0][0x178], !P0 ;  /* 0x00005e0013007a0c */ /* 0x000fe400047c1270 */
[----:B------:R-:W-:Y:S02]  /*32290*/  ISETP.LT.AND P0, PT, R14, c[0x0][0x178], !P3 ;  /* 0x00005e000e007a0c */ /* 0x000fe40005f01270 */
[----:B------:R-:W-:Y:S02]  /*322a0*/  ISETP.GE.AND P1, PT, R12, c[0x0][0x17c], PT ;  /* 0x00005f000c007a0c */ /* 0x000fe40003f26270 */
[----:B------:R-:W-:-:S02]  /*322b0*/  IADD3 R8, R0, c[0x0][0x198], RZ ;  /* 0x0000660000087a10 */ /* 0x000fc40007ffe0ff */
[C---:B------:R-:W-:Y:S01]  /*322c0*/  IADD3 R12, R15.reuse, 0x2a, RZ ;  /* 0x0000002a0f0c7810 */ /* 0x040fe20007ffe0ff */
[----:B------:R-:W-:Y:S01]  /*322d0*/  IMAD.WIDE R28, R0, 0x2, R20 ;  /* 0x00000002001c7825 */ /* 0x000fe200078e0214 */
[----:B------:R-:W-:Y:S02]  /*322e0*/  PRMT R16, R16, 0x7632, R16 ;  /* 0x0000763210107816 */ /* 0x000fe40000000010 */
[----:B------:R-:W-:Y:S02]  /*322f0*/  ISETP.GE.AND P2, PT, R12, c[0x0][0x17c], PT ;  /* 0x00005f000c007a0c */ /* 0x000fe40003f46270 */
[----:B------:R-:W-:Y:S01]  /*32300*/  IADD3 R12, R15, 0x2b, RZ ;  /* 0x0000002b0f0c7810 */ /* 0x000fe20007ffe0ff */
[----:B------:R3:W-:Y:S02]  /*32310*/  @P6 STG.E.U16 [R28.64], R16 ;  /* 0x000000101c006986 */ /* 0x0007e4000c101506 */
[----:B---3--:R-:W-:Y:S01]  /*32320*/  PRMT R16, R26, 0x7632, R16 ;  /* 0x000076321a107816 */ /* 0x008fe20000000010 */
[----:B--2---:R-:W-:-:S05]  /*32330*/  IMAD.WIDE R22, R8, 0x2, R2 ;  /* 0x0000000208167825 */ /* 0x004fca00078e0202 */
[----:B------:R0:W-:Y:S01]  /*32340*/  @P0 STG.E.U16 [R22.64], R26 ;  /* 0x0000001a16000986 */ /* 0x0001e2000c101506 */
[----:B------:R-:W-:-:S03]  /*32350*/  ISETP.GE.AND P0, PT, R12, c[0x0][0x17c], PT ;  /* 0x00005f000c007a0c */ /* 0x000fc60003f06270 */
[----:B----4-:R1:W-:Y:S04]  /*32360*/  STL.64 [R1+0x1128], R24 ;  /* 0x0011281801007387 */ /* 0x0103e80000100a00 */
[----:B------:R-:W-:Y:S04]  /*32370*/  STL [R1+0x1120], R11 ;  /* 0x0011200b01007387 */ /* 0x000fe80000100800 */
[----:B0-----:R-:W2:Y:S04]  /*32380*/  LDL.LU R26, [R1+0x1f4] ;  /* 0x0001f400011a7983 */ /* 0x001ea80000300800 */
[----:B------:R-:W3:Y:S01]  /*32390*/  LDL.LU R12, [R1+0xb4] ;  /* 0x0000b400010c7983 */ /* 0x000ee20000300800 */
[----:B------:R-:W-:Y:S01]  /*323a0*/  ISETP.LT.AND P4, PT, R11, c[0x0][0x178], !P3 ;  /* 0x00005e000b007a0c */ /* 0x000fe20005f81270 */
[----:B-1----:R-:W-:Y:S01]  /*323b0*/  IMAD.WIDE R24, R8, 0x2, R4 ;  /* 0x0000000208187825 */ /* 0x002fe200078e0204 */
[----:B------:R-:W-:-:S11]  /*323c0*/  ISETP.LT.AND P5, PT, R27, c[0x0][0x178], !P3 ;  /* 0x00005e001b007a0c */ /* 0x000fd60005fa1270 */
[----:B---3--:R0:W-:Y:S04]  /*323d0*/  @P4 STG.E.U16 [R24.64], R12 ;  /* 0x0000000c18004986 */ /* 0x0081e8000c101506 */
[----:B0-----:R-:W3:Y:S01]  /*323e0*/  LDL.LU.64 R24, [R1+0x1128] ;  /* 0x0011280001187983 */ /* 0x001ee20000300a00 */
[----:B------:R-:W-:Y:S01]  /*323f0*/  IMAD.WIDE R10, R8, 0x2, R6 ;  /* 0x00000002080a7825 */ /* 0x000fe200078e0206 */
[----:B------:R-:W-:Y:S02]  /*32400*/  ISETP.LT.AND P3, PT, R19, c[0x0][0x178], !P3 ;  /* 0x00005e0013007a0c */ /* 0x000fe40005f61270 */
[----:B------:R-:W-:Y:S02]  /*32410*/  ISETP.LT.AND P6, PT, R14, c[0x0][0x178], !P1 ;  /* 0x00005e000e007a0c */ /* 0x000fe40004fc1270 */
[C---:B------:R-:W-:Y:S01]  /*32420*/  IADD3 R0, R8.reuse, c[0x0][0x198], RZ ;  /* 0x0000660008007a10 */ /* 0x040fe20007ffe0ff */
[----:B---3--:R0:W-:Y:S04]  /*32430*/  @P5 STG.E.U16 [R10.64], R24 ;  /* 0x000000180a005986 */ /* 0x0081e8000c101506 */
[----:B0-----:R-:W3:Y:S04]  /*32440*/  LDL.LU R11, [R1+0x1120] ;  /* 0x00112000010b7983 */ /* 0x001ee80000300800 */
[----:B------:R-:W4:Y:S01]  /*32450*/  LDL.LU R10, [R1+0xd4] ;  /* 0x0000d400010a7983 */ /* 0x000f220000300800 */
[----:B------:R-:W-:-:S04]  /*32460*/  IMAD.WIDE R22, R8, 0x2, R20 ;  /* 0x0000000208167825 */ /* 0x000fc800078e0214 */
[----:B------:R-:W-:Y:S01]  /*32470*/  IMAD.WIDE R28, R0, 0x2, R2 ;  /* 0x00000002001c7825 */ /* 0x000fe200078e0202 */
[----:B------:R0:W-:Y:S01]  /*32480*/  @P3 STG.E.U16 [R22.64], R25 ;  /* 0x0000001916003986 */ /* 0x0001e2000c101506 */
[----:B------:R-:W-:-:S03]  /*32490*/  ISETP.LT.AND P5, PT, R27, c[0x0][0x178], !P1 ;  /* 0x00005e001b007a0c */ /* 0x000fc60004fa1270 */
[----:B------:R1:W-:Y:S01]  /*324a0*/  @P6 STG.E.U16 [R28.64], R16 ;  /* 0x000000101c006986 */ /* 0x0003e2000c101506 */
[----:B------:R-:W-:Y:S02]  /*324b0*/  ISETP.LT.AND P6, PT, R19, c[0x0][0x178], !P1 ;  /* 0x00005e0013007a0c */ /* 0x000fe40004fc1270 */
[----:B------:R-:W-:Y:S02]  /*324c0*/  PRMT R18, R12, 0x7632, R18 ;  /* 0x000076320c127816 */ /* 0x000fe40000000012 */
[----:B------:R-:W-:Y:S01]  /*324d0*/  PRMT R8, R25, 0x7632, R8 ;  /* 0x0000763219087816 */ /* 0x000fe20000000008 */
[----:B0-----:R-:W-:Y:S01]  /*324e0*/  IMAD.WIDE R22, R0, 0x2, R20 ;  /* 0x0000000200167825 */ /* 0x001fe200078e0214 */
[----:B-1----:R-:W-:-:S03]  /*324f0*/  PRMT R16, R24, 0x7632, R16 ;  /* 0x0000763218107816 */ /* 0x002fc60000000010 */
[----:B------:R-:W-:Y:S01]  /*32500*/  IMAD.WIDE R28, R0, 0x2, R4 ;  /* 0x00000002001c7825 */ /* 0x000fe200078e0204 */
[----:B------:R-:W-:-:S03]  /*32510*/  IADD3 R12, R15, 0x2c, RZ ;  /* 0x0000002c0f0c7810 */ /* 0x000fc60007ffe0ff */
[C---:B------:R-:W-:Y:S01]  /*32520*/  IMAD.WIDE R24, R0.reuse, 0x2, R6 ;  /* 0x0000000200187825 */ /* 0x040fe200078e0206 */
[----:B------:R-:W-:Y:S02]  /*32530*/  IADD3 R0, R0, c[0x0][0x198], RZ ;  /* 0x0000660000007a10 */ /* 0x000fe40007ffe0ff */
[----:B------:R-:W-:Y:S02]  /*32540*/  ISETP.GE.AND P3, PT, R12, c[0x0][0x17c], PT ;  /* 0x00005f000c007a0c */ /* 0x000fe40003f66270 */
[----:B------:R-:W-:Y:S02]  /*32550*/  IADD3 R12, R15, 0x2d, RZ ;  /* 0x0000002d0f0c7810 */ /* 0x000fe40007ffe0ff */
[----:B---3--:R-:W-:Y:S02]  /*32560*/  ISETP.LT.AND P4, PT, R11, c[0x0][0x178], !P1 ;  /* 0x00005e000b007a0c */ /* 0x008fe40004f81270 */
[----:B------:R-:W-:Y:S01]  /*32570*/  ISETP.LT.AND P1, PT, R14, c[0x0][0x178], !P2 ;  /* 0x00005e000e007a0c */ /* 0x000fe20005721270 */
[----:B----4-:R-:W-:Y:S10]  /*32580*/  STL.64 [R1+0x1118], R10 ;  /* 0x0011180a01007387 */ /* 0x010ff40000100a00 */
[----:B------:R-:W-:Y:S04]  /*32590*/  @P4 STG.E.U16 [R28.64], R18 ;  /* 0x000000121c004986 */ /* 0x000fe8000c101506 */
[----:B------:R-:W-:Y:S04]  /*325a0*/  @P5 STG.E.U16 [R24.64], R16 ;  /* 0x0000001018005986 */ /* 0x000fe8000c101506 */
[----:B------:R0:W-:Y:S02]  /*325b0*/  @P6 STG.E.U16 [R22.64], R8 ;  /* 0x0000000816006986 */ /* 0x0001e4000c101506 */
[----:B0-----:R-:W-:Y:S01]  /*325c0*/  IMAD.WIDE R22, R0, 0x2, R2 ;  /* 0x0000000200167825 */ /* 0x001fe200078e0202 */
[----:B--2---:R-:W-:-:S04]  /*325d0*/  PRMT R16, R26, 0x7632, R16 ;  /* 0x000076321a107816 */ /* 0x004fc80000000010 */
[----:B------:R0:W-:Y:S01]  /*325e0*/  @P1 STG.E.U16 [R22.64], R26 ;  /* 0x0000001a16001986 */ /* 0x0001e2000c101506 */
[----:B------:R-:W-:-:S03]  /*325f0*/  ISETP.GE.AND P1, PT, R12, c[0x0][0x17c], PT ;  /* 0x00005f000c007a0c */ /* 0x000fc60003f26270 */
[----:B0-----:R-:W2:Y:S04]  /*32600*/  LDL.LU R26, [R1+0x214] ;  /* 0x00021400011a7983 */ /* 0x001ea80000300800 */
[----:B------:R-:W3:Y:S01]  /*32610*/  LDL.LU R12, [R1+0xe4] ;  /* 0x0000e400010c7983 */ /* 0x000ee20000300800 */
[----:B------:R-:W-:Y:S01]  /*32620*/  ISETP.LT.AND P4, PT, R11, c[0x0][0x178], !P2 ;  /* 0x00005e000b007a0c */ /* 0x000fe20005781270 */
[----:B------:R-:W-:Y:S01]  /*32630*/  IMAD.WIDE R10, R0, 0x2, R4 ;  /* 0x00000002000a7825 */ /* 0x000fe200078e0204 */
[----:B------:R-:W-:Y:S02]  /*32640*/  ISETP.LT.AND P5, PT, R27, c[0x0][0x178], !P2 ;  /* 0x00005e001b007a0c */ /* 0x000fe400057a1270 */
[----:B------:R-:W-:Y:S02]  /*32650*/  ISETP.LT.AND P2, PT, R19, c[0x0][0x178], !P2 ;  /* 0x00005e0013007a0c */ /* 0x000fe40005741270 */
[----:B------:R-:W-:-:S07]  /*32660*/  ISETP.LT.AND P6, PT, R14, c[0x0][0x178], !P0 ;  /* 0x00005e000e007a0c */ /* 0x000fce00047c1270 */
[----:B---3--:R0:W-:Y:S04]  /*32670*/  @P4 STG.E.U16 [R10.64], R12 ;  /* 0x0000000c0a004986 */ /* 0x0081e8000c101506 */
[----:B0-----:R-:W3:Y:S01]  /*32680*/  LDL.LU.64 R10, [R1+0x1118] ;  /* 0x00111800010a7983 */ /* 0x001ee20000300a00 */
[C---:B------:R-:W-:Y:S01]  /*32690*/  IADD3 R8, R0.reuse, c[0x0][0x198], RZ ;  /* 0x0000660000087a10 */ /* 0x040fe20007ffe0ff */
[C---:B------:R-:W-:Y:S02]  /*326a0*/  IMAD.WIDE R22, R0.reuse, 0x2, R6 ;  /* 0x0000000200167825 */ /* 0x040fe400078e0206 */
[----:B------:R-:W2:Y:S02]  /*326b0*/  LDL.LU R18, [R1+0x204] ;  /* 0x0002040001127983 */ /* 0x000ea40000300800 */
[----:B------:R-:W-:-:S04]  /*326c0*/  IMAD.WIDE R24, R0, 0x2, R20 ;  /* 0x0000000200187825 */ /* 0x000fc800078e0214 */
[----:B------:R-:W-:Y:S01]  /*326d0*/  IMAD.WIDE R28, R8, 0x2, R2 ;  /* 0x00000002081c7825 */ /* 0x000fe200078e0202 */
[----:B---3--:R0:W-:Y:S01]  /*326e0*/  @P5 STG.E.U16 [R22.64], R10 ;  /* 0x0000000a16005986 */ /* 0x0081e2000c101506 */
[----:B------:R-:W-:Y:S02]  /*326f0*/  ISETP.LT.AND P4, PT, R11, c[0x0][0x178], !P0 ;  /* 0x00005e000b007a0c */ /* 0x000fe40004781270 */
[----:B------:R-:W-:Y:S01]  /*32700*/  ISETP.LT.AND P5, PT, R27, c[0x0][0x178], !P0 ;  /* 0x00005e001b007a0c */ /* 0x000fe200047a1270 */
[----:B------:R1:W-:Y:S04]  /*32710*/  @P2 STG.E.U16 [R24.64], R9 ;  /* 0x0000000918002986 */ /* 0x0003e8000c101506 */
[----:B------:R3:W-:Y:S01]  /*32720*/  @P6 STG.E.U16 [R28.64], R16 ;  /* 0x000000101c006986 */ /* 0x0007e2000c101506 */
[----:B------:R-:W-:-:S02]  /*32730*/  ISETP.LT.AND P6, PT, R19, c[0x0][0x178], !P0 ;  /* 0x00005e0013007a0c */ /* 0x000fc400047c1270 */
[----:B------:R-:W-:Y:S01]  /*32740*/  ISETP.LT.AND P0, PT, R14, c[0x0][0x178], !P3 ;  /* 0x00005e000e007a0c */ /* 0x000fe20005f01270 */
[----:B0-----:R-:W-:Y:S01]  /*32750*/  IMAD.WIDE R22, R8, 0x2, R20 ;  /* 0x0000000208167825 */ /* 0x001fe200078e0214 */
[----:B------:R-:W-:Y:S02]  /*32760*/  PRMT R0, R10, 0x7632, R0 ;  /* 0x000076320a007816 */ /* 0x000fe40000000000 */
[----:B------:R-:W4:Y:S01]  /*32770*/  LDL.LU R10, [R1+0x224] ;  /* 0x00022400010a7983 */ /* 0x000f220000300800 */
[----:B-1----:R-:W-:Y:S01]  /*32780*/  IMAD.WIDE R24, R8, 0x2, R6 ;  /* 0x0000000208187825 */ /* 0x002fe200078e0206 */
[----:B------:R-:W-:Y:S02]  /*32790*/  PRMT R9, R9, 0x7632, R9 ;  /* 0x0000763209097816 */ /* 0x000fe40000000009 */
[----:B---3--:R-:W-:Y:S01]  /*327a0*/  PRMT R16, R12, 0x7632, R16 ;  /* 0x000076320c107816 */ /* 0x008fe20000000010 */
[C---:B------:R-:W-:Y:S01]  /*327b0*/  IMAD.WIDE R28, R8.reuse, 0x2, R4 ;  /* 0x00000002081c7825 */ /* 0x040fe200078e0204 */
[----:B------:R-:W-:-:S02]  /*327c0*/  IADD3 R8, R8, c[0x0][0x198], RZ ;  /* 0x0000660008087a10 */ /* 0x000fc40007ffe0ff */
[C---:B------:R-:W-:Y:S02]  /*327d0*/  IADD3 R12, R15.reuse, 0x2e, RZ ;  /* 0x0000002e0f0c7810 */ /* 0x040fe40007ffe0ff */
[----:B------:R2:W-:Y:S02]  /*327e0*/  @P4 STG.E.U16 [R28.64], R16 ;  /* 0x000000101c004986 */ /* 0x0005e4000c101506 */
[----:B------:R-:W-:Y:S02]  /*327f0*/  ISETP.GE.AND P2, PT, R12, c[0x0][0x17c], PT ;  /* 0x00005f000c007a0c */ /* 0x000fe40003f46270 */
[----:B------:R-:W-:Y:S01]  /*32800*/  @P5 STG.E.U16 [R24.64], R0 ;  /* 0x0000000018005986 */ /* 0x000fe2000c101506 */
[----:B------:R-:W-:-:S03]  /*32810*/  IADD3 R12, R15, 0x2f, RZ ;  /* 0x0000002f0f0c7810 */ /* 0x000fc60007ffe0ff */
[----:B------:R0:W-:Y:S01]  /*32820*/  @P6 STG.E.U16 [R22.64], R9 ;  /* 0x0000000916006986 */ /* 0x0001e2000c101506 */
[----:B--2---:R-:W-:Y:S01]  /*32830*/  PRMT R16, R26, 0x7632, R16 ;  /* 0x000076321a107816 */ /* 0x004fe20000000010 */
[----:B0-----:R-:W-:-:S05]  /*32840*/  IMAD.WIDE R22, R8, 0x2, R2 ;  /* 0x0000000208167825 */ /* 0x001fca00078e0202 */
[----:B------:R0:W-:Y:S01]  /*32850*/  @P0 STG.E.U16 [R22.64], R26 ;  /* 0x0000001a16000986 */ /* 0x0001e2000c101506 */
[----:B------:R-:W-:-:S03]  /*32860*/  ISETP.GE.AND P0, PT, R12, c[0x0][0x17c], PT ;  /* 0x00005f000c007a0c */ /* 0x000fc60003f06270 */
[----:B0-----:R-:W2:Y:S04]  /*32870*/  LDL.LU R26, [R1+0x114] ;  /* 0x00011400011a7983 */ /* 0x001ea80000300800 */
[----:B------:R-:W3:Y:S01]  /*32880*/  LDL.LU R12, [R1+0x104] ;  /* 0x00010400010c7983 */ /* 0x000ee20000300800 */
[----:B------:R-:W-:Y:S02]  /*32890*/  ISETP.LT.AND P4, PT, R11, c[0x0][0x178], !P3 ;  /* 0x00005e000b007a0c */ /* 0x000fe40005f81270 */
[----:B------:R-:W-:Y:S02]  /*328a0*/  ISETP.LT.AND P5, PT, R27, c[0x0][0x178], !P3 ;  /* 0x00005e001b007a0c */ /* 0x000fe40005fa1270 */
[----:B------:R-:W-:Y:S02]  /*328b0*/  ISETP.LT.AND P3, PT, R19, c[0x0][0x178], !P3 ;  /* 0x00005e0013007a0c */ /* 0x000fe40005f61270 */
[----:B------:R-:W-:-:S02]  /*328c0*/  ISETP.LT.AND P6, PT, R14, c[0x0][0x178], !P1 ;  /* 0x00005e000e007a0c */ /* 0x000fc40004fc1270 */
[C---:B------:R-:W-:Y:S01]  /*328d0*/  IADD3 R0, R8.reuse, c[0x0][0x198], RZ ;  /* 0x0000660008007a10 */ /* 0x040fe20007ffe0ff */
[----:B------:R-:W-:-:S04]  /*328e0*/  IMAD.WIDE R24, R8, 0x2, R4 ;  /* 0x0000000208187825 */ /* 0x000fc800078e0204 */
[C---:B------:R-:W-:Y:S01]  /*328f0*/  IMAD.WIDE R22, R8.reuse, 0x2, R6 ;  /* 0x0000000208167825 */ /* 0x040fe200078e0206 */
[----:B------:R0:W-:Y:S03]  /*32900*/  @P4 STG.E.U16 [R24.64], R18 ;  /* 0x0000001218004986 */ /* 0x0001e6000c101506 */
[----:B------:R-:W-:Y:S01]  /*32910*/  IMAD.WIDE R8, R8, 0x2, R20 ;  /* 0x0000000208087825 */ /* 0x000fe200078e0214 */
[----:B------:R-:W-:-:S03]  /*32920*/  ISETP.LT.AND P4, PT, R11, c[0x0][0x178], !P1 ;  /* 0x00005e000b007a0c */ /* 0x000fc60004f81270 */
[----:B------:R-:W-:-:S04]  /*32930*/  IMAD.WIDE R28, R0, 0x2, R2 ;  /* 0x00000002001c7825 */ /* 0x000fc800078e0202 */
[----:B0-----:R-:W-:Y:S01]  /*32940*/  IMAD.WIDE R24, R0, 0x2, R20 ;  /* 0x0000000200187825 */ /* 0x001fe200078e0214 */
[----:B---3--:R0:W-:Y:S01]  /*32950*/  @P5 STG.E.U16 [R22.64], R12 ;  /* 0x0000000c16005986 */ /* 0x0081e2000c101506 */
[----:B------:R-:W-:-:S03]  /*32960*/  ISETP.LT.AND P5, PT, R27, c[0x0][0x178], !P1 ;  /* 0x00005e001b007a0c */ /* 0x000fc60004fa1270 */
[----:B------:R1:W-:Y:S04]  /*32970*/  @P3 STG.E.U16 [R8.64], R13 ;  /* 0x0000000d08003986 */ /* 0x0003e8000c101506 */
[----:B------:R3:W-:Y:S01]  /*32980*/  @P6 STG.E.U16 [R28.64], R16 ;  /* 0x000000101c006986 */ /* 0x0007e2000c101506 */
[----:B------:R-:W-:Y:S02]  /*32990*/  ISETP.LT.AND P6, PT, R19, c[0x0][0x178], !P1 ;  /* 0x00005e0013007a0c */ /* 0x000fe40004fc1270 */
[----:B------:R-:W-:Y:S01]  /*329a0*/  ISETP.LT.AND P1, PT, R14, c[0x0][0x178], !P2 ;  /* 0x00005e000e007a0c */ /* 0x000fe20005721270 */
[----:B0-----:R-:W-:Y:S01]  /*329b0*/  IMAD.WIDE R22, R0, 0x2, R6 ;  /* 0x0000000200167825 */ /* 0x001fe200078e0206 */
[----:B-1----:R-:W-:Y:S02]  /*329c0*/  PRMT R9, R12, 0x7632, R9 ;  /* 0x000076320c097816 */ /* 0x002fe40000000009 */
[----:B------:R-:W-:-:S02]  /*329d0*/  PRMT R8, R18, 0x7632, R8 ;  /* 0x0000763212087816 */ /* 0x000fc40000000008 */
[----:B---3--:R-:W-:Y:S01]  /*329e0*/  PRMT R16, R13, 0x7632, R16 ;  /* 0x000076320d107816 */ /* 0x008fe20000000010 */
[C---:B------:R-:W-:Y:S01]  /*329f0*/  IMAD.WIDE R12, R0.reuse, 0x2, R4 ;  /* 0x00000002000c7825 */ /* 0x040fe200078e0204 */
[----:B------:R-:W-:Y:S01]  /*32a00*/  IADD3 R0, R0, c[0x0][0x198], RZ ;  /* 0x0000660000007a10 */ /* 0x000fe20007ffe0ff */
[----:B------:R-:W3:Y:S04]  /*32a10*/  LDL.LU R18, [R1+0x1114] ;  /* 0x0011140001127983 */ /* 0x000ee80000300800 */
[----:B------:R-:W-:Y:S04]  /*32a20*/  @P4 STG.E.U16 [R12.64], R8 ;  /* 0x000000080c004986 */ /* 0x000fe8000c101506 */
[----:B------:R0:W-:Y:S04]  /*32a30*/  @P5 STG.E.U16 [R22.64], R9 ;  /* 0x0000000916005986 */ /* 0x0001e8000c101506 */
[----:B------:R1:W-:Y:S01]  /*32a40*/  @P6 STG.E.U16 [R24.64], R16 ;  /* 0x0000001018006986 */ /* 0x0003e2000c101506 */
[----:B------:R-:W-:-:S03]  /*32a50*/  ISETP.LT.AND P6, PT, R14, c[0x0][0x178], !P0 ;  /* 0x00005e000e007a0c */ /* 0x000fc600047c1270 */
[----:B------:R-:W3:Y:S01]  /*32a60*/  LDL.LU R14, [R1+0xc8] ;  /* 0x0000c800010e7983 */ /* 0x000ee20000300800 */
[----:B0-----:R-:W-:Y:S01]  /*32a70*/  IMAD.WIDE R8, R0, 0x2, R2 ;  /* 0x0000000200087825 */ /* 0x001fe200078e0202 */
[----:B-1----:R-:W-:-:S04]  /*32a80*/  IADD3 R16, R15, 0x31, RZ ;  /* 0x000000310f107810 */ /* 0x002fc80007ffe0ff */
[----:B----4-:R0:W-:Y:S01]  /*32a90*/  @P1 STG.E.U16 [R8.64], R10 ;  /* 0x0000000a08001986 */ /* 0x0101e2000c101506 */
[----:B------:R-:W-:Y:S02]  /*32aa0*/  ISETP.GE.AND P1, PT, R16, c[0x0][0x17c], PT ;  /* 0x00005f0010007a0c */ /* 0x000fe40003f26270 */
[----:B0-----:R-:W-:Y:S02]  /*32ab0*/  PRMT R8, R10, 0x7632, R8 ;  /* 0x000076320a087816 */ /* 0x001fe40000000008 */
[----:B------:R-:W4:Y:S04]  /*32ac0*/  LDL.LU R10, [R1+0xb8] ;  /* 0x0000b800010a7983 */ /* 0x000f280000300800 */
[----:B------:R-:W3:Y:S01]  /*32ad0*/  LDL.LU R16, [R1+0xf4] ;  /* 0x0000f40001107983 */ /* 0x000ee20000300800 */
[----:B------:R-:W-:-:S02]  /*32ae0*/  ISETP.LT.AND P4, PT, R11, c[0x0][0x178], !P2 ;  /* 0x00005e000b007a0c */ /* 0x000fc40005781270 */
[----:B------:R-:W-:Y:S02]  /*32af0*/  ISETP.LT.AND P5, PT, R27, c[0x0][0x178], !P2 ;  /* 0x00005e001b007a0c */ /* 0x000fe400057a1270 */
[----:B------:R-:W-:Y:S02]  /*32b00*/  ISETP.LT.AND P2, PT, R19, c[0x0][0x178], !P2 ;  /* 0x00005e0013007a0c */ /* 0x000fe40005741270 */
[----:B------:R-:W-:Y:S02]  /*32b10*/  IADD3 R28, R15, 0x30, RZ ;  /* 0x000000300f1c7810 */ /* 0x000fe40007ffe0ff */
[C---:B------:R-:W-:Y:S01]  /*32b20*/  IADD3 R9, R0.reuse, c[0x0][0x198], RZ ;  /* 0x0000660000097a10 */ /* 0x040fe20007ffe0ff */
[----:B------:R-:W-:Y:S01]  /*32b30*/  IMAD.WIDE R22, R0, 0x2, R4 ;  /* 0x0000000200167825 */ /* 0x000fe200078e0204 */
[----:B------:R-:W-:-:S03]  /*32b40*/  ISETP.GE.AND P3, PT, R28, c[0x0][0x17c], PT ;  /* 0x00005f001c007a0c */ /* 0x000fc60003f66270 */
[C---:B------:R-:W-:Y:S01]  /*32b50*/  IMAD.WIDE R12, R0.reuse, 0x2, R6 ;  /* 0x00000002000c7825 */ /* 0x040fe200078e0206 */
[----:B--2---:R-:W-:Y:S03]  /*32b60*/  @P4 STG.E.U16 [R22.64], R26 ;  /* 0x0000001a16004986 */ /* 0x004fe6000c101506 */
[----:B------:R-:W-:-:S04]  /*32b70*/  IMAD.WIDE R24, R0, 0x2, R20 ;  /* 0x0000000200187825 */ /* 0x000fc800078e0214 */
[----:B------:R-:W-:Y:S01]  /*32b80*/  IMAD.WIDE R28, R9, 0x2, R2 ;  /* 0x00000002091c7825 */ /* 0x000fe200078e0202 */
[----:B---3--:R-:W-:Y:S04]  /*32b90*/  @P5 STG.E.U16 [R12.64], R16 ;  /* 0x000000100c005986 */ /* 0x008fe8000c101506 */
[----:B------:R-:W-:Y:S04]  /*32ba0*/  @P2 STG.E.U16 [R24.64], R17 ;  /* 0x0000001118002986 */ /* 0x000fe8000c101506 */
[----:B------:R0:W-:Y:S04]  /*32bb0*/  @P6 STG.E.U16 [R28.64], R8 ;  /* 0x000000081c006986 */ /* 0x0001e8000c101506 */
[----:B0-----:R-:W2:Y:S01]  /*32bc0*/  LDL.LU R29, [R1+0x7d4] ;  /* 0x0007d400011d7983 */ /* 0x001ea20000300800 */
[----:B------:R-:W-:-:S02]  /*32bd0*/  ISETP.LT.AND P4, PT, R11, c[0x0][0x178], !P0 ;  /* 0x00005e000b007a0c */ /* 0x000fc40004781270 */
[----:B------:R-:W-:Y:S02]  /*32be0*/  ISETP.LT.AND P5, PT, R27, c[0x0][0x178], !P0 ;  /* 0x00005e001b007a0c */ /* 0x000fe400047a1270 */
[----:B------:R-:W-:Y:S01]  /*32bf0*/  ISETP.LT.AND P6, PT, R19, c[0x0][0x178], !P0 ;  /* 0x00005e0013007a0c */ /* 0x000fe200047c1270 */
[----:B------:R-:W-:Y:S01]  /*32c00*/  IMAD.WIDE R12, R9, 0x2, R4 ;  /* 0x00000002090c7825 */ /* 0x000fe200078e0204 */
[----:B------:R-:W-:Y:S02]  /*32c10*/  PRMT R8, R16, 0x7632, R8 ;  /* 0x0000763210087816 */ /* 0x000fe40000000008 */
[----:B------:R-:W-:Y:S01]  /*32c20*/  PRMT R24, R17, 0x7632, R24 ;  /* 0x0000763211187816 */ /* 0x000fe20000000018 */
[----:B------:R-:W-:Y:S01]  /*32c30*/  IMAD.WIDE R16, R9, 0x2, R6 ;  /* 0x0000000209107825 */ /* 0x000fe200078e0206 */
[----:B------:R-:W-:-:S03]  /*32c40*/  PRMT R0, R26, 0x7632, R0 ;  /* 0x000076321a007816 */ /* 0x000fc60000000000 */
[C---:B------:R-:W-:Y:S01]  /*32c50*/  IMAD.WIDE R22, R9.reuse, 0x2, R20 ;  /* 0x0000000209167825 */ /* 0x040fe200078e0214 */
[----:B------:R-:W-:Y:S02]  /*32c60*/  IADD3 R9, R9, c[0x0][0x198], RZ ;  /* 0x0000660009097a10 */ /* 0x000fe40007ffe0ff */
[----:B------:R-:W-:Y:S01]  /*32c70*/  IADD3 R25, R15, 0x32, RZ ;  /* 0x000000320f197810 */ /* 0x000fe20007ffe0ff */
[----:B------:R0:W-:Y:S03]  /*32c80*/  @P4 STG.E.U16 [R12.64], R0 ;  /* 0x000000000c004986 */ /* 0x0001e6000c101506 */
[----:B------:R-:W-:Y:S01]  /*32c90*/  ISETP.GE.AND P0, PT, R25, c[0x0][0x17c], PT ;  /* 0x00005f0019007a0c */ /* 0x000fe20003f06270 */
[----:B------:R-:W3:Y:S01]  /*32ca0*/  LDL.LU R26, [R1+0x1110] ;  /* 0x00111000011a7983 */ /* 0x000ee20000300800 */
[----:B------:R-:W-:-:S03]  /*32cb0*/  IADD3 R25, R15, 0x33, RZ ;  /* 0x000000330f197810 */ /* 0x000fc60007ffe0ff */
[----:B------:R-:W-:Y:S01]  /*32cc0*/  @P5 STG.E.U16 [R16.64], R8 ;  /* 0x0000000810005986 */ /* 0x000fe2000c101506 */
[----:B0-----:R-:W-:-:S03]  /*32cd0*/  IMAD.WIDE R12, R9, 0x2, R2 ;  /* 0x00000002090c7825 */ /* 0x001fc600078e0202 */
[----:B------:R-:W-:Y:S01]  /*32ce0*/  @P6 STG.E.U16 [R22.64], R24 ;  /* 0x0000001816006986 */ /* 0x000fe2000c101506 */
[----:B------:R-:W-:-:S03]  /*32cf0*/  PRMT R0, R14, 0x7632, R0 ;  /* 0x000076320e007816 */ /* 0x000fc60000000000 */
[----:B------:R-:W3:Y:S01]  /*32d00*/  LDL.LU R28, [R1+0x1f8] ;  /* 0x0001f800011c7983 */ /* 0x000ee20000300800 */
[----:B--2---:R-:W-:-:S13]  /*32d10*/  ISETP.LT.AND P2, PT, R29, c[0x0][0x178], !P3 ;  /* 0x00005e001d007a0c */ /* 0x004fda0005f41270 */
[----:B------:R0:W-:Y:S01]  /*32d20*/  @P2 STG.E.U16 [R12.64], R14 ;  /* 0x0000000e0c002986 */ /* 0x0001e2000c101506 */
[----:B------:R-:W-:-:S03]  /*32d30*/  ISETP.GE.AND P2, PT, R25, c[0x0][0x17c], PT ;  /* 0x00005f0019007a0c */ /* 0x000fc60003f46270 */
[----:B0-----:R-:W2:Y:S04]  /*32d40*/  LDL.LU R14, [R1+0xe8] ;  /* 0x0000e800010e7983 */ /* 0x001ea80000300800 */
        /* <DEDUP_REMOVED lines=8> */
[----:B----4-:R0:W-:Y:S02]  /*32dd0*/  @P4 STG.E.U16 [R16.64], R10 ;  /* 0x0000000a10004986 */ /* 0x0101e4000c101506 */
[----:B------:R-:W-:Y:S01]  /*32de0*/  IMAD.WIDE R8, R9, 0x2, R20 ;  /* 0x0000000209087825 */ /* 0x000fe200078e0214 */
[----:B------:R-:W-:-:S03]  /*32df0*/  ISETP.LT.AND P4, PT, R11, c[0x0][0x178], !P1 ;  /* 0x00005e000b007a0c */ /* 0x000fc60004f81270 */
[----:B------:R-:W-:-:S04]  /*32e00*/  IMAD.WIDE R22, R24, 0x2, R2 ;  /* 0x0000000218167825 */ /* 0x000fc800078e0202 */
[----:B0-----:R-:W-:Y:S01]  /*32e10*/  IMAD.WIDE R16, R24, 0x2, R20 ;  /* 0x0000000218107825 */ /* 0x001fe200078e0214 */
[----:B--2---:R0:W-:Y:S01]  /*32e20*/  @P5 STG.E.U16 [R12.64], R25 ;  /* 0x000000190c005986 */ /* 0x0041e2000c101506 */
[----:B------:R-:W-:-:S03]  /*32e30*/  ISETP.LT.AND P5, PT, R27, c[0x0][0x178], !P1 ;  /* 0x00005e001b007a0c */ /* 0x000fc60004fa1270 */
[----:B---3--:R1:W-:Y:S04]  /*32e40*/  @P3 STG.E.U16 [R8.64], R26 ;  /* 0x0000001a08003986 */ /* 0x0083e8000c101506 */
[----:B------:R2:W-:Y:S01]  /*32e50*/  @P6 STG.E.U16 [R22.64], R0 ;  /* 0x0000000016006986 */ /* 0x0005e2000c101506 */
[----:B------:R-:W-:Y:S02]  /*32e60*/  ISETP.LT.AND P6, PT, R19, c[0x0][0x178], !P1 ;  /* 0x00005e0013007a0c */ /* 0x000fe40004fc1270 */
[----:B------:R-:W-:Y:S01]  /*32e70*/  ISETP.LT.AND P1, PT, R29, c[0x0][0x178], !P0 ;  /* 0x00005e001d007a0c */ /* 0x000fe20004721270 */
[----:B0-----:R-:W-:-:S04]  /*32e80*/  IMAD.WIDE R12, R24, 0x2, R6 ;  /* 0x00000002180c7825 */ /* 0x001fc800078e0206 */
[C---:B-1----:R-:W-:Y:S01]  /*32e90*/  IMAD.WIDE R8, R24.reuse, 0x2, R4 ;  /* 0x0000000218087825 */ /* 0x042fe200078e0204 */
[----:B------:R-:W-:Y:S02]  /*32ea0*/  IADD3 R24, R24, c[0x0][0x198], RZ ;  /* 0x0000660018187a10 */ /* 0x000fe40007ffe0ff */
[----:B--2---:R-:W-:Y:S02]  /*32eb0*/  PRMT R0, R10, 0x7632, R0 ;  /* 0x000076320a007816 */ /* 0x004fe40000000000 */
[----:B------:R-:W-:Y:S01]  /*32ec0*/  IADD3 R23, R15, 0x34, RZ ;  /* 0x000000340f177810 */ /* 0x000fe20007ffe0ff */
[----:B------:R-:W2:Y:S01]  /*32ed0*/  LDL.LU R10, [R1+0x110c] ;  /* 0x00110c00010a7983 */ /* 0x000ea20000300800 */
[----:B------:R-:W-:Y:S02]  /*32ee0*/  PRMT R22, R25, 0x7632, R22 ;  /* 0x0000763219167816 */ /* 0x000fe40000000016 */
[----:B------:R-:W-:Y:S01]  /*32ef0*/  PRMT R26, R26, 0x7632, R26 ;  /* 0x000076321a1a7816 */ /* 0x000fe2000000001a */
[----:B------:R0:W-:Y:S01]  /*32f00*/  @P4 STG.E.U16 [R8.64], R0 ;  /* 0x0000000008004986 */ /* 0x0001e2000c101506 */
[----:B------:R-:W-:-:S02]  /*32f10*/  ISETP.GE.AND P3, PT, R23, c[0x0][0x17c], PT ;  /* 0x00005f0017007a0c */ /* 0x000fc40003f66270 */
[----:B------:R-:W-:Y:S01]  /*32f20*/  IADD3 R23, R15, 0x35, RZ ;  /* 0x000000350f177810 */ /* 0x000fe20007ffe0ff */
[----:B------:R1:W-:Y:S04]  /*32f30*/  @P5 STG.E.U16 [R12.64], R22 ;  /* 0x000000160c005986 */ /* 0x0003e8000c101506 */
[----:B------:R3:W-:Y:S01]  /*32f40*/  @P6 STG.E.U16 [R16.64], R26 ;  /* 0x0000001a10006986 */ /* 0x0007e2000c101506 */
[----:B0-----:R-:W-:Y:S01]  /*32f50*/  IMAD.WIDE R8, R24, 0x2, R2 ;  /* 0x0000000218087825 */ /* 0x001fe200078e0202 */
[----:B-1----:R-:W-:-:S04]  /*32f60*/  PRMT R22, R28, 0x7632, R22 ;  /* 0x000076321c167816 */ /* 0x002fc80000000016 */
[----:B------:R0:W-:Y:S01]  /*32f70*/  @P1 STG.E.U16 [R8.64], R28 ;  /* 0x0000001c08001986 */ /* 0x0001e2000c101506 */
[----:B------:R-:W-:-:S03]  /*32f80*/  ISETP.GE.AND P1, PT, R23, c[0x0][0x17c], PT ;  /* 0x00005f0017007a0c */ /* 0x000fc60003f26270 */
[----:B---3--:R-:W3:Y:S04]  /*32f90*/  LDL.LU R26, [R1+0x218] ;  /* 0x00021800011a7983 */ /* 0x008ee80000300800 */
[----:B0-----:R-:W4:Y:S04]  /*32fa0*/  LDL.LU R28, [R1+0x208] ;  /* 0x00020800011c7983 */ /* 0x001f280000300800 */
[----:B------:R-:W2:Y:S01]  /*32fb0*/  LDL.LU R23, [R1+0xd8] ;  /* 0x0000d80001177983 */ /* 0x000ea20000300800 */
[----:B------:R-:W-:Y:S02]  /*32fc0*/  ISETP.LT.AND P4, PT, R11, c[0x0][0x178], !P0 ;  /* 0x00005e000b007a0c */ /* 0x000fe40004781270 */
[----:B------:R-:W-:-:S02]  /*32fd0*/  ISETP.LT.AND P5, PT, R27, c[0x0][0x178], !P0 ;  /* 0x00005e001b007a0c */ /* 0x000fc400047a1270 */
[----:B------:R-:W-:Y:S01]  /*32fe0*/  ISETP.LT.AND P0, PT, R19, c[0x0][0x178], !P0 ;  /* 0x00005e0013007a0c */ /* 0x000fe20004701270 */
[C---:B------:R-:W-:Y:S01]  /*32ff0*/  IMAD.WIDE R12, R24.reuse, 0x2, R4 ;  /* 0x00000002180c7825 */ /* 0x040fe200078e0204 */
[C---:B------:R-:W-:Y:S02]  /*33000*/  IADD3 R0, R24.reuse, c[0x0][0x198], RZ ;  /* 0x0000660018007a10 */ /* 0x040fe40007ffe0ff */
[----:B------:R-:W-:Y:S01]  /*33010*/  ISETP.LT.AND P6, PT, R29, c[0x0][0x178], !P2 ;  /* 0x00005e001d007a0c */ /* 0x000fe200057c1270 */
[----:B------:R-:W-:-:S04]  /*33020*/  IMAD.WIDE R8, R24, 0x2, R6 ;  /* 0x0000000218087825 */ /* 0x000fc800078e0206 */
[----:B------:R-:W-:Y:S01]  /*33030*/  IMAD.WIDE R24, R24, 0x2, R20 ;  /* 0x0000000218187825 */ /* 0x000fe200078e0214 */
[----:B------:R-:W-:Y:S03]  /*33040*/  @P4 STG.E.U16 [R12.64], R14 ;  /* 0x0000000e0c004986 */ /* 0x000fe6000c101506 */
[----:B------:R-:W-:Y:S01]  /*33050*/  IMAD.WIDE R16, R0, 0x2, R2 ;  /* 0x0000000200107825 */ /* 0x000fe200078e0202 */
[----:B------:R-:W-:Y:S01]  /*33060*/  ISETP.LT.AND P4, PT, R27, c[0x0][0x178], !P2 ;  /* 0x00005e001b007a0c */ /* 0x000fe20005781270 */
[----:B--2---:R-:W-:Y:S04]  /*33070*/  @P5 STG.E.U16 [R8.64], R23 ;  /* 0x0000001708005986 */ /* 0x004fe8000c101506 */
[----:B------:R0:W-:Y:S01]  /*33080*/  @P0 STG.E.U16 [R24.64], R10 ;  /* 0x0000000a18000986 */ /* 0x0001e2000c101506 */
[----:B------:R-:W-:-:S03]  /*33090*/  ISETP.LT.AND P0, PT, R11, c[0x0][0x178], !P2 ;  /* 0x00005e000b007a0c */ /* 0x000fc60005701270 */
[----:B------:R1:W-:Y:S01]  /*330a0*/  @P6 STG.E.U16 [R16.64], R22 ;  /* 0x0000001610006986 */ /* 0x0003e2000c101506 */
[----:B0-----:R-:W-:-:S03]  /*330b0*/  PRMT R25, R14, 0x7632, R25 ;  /* 0x000076320e197816 */ /* 0x001fc60000000019 */
[----:B------:R-:W2:Y:S01]  /*330c0*/  LDL.LU R14, [R1+0x1108] ;  /* 0x00110800010e7983 */ /* 0x000ea20000300800 */
[----:B-1----:R-:W-:-:S03]  /*330d0*/  IMAD.WIDE R16, R0, 0x2, R4 ;  /* 0x0000000200107825 */ /* 0x002fc600078e0204 */
[----:B------:R-:W2:Y:S04]  /*330e0*/  LDL.LU R27, [R1+0x108] ;  /* 0x00010800011b7983 */ /* 0x000ea80000300800 */
[----:B------:R0:W-:Y:S04]  /*330f0*/  @P0 STG.E.U16 [R16.64], R25 ;  /* 0x0000001910000986 */ /* 0x0001e8000c101506 */
[----:B0-----:R-:W2:Y:S01]  /*33100*/  LDL.LU R25, [R1+0x10c4] ;  /* 0x0010c40001197983 */ /* 0x001ea20000300800 */
[----:B------:R-:W-:Y:S02]  /*33110*/  ISETP.LT.AND P2, PT, R19, c[0x0][0x178], !P2 ;  /* 0x00005e0013007a0c */ /* 0x000fe40005741270 */
[----:B------:R-:W-:-:S02]  /*33120*/  ISETP.LT.AND P6, PT, R29, c[0x0][0x178], !P3 ;  /* 0x00005e001d007a0c */ /* 0x000fc40005fc1270 */
[----:B------:R-:W-:Y:S01]  /*33130*/  ISETP.LT.AND P5, PT, R11, c[0x0][0x178], !P3 ;  /* 0x00005e000b007a0c */ /* 0x000fe20005fa1270 */
[C---:B------:R-:W-:Y:S01]  /*33140*/  IMAD.WIDE R12, R0.reuse, 0x2, R6 ;  /* 0x00000002000c7825 */ /* 0x040fe200078e0206 */
[----:B------:R-:W-:Y:S02]  /*33150*/  PRMT R9, R23, 0x7632, R9 ;  /* 0x0000763217097816 */ /* 0x000fe40000000009 */
[C---:B------:R-:W-:Y:S01]  /*33160*/  IADD3 R8, R0.reuse, c[0x0][0x198], RZ ;  /* 0x0000660000087a10 */ /* 0x040fe20007ffe0ff */
[----:B------:R-:W-:Y:S01]  /*33170*/  IMAD.WIDE R22, R0, 0x2, R20 ;  /* 0x0000000200167825 */ /* 0x000fe200078e0214 */
[----:B------:R-:W-:Y:S01]  /*33180*/  PRMT R10, R10, 0x7632, R10 ;  /* 0x000076320a0a7816 */ /* 0x000fe2000000000a */
[----:B------:R0:W-:Y:S02]  /*33190*/  @P4 STG.E.U16 [R12.64], R9 ;  /* 0x000000090c004986 */ /* 0x0001e4000c101506 */
[C---:B------:R-:W-:Y:S01]  /*331a0*/  IMAD.WIDE R16, R8.reuse, 0x2, R2 ;  /* 0x0000000208107825 */ /* 0x040fe200078e0202 */
[----:B------:R-:W-:Y:S01]  /*331b0*/  IADD3 R0, R15, 0x37, RZ ;  /* 0x000000370f007810 */ /* 0x000fe20007ffe0ff */
[----:B------:R1:W-:Y:S04]  /*331c0*/  @P2 STG.E.U16 [R22.64], R10 ;  /* 0x0000000a16002986 */ /* 0x0003e8000c101506 */
[----:B---3--:R3:W-:Y:S01]  /*331d0*/  @P6 STG.E.U16 [R16.64], R26 ;  /* 0x0000001a10006986 */ /* 0x0087e2000c101506 */
[----:B0-----:R-:W-:Y:S01]  /*331e0*/  IMAD.WIDE R12, R8, 0x2, R4 ;  /* 0x00000002080c7825 */ /* 0x001fe200078e0204 */
[----:B------:R-:W-:-:S02]  /*331f0*/  ISETP.LT.AND P6, PT, R29, c[0x0][0x178], !P1 ;  /* 0x00005e001d007a0c */ /* 0x000fc40004fc1270 */
[----:B------:R-:W-:Y:S02]  /*33200*/  ISETP.GE.AND P2, PT, R0, c[0x0][0x17c], PT ;  /* 0x00005f0000007a0c */ /* 0x000fe40003f46270 */
[----:B----4-:R0:W-:Y:S01]  /*33210*/  @P5 STG.E.U16 [R12.64], R28 ;  /* 0x0000001c0c005986 */ /* 0x0101e2000c101506 */
[----:B------:R-:W-:Y:S02]  /*33220*/  ISETP.LT.AND P5, PT, R11, c[0x0][0x178], !P1 ;  /* 0x00005e000b007a0c */ /* 0x000fe40004fa1270 */
[----:B------:R-:W-:Y:S01]  /*33230*/  IADD3 R0, R8, c[0x0][0x198], RZ ;  /* 0x0000660008007a10 */ /* 0x000fe20007ffe0ff */
[----:B------:R-:W4:Y:S01]  /*33240*/  LDL.LU R11, [R1+0x1104] ;  /* 0x00110400010b7983 */ /* 0x000f220000300800 */
[----:B------:R-:W-:Y:S02]  /*33250*/  IADD3 R24, R15, 0x36, RZ ;  /* 0x000000360f187810 */ /* 0x000fe40007ffe0ff */
[----:B-1----:R-:W-:Y:S01]  /*33260*/  PRMT R10, R26, 0x7632, R10 ;  /* 0x000076321a0a7816 */ /* 0x002fe2000000000a */
[----:B---3--:R-:W-:Y:S01]  /*33270*/  IMAD.WIDE R16, R0, 0x2, R2 ;  /* 0x0000000200107825 */ /* 0x008fe200078e0202 */
[----:B------:R-:W-:Y:S01]  /*33280*/  ISETP.GE.AND P0, PT, R24, c[0x0][0x17c], PT ;  /* 0x00005f0018007a0c */ /* 0x000fe20003f06270 */
[----:B------:R-:W3:Y:S02]  /*33290*/  LDL.LU R26, [R1+0x118] ;  /* 0x00011800011a7983 */ /* 0x000ee40000300800 */
[----:B0-----:R-:W-:Y:S01]  /*332a0*/  IMAD.WIDE R12, R8, 0x2, R6 ;  /* 0x00000002080c7825 */ /* 0x001fe200078e0206 */
[----:B------:R-:W-:-:S02]  /*332b0*/  PRMT R24, R28, 0x7632, R24 ;  /* 0x000076321c187816 */ /* 0x000fc40000000018 */
[----:B------:R-:W3:Y:S01]  /*332c0*/  LDL.LU R28, [R1+0xf8] ;  /* 0x0000f800011c7983 */ /* 0x000ee20000300800 */
[----:B------:R-:W-:-:S04]  /*332d0*/  IMAD.WIDE R8, R8, 0x2, R20 ;  /* 0x0000000208087825 */ /* 0x000fc800078e0214 */
[----:B------:R-:W-:Y:S01]  /*332e0*/  IMAD.WIDE R22, R0, 0x2, R4 ;  /* 0x0000000200167825 */ /* 0x000fe200078e0204 */
[----:B--2---:R-:W-:Y:S02]  /*332f0*/  ISETP.LT.AND P4, PT, R25, c[0x0][0x178], !P3 ;  /* 0x00005e0019007a0c */ /* 0x004fe40005f81270 */
[----:B------:R-:W-:-:S11]  /*33300*/  ISETP.LT.AND P3, PT, R19, c[0x0][0x178], !P3 ;  /* 0x00005e0013007a0c */ /* 0x000fd60005f61270 */
[----:B------:R-:W-:Y:S04]  /*33310*/  @P4 STG.E.U16 [R12.64], R27 ;  /* 0x0000001b0c004986 */ /* 0x000fe8000c101506 */
[----:B------:R-:W-:Y:S04]  /*33320*/  @P3 STG.E.U16 [R8.64], R14 ;  /* 0x0000000e08003986 */ /* 0x000fe8000c101506 */
[----:B------:R-:W-:Y:S04]  /*33330*/  @P6 STG.E.U16 [R16.64], R10 ;  /* 0x0000000a10006986 */ /* 0x000fe8000c101506 */
[----:B------:R0:W-:Y:S04]  /*33340*/  @P5 STG.E.U16 [R22.64], R24 ;  /* 0x0000001816005986 */ /* 0x0001e8000c101506 */
[----:B0-----:R-:W2:Y:S04]  /*33350*/  LDL.LU R23, [R1+0x228] ;  /* 0x0002280001177983 */ /* 0x001ea80000300800 */
[----:B------:R-:W2:Y:S01]  /*33360*/  LDL.LU R24, [R1+0x1058] ;  /* 0x0010580001187983 */ /* 0x000ea20000300800 */
[----:B------:R-:W-:-:S02]  /*33370*/  ISETP.LT.AND P3, PT, R25, c[0x0][0x178], !P1 ;  /* 0x00005e0019007a0c */ /* 0x000fc40004f61270 */
[----:B------:R-:W-:Y:S02]  /*33380*/  ISETP.LT.AND P1, PT, R19, c[0x0][0x178], !P1 ;  /* 0x00005e0013007a0c */ /* 0x000fe40004f21270 */
[----:B------:R-:W-:Y:S01]  /*33390*/  ISETP.LT.AND P6, PT, R29, c[0x0][0x178], !P0 ;  /* 0x00005e001d007a0c */ /* 0x000fe200047c1270 */
[----:B------:R-:W-:Y:S01]  /*333a0*/  IMAD.WIDE R8, R0, 0x2, R6 ;  /* 0x0000000200087825 */ /* 0x000fe200078e0206 */
[----:B------:R-:W-:Y:S02]  /*333b0*/  PRMT R16, R27, 0x7632, R16 ;  /* 0x000076321b107816 */ /* 0x000fe40000000010 */
[----:B------:R-:W-:Y:S01]  /*333c0*/  PRMT R14, R14, 0x7632, R14 ;  /* 0x000076320e0e7816 */ /* 0x000fe2000000000e */
[C---:B------:R-:W-:Y:S01]  /*333d0*/  IMAD.WIDE R12, R0.reuse, 0x2, R20 ;  /* 0x00000002000c7825 */ /* 0x040fe200078e0214 */
[----:B------:R-:W-:Y:S01]  /*333e0*/  ISETP.LT.AND P4, PT, R25, c[0x0][0x178], !P0 ;  /* 0x00005e0019007a0c */ /* 0x000fe20004781270 */
[----:B------:R-:W4:Y:S01]  /*333f0*/  LDL.LU R27, [R1+0x1100] ;  /* 0x00110000011b7983 */ /* 0x000f220000300800 */
[----:B------:R-:W-:-:S02]  /*33400*/  IADD3 R10, R0, c[0x0][0x198], RZ ;  /* 0x00006600000a7a10 */ /* 0x000fc40007ffe0ff */
[----:B------:R-:W-:Y:S01]  /*33410*/  IADD3 R17, R15, 0x38, RZ ;  /* 0x000000380f117810 */ /* 0x000fe20007ffe0ff */
[----:B------:R0:W-:Y:S04]  /*33420*/  @P3 STG.E.U16 [R8.64], R16 ;  /* 0x0000001008003986 */ /* 0x0001e8000c101506 */
[----:B------:R1:W-:Y:S01]  /*33430*/  @P1 STG.E.U16 [R12.64], R14 ;  /* 0x0000000e0c001986 */ /* 0x0003e2000c101506 */
[----:B------:R-:W-:Y:S01]  /*33440*/  ISETP.GE.AND P3, PT, R17, c[0x0][0x17c], PT ;  /* 0x00005f0011007a0c */ /* 0x000fe20003f66270 */
[----:B0-----:R-:W-:-:S04]  /*33450*/  IMAD.WIDE R8, R10, 0x2, R2 ;  /* 0x000000020a087825 */ /* 0x001fc800078e0202 */
[----:B-1----:R-:W-:-:S04]  /*33460*/  IMAD.WIDE R12, R10, 0x2, R4 ;  /* 0x000000020a0c7825 */ /* 0x002fc800078e0204 */
[C---:B------:R-:W-:Y:S01]  /*33470*/  IMAD.WIDE R16, R10.reuse, 0x2, R6 ;  /* 0x000000020a107825 */ /* 0x040fe200078e0206 */
[----:B------:R-:W-:Y:S02]  /*33480*/  IADD3 R14, R10, c[0x0][0x198], RZ ;  /* 0x000066000a0e7a10 */ /* 0x000fe40007ffe0ff */
[----:B------:R-:W-:-:S04]  /*33490*/  IADD3 R0, R15, 0x39, RZ ;  /* 0x000000390f007810 */ /* 0x000fc80007ffe0ff */
[----:B------:R-:W-:Y:S02]  /*334a0*/  ISETP.GE.AND P1, PT, R0, c[0x0][0x17c], PT ;  /* 0x00005f0000007a0c */ /* 0x000fe40003f26270 */
[----:B---3--:R-:W-:Y:S02]  /*334b0*/  PRMT R0, R26, 0x7632, R0 ;  /* 0x000076321a007816 */ /* 0x008fe40000000000 */
[----:B--2---:R-:W-:Y:S01]  /*334c0*/  ISETP.LT.AND P5, PT, R24, c[0x0][0x178], !P0 ;  /* 0x00005e0018007a0c */ /* 0x004fe200047a1270 */
[----:B------:R0:W-:Y:S01]  /*334d0*/  @P6 STG.E.U16 [R8.64], R23 ;  /* 0x0000001708006986 */ /* 0x0001e2000c101506 */
[----:B------:R-:W-:Y:S02]  /*334e0*/  ISETP.LT.AND P0, PT, R19, c[0x0][0x178], !P0 ;  /* 0x00005e0013007a0c */ /* 0x000fe40004701270 */
[----:B------:R-:W-:-:S09]  /*334f0*/  ISETP.LT.AND P6, PT, R25, c[0x0][0x178], !P2 ;  /* 0x00005e0019007a0c */ /* 0x000fd200057c1270 */
[----:B------:R1:W-:Y:S01]  /*33500*/  @P5 STG.E.U16 [R12.64], R26 ;  /* 0x0000001a0c005986 */ /* 0x0003e2000c101506 */
[----:B------:R-:W-:-:S03]  /*33510*/  ISETP.LT.AND P5, PT, R29, c[0x0][0x178], !P2 ;  /* 0x00005e001d007a0c */ /* 0x000fc600057a1270 */
[----:B------:R2:W-:Y:S01]  /*33520*/  @P4 STG.E.U16 [R16.64], R28 ;  /* 0x0000001c10004986 */ /* 0x0005e2000c101506 */
[----:B------:R-:W-:Y:S01]  /*33530*/  ISETP.LT.AND P4, PT, R24, c[0x0][0x178], !P2 ;  /* 0x00005e0018007a0c */ /* 0x000fe20005781270 */
[----:B0-----:R-:W-:Y:S01]  /*33540*/  IMAD.WIDE R8, R10, 0x2, R20 ;  /* 0x000000020a087825 */ /* 0x001fe200078e0214 */
[----:B------:R-:W-:Y:S02]  /*33550*/  ISETP.LT.AND P2, PT, R19, c[0x0][0x178], !P2 ;  /* 0x00005e0013007a0c */ /* 0x000fe40005741270 */
[----:B------:R-:W-:Y:S02]  /*33560*/  PRMT R22, R23, 0x7632, R22 ;  /* 0x0000763217167816 */ /* 0x000fe40000000016 */
[----:B------:R-:W-:Y:S01]  /*33570*/  IADD3 R10, R15, 0x3a, RZ ;  /* 0x0000003a0f0a7810 */ /* 0x000fe20007ffe0ff */
[C---:B-1----:R-:W-:Y:S01]  /*33580*/  IMAD.WIDE R12, R14.reuse, 0x2, R2 ;  /* 0x000000020e0c7825 */ /* 0x042fe200078e0202 */
[----:B------:R0:W-:Y:S03]  /*33590*/  @P0 STG.E.U16 [R8.64], R18 ;  /* 0x0000001208000986 */ /* 0x0001e6000c101506 */
[----:B--2---:R-:W-:Y:S01]  /*335a0*/  IMAD.WIDE R16, R14, 0x2, R4 ;  /* 0x000000020e107825 */ /* 0x004fe200078e0204 */
[----:B------:R-:W-:Y:S01]  /*335b0*/  ISETP.GE.AND P0, PT, R10, c[0x0][0x17c], PT ;  /* 0x00005f000a007a0c */ /* 0x000fe20003f06270 */
[----:B------:R1:W-:Y:S01]  /*335c0*/  @P5 STG.E.U16 [R12.64], R22 ;  /* 0x000000160c005986 */ /* 0x0003e2000c101506 */
[----:B------:R-:W-:-:S03]  /*335d0*/  PRMT R10, R28, 0x7632, R10 ;  /* 0x000076321c0a7816 */ /* 0x000fc6000000000a */
[----:B------:R2:W-:Y:S01]  /*335e0*/  @P4 STG.E.U16 [R16.64], R0 ;  /* 0x0000000010004986 */ /* 0x0005e2000c101506 */
[----:B0-----:R-:W-:Y:S01]  /*335f0*/  IMAD.WIDE R8, R14, 0x2, R6 ;  /* 0x000000020e087825 */ /* 0x001fe200078e0206 */
[----:B------:R-:W-:-:S03]  /*33600*/  PRMT R18, R18, 0x7632, R18 ;  /* 0x0000763212127816 */ /* 0x000fc60000000012 */
[----:B-1----:R-:W-:Y:S01]  /*33610*/  IMAD.WIDE R12, R14, 0x2, R20 ;  /* 0x000000020e0c7825 */ /* 0x002fe200078e0214 */
[----:B------:R-:W3:Y:S04]  /*33620*/  LDL.LU R22, [R1+0xac] ;  /* 0x0000ac0001167983 */ /* 0x000ee80000300800 */
[----:B--2---:R-:W2:Y:S04]  /*33630*/  LDL.LU R17, [R1+0xbc] ;  /* 0x0000bc0001117983 */ /* 0x004ea80000300800 */
[----:B------:R-:W3:Y:S04]  /*33640*/  LDL.LU R23, [R1+0x1fc] ;  /* 0x0001fc0001177983 */ /* 0x000ee80000300800 */
[----:B------:R-:W3:Y:S04]  /*33650*/  LDL.LU R28, [R1+0xec] ;  /* 0x0000ec00011c7983 */ /* 0x000ee80000300800 */
[----:B------:R-:W-:Y:S04]  /*33660*/  @P6 STG.E.U16 [R8.64], R10 ;  /* 0x0000000a08006986 */ /* 0x000fe8000c101506 */
[----:B------:R-:W3:Y:S04]  /*33670*/  LDL.LU R26, [R1+0xdc] ;  /* 0x0000dc00011a7983 */ /* 0x000ee80000300800 */
[----:B------:R0:W-:Y:S04]  /*33680*/  @P2 STG.E.U16 [R12.64], R18 ;  /* 0x000000120c002986 */ /* 0x0001e8000c101506 */
[----:B0-----:R-:W3:Y:S01]  /*33690*/  LDL.LU R18, [R1+0xcc] ;  /* 0x0000cc0001127983 */ /* 0x001ee20000300800 */
[----:B------:R-:W-:-:S02]  /*336a0*/  ISETP.LT.AND P4, PT, R29, c[0x0][0x178], !P3 ;  /* 0x00005e001d007a0c */ /* 0x000fc40005f81270 */
[----:B------:R-:W-:Y:S02]  /*336b0*/  ISETP.LT.AND P5, PT, R24, c[0x0][0x178], !P3 ;  /* 0x00005e0018007a0c */ /* 0x000fe40005fa1270 */
[----:B------:R-:W-:Y:S02]  /*336c0*/  IADD3 R0, R14, c[0x0][0x198], RZ ;  /* 0x000066000e007a10 */ /* 0x000fe40007ffe0ff */
[----:B------:R-:W-:Y:S02]  /*336d0*/  ISETP.LT.AND P6, PT, R25, c[0x0][0x178], !P3 ;  /* 0x00005e0019007a0c */ /* 0x000fe40005fc1270 */
[----:B------:R-:W-:Y:S01]  /*336e0*/  ISETP.LT.AND P3, PT, R19, c[0x0][0x178], !P3 ;  /* 0x00005e0013007a0c */ /* 0x000fe20005f61270 */
[----:B------:R-:W-:-:S04]  /*336f0*/  IMAD.WIDE R8, R0, 0x2, R2 ;  /* 0x0000000200087825 */ /* 0x000fc800078e0202 */
[----:B------:R-:W-:Y:S01]  /*33700*/  IMAD.WIDE R12, R0, 0x2, R4 ;  /* 0x00000002000c7825 */ /* 0x000fe200078e0204 */
[----:B------:R-:W-:-:S04]  /*33710*/  IADD3 R10, R15, 0x3b, RZ ;  /* 0x0000003b0f0a7810 */ /* 0x000fc80007ffe0ff */
[----:B------:R-:W-:Y:S02]  /*33720*/  ISETP.GE.AND P2, PT, R10, c[0x0][0x17c], PT ;  /* 0x00005f000a007a0c */ /* 0x000fe40003f46270 */
[----:B------:R-:W-:Y:S02]  /*33730*/  IADD3 R10, R15, 0x3c, RZ ;  /* 0x0000003c0f0a7810 */ /* 0x000fe40007ffe0ff */
[----:B--2---:R-:W-:Y:S01]  /*33740*/  PRMT R14, R17, 0x7632, R14 ;  /* 0x00007632110e7816 */ /* 0x004fe2000000000e */
[----:B---3--:R0:W-:Y:S04]  /*33750*/  @P4 STG.E.U16 [R8.64], R18 ;  /* 0x0000001208004986 */ /* 0x0081e8000c101506 */
[----:B------:R1:W-:Y:S01]  /*33760*/  @P5 STG.E.U16 [R12.64], R17 ;  /* 0x000000110c005986 */ /* 0x0003e2000c101506 */
[----:B------:R-:W-:Y:S01]  /*33770*/  ISETP.LT.AND P5, PT, R29, c[0x0][0x178], !P1 ;  /* 0x00005e001d007a0c */ /* 0x000fe20004fa1270 */
[----:B0-----:R-:W-:-:S04]  /*33780*/  IMAD.WIDE R8, R0, 0x2, R6 ;  /* 0x0000000200087825 */ /* 0x001fc800078e0206 */
[C---:B-1----:R-:W-:Y:S01]  /*33790*/  IMAD.WIDE R12, R0.reuse, 0x2, R20 ;  /* 0x00000002000c7825 */ /* 0x042fe200078e0214 */
[----:B------:R0:W-:Y:S01]  /*337a0*/  @P6 STG.E.U16 [R8.64], R22 ;  /* 0x0000001608006986 */ /* 0x0001e2000c101506 */
[----:B------:R-:W-:Y:S02]  /*337b0*/  IADD3 R0, R0, c[0x0][0x198], RZ ;  /* 0x0000660000007a10 */ /* 0x000fe40007ffe0ff */
[----:B------:R-:W-:Y:S01]  /*337c0*/  ISETP.LT.AND P6, PT, R24, c[0x0][0x178], !P1 ;  /* 0x00005e0018007a0c */ /* 0x000fe20004fc1270 */
[----:B----4-:R1:W-:Y:S01]  /*337d0*/  @P3 STG.E.U16 [R12.64], R27 ;  /* 0x0000001b0c003986 */ /* 0x0103e2000c101506 */
[----:B------:R-:W-:Y:S02]  /*337e0*/  ISETP.LT.AND P3, PT, R25, c[0x0][0x178], !P1 ;  /* 0x00005e0019007a0c */ /* 0x000fe40004f61270 */
[----:B------:R-:W-:Y:S01]  /*337f0*/  PRMT R16, R18, 0x7632, R16 ;  /* 0x0000763212107816 */ /* 0x000fe20000000010 */
[----:B0-----:R-:W-:Y:S01]  /*33800*/  IMAD.WIDE R8, R0, 0x2, R2 ;  /* 0x0000000200087825 */ /* 0x001fe200078e0202 */
[----:B------:R-:W-:-:S03]  /*33810*/  ISETP.GE.AND P4, PT, R10, c[0x0][0x17c], PT ;  /* 0x00005f000a007a0c */ /* 0x000fc60003f86270 */
[----:B-1----:R-:W-:Y:S01]  /*33820*/  IMAD.WIDE R12, R0, 0x2, R4 ;  /* 0x00000002000c7825 */ /* 0x002fe200078e0204 */
[----:B------:R-:W-:Y:S01]  /*33830*/  ISETP.LT.AND P1, PT, R19, c[0x0][0x178], !P1 ;  /* 0x00005e0013007a0c */ /* 0x000fe20004f21270 */
[----:B------:R0:W-:Y:S01]  /*33840*/  @P5 STG.E.U16 [R8.64], R16 ;  /* 0x0000001008005986 */ /* 0x0001e2000c101506 */
[----:B------:R-:W-:Y:S02]  /*33850*/  PRMT R10, R22, 0x7632, R10 ;  /* 0x00007632160a7816 */ /* 0x000fe4000000000a */
[----:B------:R-:W-:Y:S01]  /*33860*/  ISETP.LT.AND P5, PT, R29, c[0x0][0x178], !P0 ;  /* 0x00005e001d007a0c */ /* 0x000fe200047a1270 */
[----:B------:R1:W-:Y:S01]  /*33870*/  @P6 STG.E.U16 [R12.64], R14 ;  /* 0x0000000e0c006986 */ /* 0x0003e2000c101506 */
[----:B------:R-:W-:Y:S01]  /*33880*/  PRMT R27, R27, 0x7632, R27 ;  /* 0x000076321b1b7816 */ /* 0x000fe2000000001b */
[C---:B0-----:R-:W-:Y:S01]  /*33890*/  IMAD.WIDE R8, R0.reuse, 0x2, R6 ;  /* 0x0000000200087825 */ /* 0x041fe200078e0206 */
[----:B-1----:R-:W-:-:S04]  /*338a0*/  IADD3 R14, R0, c[0x0][0x198], RZ ;  /* 0x00006600000e7a10 */ /* 0x002fc80007ffe0ff */
[----:B------:R0:W-:Y:S01]  /*338b0*/  @P3 STG.E.U16 [R8.64], R10 ;  /* 0x0000000a08003986 */ /* 0x0001e2000c101506 */
[----:B------:R-:W-:Y:S01]  /*338c0*/  ISETP.LT.AND P3, PT, R24, c[0x0][0x178], !P0 ;  /* 0x00005e0018007a0c */ /* 0x000fe20004761270 */
[----:B------:R-:W-:Y:S01]  /*338d0*/  IMAD.WIDE R12, R0, 0x2, R20 ;  /* 0x00000002000c7825 */ /* 0x000fe200078e0214 */
[----:B------:R-:W-:Y:S02]  /*338e0*/  ISETP.LT.AND P6, PT, R25, c[0x0][0x178], !P0 ;  /* 0x00005e0019007a0c */ /* 0x000fe400047c1270 */
[----:B------:R-:W-:Y:S02]  /*338f0*/  ISETP.LT.AND P0, PT, R19, c[0x0][0x178], !P0 ;  /* 0x00005e0013007a0c */ /* 0x000fe40004701270 */
[----:B------:R1:W-:Y:S01]  /*33900*/  @P1 STG.E.U16 [R12.64], R27 ;  /* 0x0000001b0c001986 */ /* 0x0003e2000c101506 */
[----:B0-----:R-:W-:Y:S01]  /*33910*/  IMAD.WIDE R8, R14, 0x2, R2 ;  /* 0x000000020e087825 */ /* 0x001fe200078e0202 */
[----:B------:R-:W-:-:S04]  /*33920*/  IADD3 R0, R15, 0x3d, RZ ;  /* 0x0000003d0f007810 */ /* 0x000fc80007ffe0ff */
[----:B------:R0:W-:Y:S01]  /*33930*/  @P5 STG.E.U16 [R8.64], R23 ;  /* 0x0000001708005986 */ /* 0x0001e2000c101506 */
[----:B-1----:R-:W-:Y:S01]  /*33940*/  IMAD.WIDE R12, R14, 0x2, R6 ;  /* 0x000000020e0c7825 */ /* 0x002fe200078e0206 */
[----:B------:R-:W-:Y:S02]  /*33950*/  ISETP.GE.AND P1, PT, R0, c[0x0][0x17c], PT ;  /* 0x00005f0000007a0c */ /* 0x000fe40003f26270 */
[----:B------:R-:W-:Y:S01]  /*33960*/  PRMT R0, R28, 0x7632, R0 ;  /* 0x000076321c007816 */ /* 0x000fe20000000000 */
[----:B0-----:R-:W-:Y:S01]  /*33970*/  IMAD.WIDE R8, R14, 0x2, R4 ;  /* 0x000000020e087825 */ /* 0x001fe200078e0204 */
[----:B------:R-:W-:-:S04]  /*33980*/  IADD3 R18, R15, 0x3e, RZ ;  /* 0x0000003e0f127810 */ /* 0x000fc80007ffe0ff */
[----:B------:R0:W-:Y:S04]  /*33990*/  @P3 STG.E.U16 [R8.64], R28 ;  /* 0x0000001c08003986 */ /* 0x0001e8000c101506 */
[----:B------:R1:W-:Y:S01]  /*339a0*/  @P6 STG.E.U16 [R12.64], R26 ;  /* 0x0000001a0c006986 */ /* 0x0003e2000c101506 */
[----:B------:R-:W-:-:S03]  /*339b0*/  PRMT R10, R23, 0x7632, R10 ;  /* 0x00007632170a7816 */ /* 0x000fc6000000000a */
[----:B0-----:R-:W2:Y:S01]  /*339c0*/  LDL.LU R28, [R1+0x21c] ;  /* 0x00021c00011c7983 */ /* 0x001ea20000300800 */
[----:B-1----:R-:W-:-:S03]  /*339d0*/  IMAD.WIDE R12, R14, 0x2, R20 ;  /* 0x000000020e0c7825 */ /* 0x002fc600078e0214 */
[----:B------:R-:W3:Y:S04]  /*339e0*/  LDL.LU R22, [R1+0x20c] ;  /* 0x00020c0001167983 */ /* 0x000ee80000300800 */
[----:B------:R0:W-:Y:S01]  /*339f0*/  @P0 STG.E.U16 [R12.64], R11 ;  /* 0x0000000b0c000986 */ /* 0x0001e2000c101506 */
[----:B------:R-:W-:Y:S02]  /*33a00*/  ISETP.GE.AND P0, PT, R18, c[0x0][0x17c], PT ;  /* 0x00005f0012007a0c */ /* 0x000fe40003f06270 */
[----:B------:R-:W-:Y:S01]  /*33a10*/  IADD3 R18, R15, 0x3f, RZ ;  /* 0x0000003f0f127810 */ /* 0x000fe20007ffe0ff */
[----:B------:R-:W4:Y:S04]  /*33a20*/  LDL.LU R23, [R1+0x10c] ;  /* 0x00010c0001177983 */ /* 0x000f280000300800 */
[----:B------:R-:W4:Y:S01]  /*33a30*/  LDL.LU R15, [R1+0x10fc] ;  /* 0x0010fc00010f7983 */ /* 0x000f220000300800 */
[----:B------:R-:W-:-:S03]  /*33a40*/  PRMT R9, R26, 0x7632, R9 ;  /* 0x000076321a097816 */ /* 0x000fc60000000009 */
[----:B------:R-:W4:Y:S01]  /*33a50*/  LDL.LU R26, [R1+0x22c] ;  /* 0x00022c00011a7983 */ /* 0x000f220000300800 */
[----:B------:R-:W-:Y:S02]  /*33a60*/  ISETP.LT.AND P5, PT, R29, c[0x0][0x178], !P2 ;  /* 0x00005e001d007a0c */ /* 0x000fe400057a1270 */
[----:B------:R-:W-:Y:S02]  /*33a70*/  IADD3 R8, R14, c[0x0][0x198], RZ ;  /* 0x000066000e087a10 */ /* 0x000fe40007ffe0ff */
[----:B------:R-:W-:Y:S02]  /*33a80*/  ISETP.LT.AND P6, PT, R24, c[0x0][0x178], !P2 ;  /* 0x00005e0018007a0c */ /* 0x000fe400057c1270 */
[----:B------:R-:W-:Y:S01]  /*33a90*/  ISETP.LT.AND P3, PT, R25, c[0x0][0x178], !P2 ;  /* 0x00005e0019007a0c */ /* 0x000fe20005761270 */
[C---:B------:R-:W-:Y:S01]  /*33aa0*/  IMAD.WIDE R16, R8.reuse, 0x2, R2 ;  /* 0x0000000208107825 */ /* 0x040fe200078e0202 */
[----:B------:R-:W-:Y:S02]  /*33ab0*/  ISETP.LT.AND P2, PT, R19, c[0x0][0x178], !P2 ;  /* 0x00005e0013007a0c */ /* 0x000fe40005741270 */
[----:B------:R-:W-:Y:S01]  /*33ac0*/  PRMT R14, R11, 0x7632, R14 ;  /* 0x000076320b0e7816 */ /* 0x000fe2000000000e */
[----:B0-----:R-:W-:-:S02]  /*33ad0*/  IMAD.WIDE R12, R8, 0x2, R6 ;  /* 0x00000002080c7825 */ /* 0x001fc400078e0206 */
[----:B------:R0:W-:Y:S01]  /*33ae0*/  @P5 STG.E.U16 [R16.64], R10 ;  /* 0x0000000a10005986 */ /* 0x0001e2000c101506 */
[----:B------:R-:W-:Y:S01]  /*33af0*/  ISETP.LT.AND P5, PT, R29, c[0x0][0x178], !P4 ;  /* 0x00005e001d007a0c */ /* 0x000fe200067a1270 */
[----:B0-----:R-:W-:-:S04]  /*33b00*/  IMAD.WIDE R10, R8, 0x2, R4 ;  /* 0x00000002080a7825 */ /* 0x001fc800078e0204 */
[C---:B------:R-:W-:Y:S01]  /*33b10*/  IMAD.WIDE R16, R8.reuse, 0x2, R20 ;  /* 0x0000000208107825 */ /* 0x040fe200078e0214 */
[----:B------:R0:W-:Y:S01]  /*33b20*/  @P6 STG.E.U16 [R10.64], R0 ;  /* 0x000000000a006986 */ /* 0x0001e2000c101506 */
[----:B------:R-:W-:-:S03]  /*33b30*/  IADD3 R8, R8, c[0x0][0x198], RZ ;  /* 0x0000660008087a10 */ /* 0x000fc60007ffe0ff */
[----:B------:R1:W-:Y:S04]  /*33b40*/  @P3 STG.E.U16 [R12.64], R9 ;  /* 0x000000090c003986 */ /* 0x0003e8000c101506 */
[----:B------:R1:W-:Y:S01]  /*33b50*/  @P2 STG.E.U16 [R16.64], R14 ;  /* 0x0000000e10002986 */ /* 0x0003e2000c101506 */
[----:B------:R-:W-:Y:S02]  /*33b60*/  ISETP.LT.AND P2, PT, R24, c[0x0][0x178], !P4 ;  /* 0x00005e0018007a0c */ /* 0x000fe40006741270 */
[----:B------:R-:W-:Y:S01]  /*33b70*/  ISETP.LT.AND P3, PT, R25, c[0x0][0x178], !P4 ;  /* 0x00005e0019007a0c */ /* 0x000fe20006761270 */
[C---:B0-----:R-:W-:Y:S01]  /*33b80*/  IMAD.WIDE R10, R8.reuse, 0x2, R2 ;  /* 0x00000002080a7825 */ /* 0x041fe200078e0202 */
[----:B------:R-:W-:Y:S02]  /*33b90*/  ISETP.LT.AND P4, PT, R19, c[0x0][0x178], !P4 ;  /* 0x00005e0013007a0c */ /* 0x000fe40006781270 */
[----:B------:R-:W-:Y:S01]  /*33ba0*/  ISETP.LT.AND P6, PT, R29, c[0x0][0x178], !P1 ;  /* 0x00005e001d007a0c */ /* 0x000fe20004fc1270 */
[C---:B-1----:R-:W-:Y:S01]  /*33bb0*/  IMAD.WIDE R12, R8.reuse, 0x2, R4 ;  /* 0x00000002080c7825 */ /* 0x042fe200078e0204 */
[----:B------:R-:W-:-:S05]  /*33bc0*/  IADD3 R0, R8, c[0x0][0x198], RZ ;  /* 0x0000660008007a10 */ /* 0x000fca0007ffe0ff */
[----:B------:R-:W-:Y:S01]  /*33bd0*/  IMAD.WIDE R16, R0, 0x2, R2 ;  /* 0x0000000200107825 */ /* 0x000fe200078e0202 */
[----:B--2---:R0:W-:Y:S01]  /*33be0*/  @P5 STG.E.U16 [R10.64], R28 ;  /* 0x0000001c0a005986 */ /* 0x0041e2000c101506 */
[----:B------:R-:W-:-:S03]  /*33bf0*/  PRMT R14, R28, 0x7632, R14 ;  /* 0x000076321c0e7816 */ /* 0x000fc6000000000e */
[----:B---3--:R1:W-:Y:S01]  /*33c00*/  @P2 STG.E.U16 [R12.64], R22 ;  /* 0x000000160c002986 */ /* 0x0083e2000c101506 */
[----:B------:R-:W-:Y:S01]  /*33c10*/  ISETP.LT.AND P2, PT, R24, c[0x0][0x178], !P1 ;  /* 0x00005e0018007a0c */ /* 0x000fe20004f41270 */
[----:B0-----:R-:W-:Y:S01]  /*33c20*/  IMAD.WIDE R10, R8, 0x2, R6 ;  /* 0x00000002080a7825 */ /* 0x001fe200078e0206 */
[----:B------:R-:W-:Y:S01]  /*33c30*/  ISETP.GE.AND P5, PT, R18, c[0x0][0x17c], PT ;  /* 0x00005f0012007a0c */ /* 0x000fe20003fa6270 */
[----:B------:R-:W2:Y:S02]  /*33c40*/  LDL.LU R28, [R1+0x11c] ;  /* 0x00011c00011c7983 */ /* 0x000ea40000300800 */
[----:B------:R-:W-:Y:S02]  /*33c50*/  IMAD.WIDE R8, R8, 0x2, R20 ;  /* 0x0000000208087825 */ /* 0x000fe400078e0214 */
[----:B----4-:R-:W-:Y:S04]  /*33c60*/  @P3 STG.E.U16 [R10.64], R23 ;  /* 0x000000170a003986 */ /* 0x010fe8000c101506 */
[----:B------:R0:W-:Y:S01]  /*33c70*/  @P4 STG.E.U16 [R8.64], R15 ;  /* 0x0000000f08004986 */ /* 0x0001e2000c101506 */
[----:B------:R-:W-:-:S03]  /*33c80*/  ISETP.LT.AND P3, PT, R29, c[0x0][0x178], !P0 ;  /* 0x00005e001d007a0c */ /* 0x000fc60004761270 */
[----:B------:R3:W-:Y:S01]  /*33c90*/  @P6 STG.E.U16 [R16.64], R14 ;  /* 0x0000000e10006986 */ /* 0x0007e2000c101506 */
[----:B------:R-:W-:Y:S02]  /*33ca0*/  ISETP.LT.AND P6, PT, R25, c[0x0][0x178], !P1 ;  /* 0x00005e0019007a0c */ /* 0x000fe40004fc1270 */
[----:B------:R-:W-:Y:S02]  /*33cb0*/  ISETP.LT.AND P1, PT, R19, c[0x0][0x178], !P1 ;  /* 0x00005e0013007a0c */ /* 0x000fe40004f21270 */
[----:B-1----:R-:W-:Y:S01]  /*33cc0*/  PRMT R13, R22, 0x7632, R13 ;  /* 0x00007632160d7816 */ /* 0x002fe2000000000d */
[C---:B0-----:R-:W-:Y:S01]  /*33cd0*/  IMAD.WIDE R8, R0.reuse, 0x2, R4 ;  /* 0x0000000200087825 */ /* 0x041fe200078e0204 */
[----:B---3--:R-:W-:Y:S02]  /*33ce0*/  PRMT R17, R23, 0x7632, R17 ;  /* 0x0000763217117816 */ /* 0x008fe40000000011 */
[C---:B------:R-:W-:Y:S01]  /*33cf0*/  IADD3 R23, R0.reuse, c[0x0][0x198], RZ ;  /* 0x0000660000177a10 */ /* 0x040fe20007ffe0ff */
[----:B------:R-:W-:Y:S01]  /*33d00*/  IMAD.WIDE R10, R0, 0x2, R6 ;  /* 0x00000002000a7825 */ /* 0x000fe200078e0206 */
[----:B------:R0:W-:Y:S01]  /*33d10*/  @P2 STG.E.U16 [R8.64], R13 ;  /* 0x0000000d08002986 */ /* 0x0001e2000c101506 */
[----:B------:R-:W-:-:S02]  /*33d20*/  PRMT R18, R15, 0x7632, R18 ;  /* 0x000076320f127816 */ /* 0x000fc40000000012 */
[----:B------:R-:W-:Y:S01]  /*33d30*/  IMAD.WIDE R14, R23, 0x2, R2 ;  /* 0x00000002170e7825 */ /* 0x000fe200078e0202 */
[----:B------:R1:W-:Y:S01]  /*33d40*/  @P6 STG.E.U16 [R10.64], R17 ;  /* 0x000000110a006986 */ /* 0x0003e2000c101506 */
[----:B------:R-:W-:Y:S02]  /*33d50*/  ISETP.LT.AND P4, PT, R29, c[0x0][0x178], !P5 ;  /* 0x00005e001d007a0c */ /* 0x000fe40006f81270 */
[----:B0-----:R-:W-:Y:S01]  /*33d60*/  IMAD.WIDE R12, R0, 0x2, R20 ;  /* 0x00000002000c7825 */ /* 0x001fe200078e0214 */
[----:B------:R-:W3:Y:S01]  /*33d70*/  LDL.LU R29, [R1+0xfc] ;  /* 0x0000fc00011d7983 */ /* 0x000ee20000300800 */
[----:B------:R-:W-:-:S03]  /*33d80*/  ISETP.LT.AND P2, PT, R24, c[0x0][0x178], !P0 ;  /* 0x00005e0018007a0c */ /* 0x000fc60004741270 */
[----:B------:R2:W-:Y:S01]  /*33d90*/  @P1 STG.E.U16 [R12.64], R18 ;  /* 0x000000120c001986 */ /* 0x0005e2000c101506 */
[----:B------:R-:W-:Y:S02]  /*33da0*/  ISETP.LT.AND P6, PT, R24, c[0x0][0x178], !P5 ;  /* 0x00005e0018007a0c */ /* 0x000fe40006fc1270 */
[C---:B------:R-:W-:Y:S01]  /*33db0*/  ISETP.LT.AND P1, PT, R25.reuse, c[0x0][0x178], !P5 ;  /* 0x00005e0019007a0c */ /* 0x040fe20006f21270 */
[----:B------:R0:W-:Y:S01]  /*33dc0*/  @P3 STG.E.U16 [R14.64], R26 ;  /* 0x0000001a0e003986 */ /* 0x0001e2000c101506 */
[----:B------:R-:W-:Y:S02]  /*33dd0*/  ISETP.LT.AND P3, PT, R25, c[0x0][0x178], !P0 ;  /* 0x00005e0019007a0c */ /* 0x000fe40004761270 */
[C---:B------:R-:W-:Y:S02]  /*33de0*/  ISETP.LT.AND P0, PT, R19.reuse, c[0x0][0x178], !P0 ;  /* 0x00005e0013007a0c */ /* 0x040fe40004701270 */
[----:B------:R-:W-:Y:S02]  /*33df0*/  ISETP.LT.AND P5, PT, R19, c[0x0][0x178], !P5 ;  /* 0x00005e0013007a0c */ /* 0x000fe40006fa1270 */
[----:B------:R-:W4:Y:S01]  /*33e00*/  LDL.LU R19, [R1+0x10f8] ;  /* 0x0010f80001137983 */ /* 0x000f220000300800 */
[C---:B------:R-:W-:Y:S01]  /*33e10*/  IADD3 R25, R23.reuse, c[0x0][0x198], RZ ;  /* 0x0000660017197a10 */ /* 0x040fe20007ffe0ff */
[----:B-1----:R-:W-:Y:S01]  /*33e20*/  IMAD.WIDE R16, R23, 0x2, R4 ;  /* 0x0000000217107825 */ /* 0x002fe200078e0204 */
[----:B------:R-:W-:-:S03]  /*33e30*/  PRMT R0, R26, 0x7632, R0 ;  /* 0x000076321a007816 */ /* 0x000fc60000000000 */
[----:B------:R-:W-:-:S04]  /*33e40*/  IMAD.WIDE R8, R23, 0x2, R6 ;  /* 0x0000000217087825 */ /* 0x000fc800078e0206 */
[----:B------:R-:W-:-:S04]  /*33e50*/  IMAD.WIDE R10, R23, 0x2, R20 ;  /* 0x00000002170a7825 */ /* 0x000fc800078e0214 */
[----:B------:R-:W-:-:S04]  /*33e60*/  IMAD.WIDE R2, R25, 0x2, R2 ;  /* 0x0000000219027825 */ /* 0x000fc800078e0202 */
[----:B------:R-:W-:-:S04]  /*33e70*/  IMAD.WIDE R4, R25, 0x2, R4 ;  /* 0x0000000219047825 */ /* 0x000fc800078e0204 */
[----:B------:R-:W-:-:S04]  /*33e80*/  IMAD.WIDE R6, R25, 0x2, R6 ;  /* 0x0000000219067825 */ /* 0x000fc800078e0206 */
[----:B------:R-:W-:Y:S01]  /*33e90*/  IMAD.WIDE R20, R25, 0x2, R20 ;  /* 0x0000000219147825 */ /* 0x000fe200078e0214 */
[----:B--2---:R-:W-:Y:S01]  /*33ea0*/  PRMT R12, R28, 0x7632, R12 ;  /* 0x000076321c0c7816 */ /* 0x004fe2000000000c */
[----:B------:R0:W-:Y:S01]  /*33eb0*/  @P2 STG.E.U16 [R16.64], R28 ;  /* 0x0000001c10002986 */ /* 0x0001e2000c101506 */
[----:B---3--:R-:W-:-:S03]  /*33ec0*/  PRMT R13, R29, 0x7632, R13 ;  /* 0x000076321d0d7816 */ /* 0x008fc6000000000d */
[----:B------:R0:W-:Y:S04]  /*33ed0*/  @P3 STG.E.U16 [R8.64], R29 ;  /* 0x0000001d08003986 */ /* 0x0001e8000c101506 */
[----:B----4-:R0:W-:Y:S04]  /*33ee0*/  @P0 STG.E.U16 [R10.64], R19 ;  /* 0x000000130a000986 */ /* 0x0101e8000c101506 */
[----:B------:R0:W-:Y:S04]  /*33ef0*/  @P4 STG.E.U16 [R2.64], R0 ;  /* 0x0000000002004986 */ /* 0x0001e8000c101506 */
[----:B------:R0:W-:Y:S04]  /*33f00*/  @P6 STG.E.U16 [R4.64], R12 ;  /* 0x0000000c04006986 */ /* 0x0001e8000c101506 */
[----:B------:R0:W-:Y:S01]  /*33f10*/  @P1 STG.E.U16 [R6.64], R13 ;  /* 0x0000000d06001986 */ /* 0x0001e2000c101506 */
[----:B------:R-:W-:Y:S05]  /*33f20*/  @!P5 EXIT ;  /* 0x000000000000d94d */ /* 0x000fea0003800000 */
[----:B0-----:R-:W-:-:S05]  /*33f30*/  PRMT R10, R19, 0x7632, R10 ;  /* 0x00007632130a7816 */ /* 0x001fca000000000a */
[----:B------:R-:W-:Y:S01]  /*33f40*/  STG.E.U16 [R20.64], R10 ;  /* 0x0000000a14007986 */ /* 0x000fe2000c101506 */
[----:B------:R-:W-:Y:S05]  /*33f50*/  EXIT ;  /* 0x000000000000794d */ /* 0x000fea0003800000 */
.L_x_3:
[----:B------:R-:W-:-:S00]  /*33f60*/  BRA `(.L_x_3) ;  /* 0xfffffff000007947 */ /* 0x000fc0000383ffff */
[----:B------:R-:W-:-:S00]  /*33f70*/  NOP ;  /* 0x0000000000007918 */ /* 0x000fc00000000000 */
        /* <DEDUP_REMOVED lines=8> */
.L_x_4:


//--------------------- .nv.shared.matmul_kernel  --------------------------
	.section	.nv.shared.matmul_kernel,"aw",@nobits
	.sectionflags	@""
	.align	16
